def matmul_kernel(
    a_ptr,
    b_ptr,
    c_ptr,
    M,
    N,
    K,
    stride_am,
    stride_ak,
    stride_bk,
    stride_bn,
    stride_cm,
    stride_cn,
    BLOCK_M: tl.constexpr,
    BLOCK_N: tl.constexpr,
    BLOCK_K: tl.constexpr,
    GROUP_M: tl.constexpr,
):
    pid = tl.program_id(axis=0)
    num_pid_m = tl.cdiv(M, BLOCK_M)
    num_pid_n = tl.cdiv(N, BLOCK_N)
    num_pid_in_group = GROUP_M * num_pid_n
    group_id = pid // num_pid_in_group
    first_pid_m = group_id * GROUP_M
    group_size_m = min(num_pid_m - first_pid_m, GROUP_M)
    pid_m = first_pid_m + ((pid % num_pid_in_group) % group_size_m)
    pid_n = (pid % num_pid_in_group) // group_size_m

    offs_am = (pid_m * BLOCK_M + tl.arange(0, BLOCK_M)) % M
    offs_bn = (pid_n * BLOCK_N + tl.arange(0, BLOCK_N)) % N
    offs_k = tl.arange(0, BLOCK_K)
    a_ptrs = a_ptr + offs_am[:, None] * stride_am + offs_k[None, :] * stride_ak
    b_ptrs = b_ptr + offs_k[:, None] * stride_bk + offs_bn[None, :] * stride_bn

    acc = tl.zeros((BLOCK_M, BLOCK_N), dtype=tl.float32)
    for kk in range(0, tl.cdiv(K, BLOCK_K)):
        a = tl.load(a_ptrs, mask=offs_k[None, :] < K - kk * BLOCK_K, other=0.0)
        b = tl.load(b_ptrs, mask=offs_k[:, None] < K - kk * BLOCK_K, other=0.0)
        acc = tl.dot(a, b, acc)
        a_ptrs += BLOCK_K * stride_ak
        b_ptrs += BLOCK_K * stride_bk

    c = acc.to(c_ptr.dtype.element_ty)
    offs_cm = pid_m * BLOCK_M + tl.arange(0, BLOCK_M)
    offs_cn = pid_n * BLOCK_N + tl.arange(0, BLOCK_N)
    c_ptrs = c_ptr + offs_cm[:, None] * stride_cm + offs_cn[None, :] * stride_cn
    mask = (offs_cm[:, None] < M) & (offs_cn[None, :] < N)
    tl.store(c_ptrs, c, mask=mask)

# config = {"BLOCK_K": 64, "BLOCK_M": 512, "BLOCK_N": 64, "GROUP_M": 8, "arch": "sm_100", "dtype": "fp8e5m2", "num_ctas": 2, "num_stages": 3, "num_warps": 4}
# arch = sm_100


// ===== COMPILED SASS (sm_100a) =====

	.target	sm_100a

	.elftype	@"ET_EXEC"


//--------------------- .note.nv.tkinfo           --------------------------
	.section	.note.nv.tkinfo,"",@"SHT_NOTE"
	.sectionflags	@"SHF_NOTE_NV_TKINFO"
	.tkinfo
        /*0018*/ 	.word	0x00000081
        /*0030*/ 	.string	""
        /*0030*/ 	.string	"ptxas-blackwell"
        /*0030*/ 	.string	"Cuda compilation tools, release 12.9, V12.9.86"
        /*0030*/ 	.string	"Build cuda_12.9.r12.9/compiler.36037853_0"
        /*0030*/ 	.string	"-v  -suppress-debug-info  -lineinfo  -arch sm_100a "



//--------------------- .note.nv.cuver            --------------------------
	.section	.note.nv.cuver,"",@"SHT_NOTE"
	.sectionflags	@"SHF_NOTE_NV_CUVER"
        /*0018*/ 	.short	0x0001
        /*001a*/ 	.short	0x0064
        /*001c*/ 	.short	0x0001
        /*001e*/ 	.short	0x0000
        /*0020*/ 	.short	0x0001
        /*0022*/ 	.short	0x0000


//--------------------- .nv.info                  --------------------------
	.section	.nv.info,"",@"SHT_CUDA_INFO"
	.align	4


	//----- nvinfo : EIATTR_REGCOUNT
	.align		4
        /*0000*/ 	.byte	0x04, 0x2f
        /*0002*/ 	.short	(.L_6 - .L_5)
	.align		4
.L_5:
        /*0004*/ 	.word	index@(matmul_kernel)
        /*0008*/ 	.word	0x000000ff


	//----- nvinfo : EIATTR_FRAME_SIZE
	.align		4
.L_6:
        /*000c*/ 	.byte	0x04, 0x11
        /*000e*/ 	.short	(.L_8 - .L_7)
	.align		4
.L_7:
        /*0010*/ 	.word	index@($__internal_2_$__cuda_sm10x_tcgen05_guardrail_trap_unallocated_columns_being_dealloced)
        /*0014*/ 	.word	0x000002e0


	//----- nvinfo : EIATTR_FRAME_SIZE
	.align		4
.L_8:
        /*0018*/ 	.byte	0x04, 0x11
        /*001a*/ 	.short	(.L_10 - .L_9)
	.align		4
.L_9:
        /*001c*/ 	.word	index@($__internal_1_$__cuda_sm10x_tcgen05_guardrail_trap_phase_invalid_during_alloc)
        /*0020*/ 	.word	0x000002e0


	//----- nvinfo : EIATTR_FRAME_SIZE
	.align		4
.L_10:
        /*0024*/ 	.byte	0x04, 0x11
        /*0026*/ 	.short	(.L_12 - .L_11)
	.align		4
.L_11:
        /*0028*/ 	.word	index@($__internal_0_$__cuda_sm10x_tcgen05_guardrail_trap_col_being_dealloced_not_returned_by_alloc)
        /*002c*/ 	.word	0x000002e0


	//----- nvinfo : EIATTR_FRAME_SIZE
	.align		4
.L_12:
        /*0030*/ 	.byte	0x04, 0x11
        /*0032*/ 	.short	(.L_14 - .L_13)
	.align		4
.L_13:
        /*0034*/ 	.word	index@(matmul_kernel)
        /*0038*/ 	.word	0x000002e0


	//----- nvinfo : EIATTR_MIN_STACK_SIZE
	.align		4
.L_14:
        /*003c*/ 	.byte	0x04, 0x12
        /*003e*/ 	.short	(.L_16 - .L_15)
	.align		4
.L_15:
        /*0040*/ 	.word	index@(matmul_kernel)
        /*0044*/ 	.word	0x000002e0
.L_16:


//--------------------- .nv.info.matmul_kernel    --------------------------
	.section	.nv.info.matmul_kernel,"",@"SHT_CUDA_INFO"
	.sectionflags	@""
	.align	4


	//----- nvinfo : EIATTR_CUDA_API_VERSION
	.align		4
        /*0000*/ 	.byte	0x04, 0x37
        /*0002*/ 	.short	(.L_18 - .L_17)
.L_17:
        /*0004*/ 	.word	0x00000081


	//----- nvinfo : EIATTR_KPARAM_INFO
	.align		4
.L_18:
        /*0008*/ 	.byte	0x04, 0x17
        /*000a*/ 	.short	(.L_20 - .L_19)
.L_19:
        /*000c*/ 	.word	0x00000000
        /*0010*/ 	.short	0x000d
        /*0012*/ 	.short	0x0048
        /*0014*/ 	.byte	0x00, 0xf4, 0x21, 0x00


	//----- nvinfo : EIATTR_KPARAM_INFO
	.align		4
.L_20:
        /*0018*/ 	.byte	0x04, 0x17
        /*001a*/ 	.short	(.L_22 - .L_21)
.L_21:
        /*001c*/ 	.word	0x00000000
        /*0020*/ 	.short	0x000c
        /*0022*/ 	.short	0x0040
        /*0024*/ 	.byte	0x00, 0xf4, 0x21, 0x00


	//----- nvinfo : EIATTR_KPARAM_INFO
	.align		4
.L_22:
        /*0028*/ 	.byte	0x04, 0x17
        /*002a*/ 	.short	(.L_24 - .L_23)
.L_23:
        /*002c*/ 	.word	0x00000000
        /*0030*/ 	.short	0x000b
        /*0032*/ 	.short	0x0038
        /*0034*/ 	.byte	0x00, 0xf0, 0x11, 0x00


	//----- nvinfo : EIATTR_KPARAM_INFO
	.align		4
.L_24:
        /*0038*/ 	.byte	0x04, 0x17
        /*003a*/ 	.short	(.L_26 - .L_25)
.L_25:
        /*003c*/ 	.word	0x00000000
        /*0040*/ 	.short	0x000a
        /*0042*/ 	.short	0x0034
        /*0044*/ 	.byte	0x00, 0xf0, 0x11, 0x00


	//----- nvinfo : EIATTR_KPARAM_INFO
	.align		4
.L_26:
        /*0048*/ 	.byte	0x04, 0x17
        /*004a*/ 	.short	(.L_28 - .L_27)
.L_27:
        /*004c*/ 	.word	0x00000000
        /*0050*/ 	.short	0x0009
        /*0052*/ 	.short	0x0030
        /*0054*/ 	.byte	0x00, 0xf0, 0x11, 0x00


	//----- nvinfo : EIATTR_KPARAM_INFO
	.align		4
.L_28:
        /*0058*/ 	.byte	0x04, 0x17
        /*005a*/ 	.short	(.L_30 - .L_29)
.L_29:
        /*005c*/ 	.word	0x00000000
        /*0060*/ 	.short	0x0008
        /*0062*/ 	.short	0x002c
        /*0064*/ 	.byte	0x00, 0xf0, 0x11, 0x00


	//----- nvinfo : EIATTR_KPARAM_INFO
	.align		4
.L_30:
        /*0068*/ 	.byte	0x04, 0x17
        /*006a*/ 	.short	(.L_32 - .L_31)
.L_31:
        /*006c*/ 	.word	0x00000000
        /*0070*/ 	.short	0x0007
        /*0072*/ 	.short	0x0028
        /*0074*/ 	.byte	0x00, 0xf0, 0x11, 0x00


	//----- nvinfo : EIATTR_KPARAM_INFO
	.align		4
.L_32:
        /*0078*/ 	.byte	0x04, 0x17
        /*007a*/ 	.short	(.L_34 - .L_33)
.L_33:
        /*007c*/ 	.word	0x00000000
        /*0080*/ 	.short	0x0006
        /*0082*/ 	.short	0x0024
        /*0084*/ 	.byte	0x00, 0xf0, 0x11, 0x00


	//----- nvinfo : EIATTR_KPARAM_INFO
	.align		4
.L_34:
        /*0088*/ 	.byte	0x04, 0x17
        /*008a*/ 	.short	(.L_36 - .L_35)
.L_35:
        /*008c*/ 	.word	0x00000000
        /*0090*/ 	.short	0x0005
        /*0092*/ 	.short	0x0020
        /*0094*/ 	.byte	0x00, 0xf0, 0x11, 0x00


	//----- nvinfo : EIATTR_KPARAM_INFO
	.align		4
.L_36:
        /*0098*/ 	.byte	0x04, 0x17
        /*009a*/ 	.short	(.L_38 - .L_37)
.L_37:
        /*009c*/ 	.word	0x00000000
        /*00a0*/ 	.short	0x0004
        /*00a2*/ 	.short	0x001c
        /*00a4*/ 	.byte	0x00, 0xf0, 0x11, 0x00


	//----- nvinfo : EIATTR_KPARAM_INFO
	.align		4
.L_38:
        /*00a8*/ 	.byte	0x04, 0x17
        /*00aa*/ 	.short	(.L_40 - .L_39)
.L_39:
        /*00ac*/ 	.word	0x00000000
        /*00b0*/ 	.short	0x0003
        /*00b2*/ 	.short	0x0018
        /*00b4*/ 	.byte	0x00, 0xf0, 0x11, 0x00


	//----- nvinfo : EIATTR_KPARAM_INFO
	.align		4
.L_40:
        /*00b8*/ 	.byte	0x04, 0x17
        /*00ba*/ 	.short	(.L_42 - .L_41)
.L_41:
        /*00bc*/ 	.word	0x00000000
        /*00c0*/ 	.short	0x0002
        /*00c2*/ 	.short	0x0010
        /*00c4*/ 	.byte	0x00, 0xf4, 0x21, 0x00


	//----- nvinfo : EIATTR_KPARAM_INFO
	.align		4
.L_42:
        /*00c8*/ 	.byte	0x04, 0x17
        /*00ca*/ 	.short	(.L_44 - .L_43)
.L_43:
        /*00cc*/ 	.word	0x00000000
        /*00d0*/ 	.short	0x0001
        /*00d2*/ 	.short	0x0008
        /*00d4*/ 	.byte	0x00, 0xf4, 0x21, 0x00


	//----- nvinfo : EIATTR_KPARAM_INFO
	.align		4
.L_44:
        /*00d8*/ 	.byte	0x04, 0x17
        /*00da*/ 	.short	(.L_46 - .L_45)
.L_45:
        /*00dc*/ 	.word	0x00000000
        /*00e0*/ 	.short	0x0000
        /*00e2*/ 	.short	0x0000
        /*00e4*/ 	.byte	0x00, 0xf4, 0x21, 0x00


	//----- nvinfo : EIATTR_EXPLICIT_CLUSTER
	.align		4
.L_46:
        /*00e8*/ 	.byte	0x01, 0x3e
	.zero		2


	//----- nvinfo : EIATTR_CTA_PER_CLUSTER
	.align		4
        /*00ec*/ 	.byte	0x04, 0x3d
        /*00ee*/ 	.short	(.L_48 - .L_47)
.L_47:
        /*00f0*/ 	.word	0x00000002
        /*00f4*/ 	.word	0x00000001
        /*00f8*/ 	.word	0x00000001


	//----- nvinfo : EIATTR_AT_ENTRY_FRAGMENTS
	.align		4
.L_48:
        /*00fc*/ 	.byte	0x04, 0x4f
        /*00fe*/ 	.short	(.L_50 - .L_49)


	//   ....[0]....
.L_49:
        /*0100*/ 	.word	0x00000004


	//   ....[1]....
        /*0104*/ 	.word	0x00000005


	//----- nvinfo : EIATTR_RESERVED_SMEM_USED
	.align		4
.L_50:
        /*0108*/ 	.byte	0x01, 0x41
	.zero		2


	//----- nvinfo : EIATTR_SPARSE_MMA_MASK
	.align		4
        /*010c*/ 	.byte	0x03, 0x50
        /*010e*/ 	.short	0x0000


	//----- nvinfo : EIATTR_TCGEN05_2CTA_USED
	.align		4
        /*0110*/ 	.byte	0x01, 0x52
	.zero		2


	//----- nvinfo : EIATTR_MAXREG_COUNT
	.align		4
        /*0114*/ 	.byte	0x03, 0x1b
        /*0116*/ 	.short	0x00ff


	//----- nvinfo : EIATTR_NUM_BARRIERS
	.align		4
        /*0118*/ 	.byte	0x02, 0x4c
        /*011a*/ 	.byte	0x01
	.zero		1


	//----- nvinfo : EIATTR_ANNOTATIONS
	.align		4
        /*011c*/ 	.byte	0x04, 0x55
        /*011e*/ 	.short	(.L_52 - .L_51)


	//   ....[0]....
.L_51:
        /*0120*/ 	.word	0x00000001
        /*0124*/ 	.byte	0x60, 0x27, 0x00, 0x00, 0x01, 0x00, 0x00, 0x00, 0xe0, 0x27, 0x00, 0x00, 0x01, 0x00, 0x00, 0x00
        /* <DEDUP_REMOVED lines=341> */
        /*1684*/ 	.byte	0xa0, 0xf1, 0x00, 0x00, 0x01, 0x00, 0x00, 0x00, 0xc0, 0xf1, 0x00, 0x00


	//----- nvinfo : EIATTR_INT_WARP_WIDE_INSTR_OFFSETS
	.align		4
.L_52:
        /*1690*/ 	.byte	0x04, 0x31
        /*1692*/ 	.short	(.L_54 - .L_53)


	//   ....[0]....
.L_53:
        /*1694*/ 	.word	0x00002200


	//   ....[1]....
        /*1698*/ 	.word	0x00002210


	//   ....[2]....
        /*169c*/ 	.word	0x00005d90


	//   ....[3]....
        /*16a0*/ 	.word	0x00013ba0


	//   ....[4]....
        /*16a4*/ 	.word	0x00013bf0


	//----- nvinfo : EIATTR_COOP_GROUP_MASK_REGIDS
	.align		4
.L_54:
        /*16a8*/ 	.byte	0x04, 0x29
        /*16aa*/ 	.short	(.L_56 - .L_55)


	//   ....[0]....
.L_55:
        /*16ac*/ 	.word	0xffffffff


	//   ....[1]....
        /*16b0*/ 	.word	0xffffffff


	//   ....[2]....
        /*16b4*/ 	.word	0xffffffff


	//   ....[3]....
        /*16b8*/ 	.word	0xffffffff


	//----- nvinfo : EIATTR_COOP_GROUP_INSTR_OFFSETS
	.align		4
.L_56:
        /*16bc*/ 	.byte	0x04, 0x28
        /*16be*/ 	.short	(.L_58 - .L_57)


	//   ....[0]....
.L_57:
        /*16c0*/ 	.word	0x00000070


	//   ....[1]....
        /*16c4*/ 	.word	0x00000670


	//   ....[2]....
        /*16c8*/ 	.word	0x00013a30


	//   ....[3]....
        /*16cc*/ 	.word	0x00013ca0


	//----- nvinfo : EIATTR_VRC_CTA_INIT_COUNT
	.align		4
.L_58:
        /*16d0*/ 	.byte	0x02, 0x4a
        /*16d2*/ 	.byte	0x80
	.zero		1


	//----- nvinfo : EIATTR_MBARRIER_INSTR_OFFSETS
	.align		4
        /*16d4*/ 	.byte	0x04, 0x39
        /*16d6*/ 	.short	(.L_60 - .L_59)


	//   ....[0]....
.L_59:
        /*16d8*/ 	.word	0x000002f0
        /*16dc*/ 	.word	0x00000007
        /*16e0*/ 	.word	0x00000000
        /*16e4*/ 	.short	0x010a
        /*16e6*/ 	.byte	0xff
	.zero		1


	//   ....[1]....
        /*16e8*/ 	.word	0x00000310
        /*16ec*/ 	.word	0x00000007
        /*16f0*/ 	.word	0x00000000
        /*16f4*/ 	.short	0x010a
        /*16f6*/ 	.byte	0xff
	.zero		1


	//   ....[2]....
        /*16f8*/ 	.word	0x000004e0
        /*16fc*/ 	.word	0x00000009
        /*1700*/ 	.word	0x00000000
        /*1704*/ 	.short	0x010a
        /*1706*/ 	.byte	0xff
	.zero		1


	//   ....[3]....
        /*1708*/ 	.word	0x00000500
        /*170c*/ 	.word	0x00000009
        /*1710*/ 	.word	0x00000000
        /*1714*/ 	.short	0x010a
        /*1716*/ 	.byte	0xff
	.zero		1


	//   ....[4]....
        /*1718*/ 	.word	0x000005f0
        /*171c*/ 	.word	0x00000005
        /*1720*/ 	.word	0x00000000
        /*1724*/ 	.short	0x0101
        /*1726*/ 	.byte	0xff
	.zero		1


	//   ....[5]....
        /*1728*/ 	.word	0x00002300
        /*172c*/ 	.word	0x000000ff
        /*1730*/ 	.word	0x00000000
        /*1734*/ 	.short	0x0100
        /*1736*/ 	.byte	0x0a
	.zero		1


	//   ....[6]....
        /*1738*/ 	.word	0x00005dd0
        /*173c*/ 	.word	0x000000ff
        /*1740*/ 	.word	0x00009008
        /*1744*/ 	.short	0x0100
        /*1746*/ 	.byte	0x06
	.zero		1


	//   ....[7]....
        /*1748*/ 	.word	0x0000ab60
        /*174c*/ 	.word	0x000000ff
        /*1750*/ 	.word	0x00000000
        /*1754*/ 	.short	0x010a
        /*1756*/ 	.byte	0x0a
	.zero		1


	//   ....[8]....
        /*1758*/ 	.word	0x0000f250
        /*175c*/ 	.word	0x000000ff
        /*1760*/ 	.word	0x00000000
        /*1764*/ 	.short	0x010a
        /*1766*/ 	.byte	0x0a
	.zero		1


	//   ....[9]....
        /*1768*/ 	.word	0x0000f380
        /*176c*/ 	.word	0x000000ff
        /*1770*/ 	.word	0x00009000
        /*1774*/ 	.short	0x0108
        /*1776*/ 	.byte	0x06
	.zero		1


	//   ....[10]....
        /*1778*/ 	.word	0x0000f4a0
        /*177c*/ 	.word	0x000000ff
        /*1780*/ 	.word	0x00009008
        /*1784*/ 	.short	0x0108
        /*1786*/ 	.byte	0x06
	.zero		1


	//   ....[11]....
        /*1788*/ 	.word	0x00013cd0
        /*178c*/ 	.word	0x00000007
        /*1790*/ 	.word	0x00000000
        /*1794*/ 	.short	0x010a
        /*1796*/ 	.byte	0xff
	.zero		1


	//   ....[12]....
        /*1798*/ 	.word	0x00013d30
        /*179c*/ 	.word	0x00000009
        /*17a0*/ 	.word	0x00000000
        /*17a4*/ 	.short	0x010a
        /*17a6*/ 	.byte	0xff
	.zero		1


	//   ....[13]....
        /*17a8*/ 	.word	0x00013d80
        /*17ac*/ 	.word	0x000000ff
        /*17b0*/ 	.word	0x00000000
        /*17b4*/ 	.short	0x010a
        /*17b6*/ 	.byte	0x0a
	.zero		1


	//   ....[14]....
        /*17b8*/ 	.word	0x00013db0
        /*17bc*/ 	.word	0x000000ff
        /*17c0*/ 	.word	0x00000000
        /*17c4*/ 	.short	0x010a
        /*17c6*/ 	.byte	0x0a
	.zero		1


	//----- nvinfo : EIATTR_NUM_MBARRIERS
	.align		4
.L_60:
        /*17c8*/ 	.byte	0x03, 0x38
        /*17ca*/ 	.short	0x0002


	//----- nvinfo : EIATTR_EXIT_INSTR_OFFSETS
	.align		4
        /*17cc*/ 	.byte	0x04, 0x1c
        /*17ce*/ 	.short	(.L_62 - .L_61)


	//   ....[0]....
.L_61:
        /*17d0*/ 	.word	0x00013cb0


	//----- nvinfo : EIATTR_REQNTID
	.align		4
.L_62:
        /*17d4*/ 	.byte	0x04, 0x10
        /*17d6*/ 	.short	(.L_64 - .L_63)
.L_63:
        /*17d8*/ 	.word	0x00000080
        /*17dc*/ 	.word	0x00000001
        /*17e0*/ 	.word	0x00000001


	//----- nvinfo : EIATTR_CRS_STACK_SIZE
	.align		4
.L_64:
        /*17e4*/ 	.byte	0x04, 0x1e
        /*17e6*/ 	.short	(.L_66 - .L_65)
.L_65:
        /*17e8*/ 	.word	0x00000000


	//----- nvinfo : EIATTR_CBANK_PARAM_SIZE
	.align		4
.L_66:
        /*17ec*/ 	.byte	0x03, 0x19
        /*17ee*/ 	.short	0x0050


	//----- nvinfo : EIATTR_PARAM_CBANK
	.align		4
        /*17f0*/ 	.byte	0x04, 0x0a
        /*17f2*/ 	.short	(.L_68 - .L_67)
	.align		4
.L_67:
        /*17f4*/ 	.word	index@(.nv.constant0.matmul_kernel)
        /*17f8*/ 	.short	0x0380
        /*17fa*/ 	.short	0x0050


	//----- nvinfo : EIATTR_SW_WAR
	.align		4
.L_68:
        /*17fc*/ 	.byte	0x04, 0x36
        /*17fe*/ 	.short	(.L_70 - .L_69)
.L_69:
        /*1800*/ 	.word	0x00000008
.L_70:


//--------------------- .nv.compat                --------------------------
	.section	.nv.compat,"",@"SHT_CUDA_COMPAT_INFO"
	.align	4
        /*0000*/ 	.byte	0x02, 0x02, 0x02, 0x00, 0x02, 0x05, 0x05, 0x00, 0x02, 0x03, 0x00, 0x00, 0x02, 0x06, 0x01, 0x00


//--------------------- .nv.callgraph             --------------------------
	.section	.nv.callgraph,"",@"SHT_CUDA_CALLGRAPH"
	.align	4
	.sectionentsize	8
	.align		4
        /*0000*/ 	.word	0x00000000
	.align		4
        /*0004*/ 	.word	0xffffffff
	.align		4
        /*0008*/ 	.word	0x00000000
	.align		4
        /*000c*/ 	.word	0xfffffffe
	.align		4
        /*0010*/ 	.word	0x00000000
	.align		4
        /*0014*/ 	.word	0xfffffffd
	.align		4
        /*0018*/ 	.word	0x00000000
	.align		4
        /*001c*/ 	.word	0xfffffffc


//--------------------- .text.matmul_kernel       --------------------------
	.section	.text.matmul_kernel,"ax",@progbits
	.align	128
        .global         matmul_kernel
        .type           matmul_kernel,@function
        .size           matmul_kernel,(.L_x_28 - matmul_kernel)
        .other          matmul_kernel,@"STO_CUDA_ENTRY STV_DEFAULT"
matmul_kernel:
.text.matmul_kernel:
[----:B------:R-:W0:Y:S01]  /*0000*/  LDC R1, c[0x0][0x37c] ;  /* 0x0000df00ff017b82 */ /* 0x000e220000000800 */
[----:B------:R-:W1:Y:S01]  /*0010*/  S2R R243, SR_TID.X ;  /* 0x0000000000f37919 */ /* 0x000e620000002100 */
[----:B0-----:R-:W-:Y:S01]  /*0020*/  VIADD R1, R1, 0xfffffd20 ;  /* 0xfffffd2001017836 */ /* 0x001fe20000000000 */
[----:B-1----:R-:W-:-:S13]  /*0030*/  ISETP.GE.U32.AND P0, PT, R243, 0x20, PT ;  /* 0x00000020f300780c */ /* 0x002fda0003f06070 */
[----:B------:R-:W-:Y:S02]  /*0040*/  VOTEU.ANY UP0, P0 ;  /* 0x0000000000ff7886 */ /* 0x000fe40000000100 */
[----:B------:R-:W-:Y:S05]  /*0050*/  BRA.U UP0, `(.L_x_0) ;  /* 0x0000000500887547 */ /* 0x000fea000b800000 */
[----:B------:R-:W0:Y:S01]  /*0060*/  S2R R11, SR_CgaCtaId ;  /* 0x00000000000b7919 */ /* 0x000e220000008800 */
[----:B------:R-:W-:Y:S01]  /*0070*/  NOP ;  /* 0x0000000000007918 */ /* 0x000fe20000000000 */
[----:B------:R-:W-:-:S04]  /*0080*/  MOV R0, 0x40 ;  /* 0x0000004000007802 */ /* 0x000fc80000000f00 */
[----:B0-----:R-:W-:Y:S02]  /*0090*/  LEA R2, R11, R0, 0x18 ;  /* 0x000000000b027211 */ /* 0x001fe400078ec0ff */
[----:B------:R-:W-:-:S04]  /*00a0*/  MOV R0, 0x400 ;  /* 0x0000040000007802 */ /* 0x000fc80000000f00 */
[----:B------:R-:W0:Y:S01]  /*00b0*/  LDS.U8 R2, [R2] ;  /* 0x0000000002027984 */ /* 0x000e220000000000 */
[----:B------:R-:W-:Y:S02]  /*00c0*/  LEA R0, R11, R0, 0x18 ;  /* 0x000000000b007211 */ /* 0x000fe400078ec0ff */
[----:B0-----:R-:W-:-:S13]  /*00d0*/  ISETP.NE.AND P0, PT, R2, RZ, PT ;  /* 0x000000ff0200720c */ /* 0x001fda0003f05270 */
[----:B------:R-:W-:Y:S05]  /*00e0*/  @P0 BRA `(.L_x_1) ;  /* 0x00000004004c0947 */ /* 0x000fea0003800000 */
[C---:B------:R-:W-:Y:S02]  /*00f0*/  LOP3.LUT R2, R11.reuse, 0x1, RZ, 0xc0, !PT ;  /* 0x000000010b027812 */ /* 0x040fe400078ec0ff */
[----:B------:R-:W-:Y:S02]  /*0100*/  LOP3.LUT R5, R11, 0x1, RZ, 0x3c, !PT ;  /* 0x000000010b057812 */ /* 0x000fe400078e3cff */
[----:B------:R-:W-:-:S13]  /*0110*/  ISETP.NE.U32.AND P0, PT, R2, 0x1, PT ;  /* 0x000000010200780c */ /* 0x000fda0003f05070 */
[----:B------:R-:W-:Y:S05]  /*0120*/  @!P0 BRA `(.L_x_2) ;  /* 0x0000000000c08947 */ /* 0x000fea0003800000 */
[----:B------:R-:W-:Y:S01]  /*0130*/  ELECT P1, URZ, PT ;  /* 0x0000000000ff782f */ /* 0x000fe20003820000 */
[----:B------:R-:W-:-:S12]  /*0140*/  BSSY B0, `(.L_x_2) ;  /* 0x000002e000007945 */ /* 0x000fd80003800000 */
[----:B------:R-:W-:Y:S05]  /*0150*/  @!P1 BRA `(.L_x_3) ;  /* 0x0000000000b09947 */ /* 0x000fea0003800000 */
[----:B------:R-:W-:-:S05]  /*0160*/  UMOV UR4, 0x4 ;  /* 0x0000000400047882 */ /* 0x000fca0000000000 */
[----:B------:R-:W-:Y:S04]  /*0170*/  DEPBAR.LE SB0, 0x36 ;  /* 0x00008d800000791a */ /* 0x000fe80000000000 */
[----:B------:R-:W0:Y:S02]  /*0180*/  UTCATOMSWS.2CTA.FIND_AND_SET.ALIGN UP1, UR4, UR4 ;  /* 0x00000004000475e3 */ /* 0x000e240008220800 */
[----:B0-----:R-:W-:Y:S01]  /*0190*/  PLOP3.LUT P1, PT, PT, PT, UP1, 0x80, 0x8 ;  /* 0x000000000008781c */ /* 0x001fe20003f2f018 */
[----:B------:R-:W-:-:S03]  /*01a0*/  IMAD.U32 R4, RZ, RZ, UR4 ;  /* 0x00000004ff047e24 */ /* 0x000fc6000f8e00ff */
[----:B------:R-:W-:-:S04]  /*01b0*/  SEL R2, RZ, 0xffffffff, !P1 ;  /* 0xffffffffff027807 */ /* 0x000fc80004800000 */
[----:B------:R-:W-:-:S13]  /*01c0*/  ISETP.NE.AND P1, PT, R2, RZ, PT ;  /* 0x000000ff0200720c */ /* 0x000fda0003f25270 */
[----:B------:R-:W-:Y:S05]  /*01d0*/  @P1 BRA `(.L_x_4) ;  /* 0x0000000000241947 */ /* 0x000fea0003800000 */
.L_x_5:
[----:B------:R-:W-:Y:S05]  /*01e0*/  NANOSLEEP 0x64 ;  /* 0x000000640000795d */ /* 0x000fea0003800000 */
[----:B------:R-:W-:-:S05]  /*01f0*/  UMOV UR4, 0x4 ;  /* 0x0000000400047882 */ /* 0x000fca0000000000 */
[----:B------:R-:W-:Y:S04]  /*0200*/  DEPBAR.LE SB0, 0x36 ;  /* 0x00008d800000791a */ /* 0x000fe80000000000 */
[----:B------:R-:W0:Y:S02]  /*0210*/  UTCATOMSWS.2CTA.FIND_AND_SET.ALIGN UP1, UR4, UR4 ;  /* 0x00000004000475e3 */ /* 0x000e240008220800 */
[----:B0-----:R-:W-:Y:S01]  /*0220*/  PLOP3.LUT P1, PT, PT, PT, UP1, 0x80, 0x8 ;  /* 0x000000000008781c */ /* 0x001fe20003f2f018 */
[----:B------:R-:W-:-:S03]  /*0230*/  IMAD.U32 R4, RZ, RZ, UR4 ;  /* 0x00000004ff047e24 */ /* 0x000fc6000f8e00ff */
[----:B------:R-:W-:-:S04]  /*0240*/  SEL R2, RZ, 0xffffffff, !P1 ;  /* 0xffffffffff027807 */ /* 0x000fc80004800000 */
[----:B------:R-:W-:-:S13]  /*0250*/  ISETP.NE.AND P1, PT, R2, RZ, PT ;  /* 0x000000ff0200720c */ /* 0x000fda0003f25270 */
[----:B------:R-:W-:Y:S05]  /*0260*/  @!P1 BRA `(.L_x_5) ;  /* 0xfffffffc00dc9947 */ /* 0x000fea000383ffff */
.L_x_4:
[----:B------:R-:W-:Y:S01]  /*0270*/  MOV R2, 0x60 ;  /* 0x0000006000027802 */ /* 0x000fe20000000f00 */
[----:B------:R-:W-:Y:S01]  /*0280*/  IMAD.MOV.U32 R10, RZ, RZ, 0x4 ;  /* 0x00000004ff0a7424 */ /* 0x000fe200078e00ff */
[----:B------:R-:W-:Y:S01]  /*0290*/  MOV R3, 0x58 ;  /* 0x0000005800037802 */ /* 0x000fe20000000f00 */
[----:B------:R-:W-:Y:S01]  /*02a0*/  IMAD.MOV.U32 R13, RZ, RZ, 0xf ;  /* 0x0000000fff0d7424 */ /* 0x000fe200078e00ff */
[C---:B------:R-:W-:Y:S02]  /*02b0*/  LEA R6, R11.reuse, R2, 0x18 ;  /* 0x000000020b067211 */ /* 0x040fe400078ec0ff */
[----:B------:R-:W-:-:S03]  /*02c0*/  LEA R7, R11, R3, 0x18 ;  /* 0x000000030b077211 */ /* 0x000fc600078ec0ff */
[----:B------:R-:W0:Y:S02]  /*02d0*/  LDS R2, [R6] ;  /* 0x0000000006027984 */ /* 0x000e240000000800 */
[----:B0-----:R-:W-:-:S04]  /*02e0*/  IMAD.U32 R2, R2, -0x80000000, RZ ;  /* 0x8000000002027824 */ /* 0x001fc800078e00ff */
[----:B------:R-:W0:Y:S02]  /*02f0*/  SYNCS.PHASECHK.TRANS64.TRYWAIT P1, [R7+URZ], R2 ;  /* 0x00000002070075a7 */ /* 0x000e2400080211ff */
[----:B0-----:R-:W-:Y:S05]  /*0300*/  @P1 BRA `(.L_x_6) ;  /* 0x0000000000081947 */ /* 0x001fea0003800000 */
[----:B------:R-:W0:Y:S02]  /*0310*/  SYNCS.PHASECHK.TRANS64.TRYWAIT P1, [R7+URZ], R2 ;  /* 0x00000002070075a7 */ /* 0x000e2400080211ff */
[----:B0-----:R-:W-:Y:S05]  /*0320*/  @!P1 BRA `(.L_x_7) ;  /* 0x0000013800649947 */ /* 0x001fea0003800000 */
.L_x_6:
[C---:B------:R-:W-:Y:S01]  /*0330*/  PRMT R9, R5.reuse, 0x654, R7 ;  /* 0x0000065405097816 */ /* 0x040fe20000000007 */
[C---:B0-----:R-:W-:Y:S01]  /*0340*/  IMAD.SHL.U32 R3, R4.reuse, 0x20, RZ ;  /* 0x0000002004037824 */ /* 0x041fe200078e00ff */
[----:B------:R-:W-:Y:S01]  /*0350*/  PRMT R8, R5, 0x654, R0 ;  /* 0x0000065405087816 */ /* 0x000fe20000000000 */
[----:B------:R-:W-:Y:S01]  /*0360*/  IMAD.MOV.U32 R12, RZ, RZ, 0x1 ;  /* 0x00000001ff0c7424 */ /* 0x000fe200078e00ff */
[----:B------:R0:W-:Y:S01]  /*0370*/  SYNCS.ARRIVE.TRANS64.RED RZ, [R9+URZ], R10 ;  /* 0x0000000a09ff79a7 */ /* 0x0001e200080004ff */
[----:B------:R-:W-:Y:S01]  /*0380*/  VIADD R7, R4, 0x10 ;  /* 0x0000001004077836 */ /* 0x000fe20000000000 */
[----:B------:R1:W-:Y:S01]  /*0390*/  STS [R0], R3 ;  /* 0x0000000300007388 */ /* 0x0003e20000000800 */
[----:B------:R-:W-:-:S03]  /*03a0*/  SHF.L.U32 R2, R13, R4, RZ ;  /* 0x000000040d027219 */ /* 0x000fc600000006ff */
[----:B------:R-:W-:Y:S01]  /*03b0*/  SHF.L.U32 R7, R12, R7, RZ ;  /* 0x000000070c077219 */ /* 0x000fe200000006ff */
[----:B------:R1:W-:Y:S01]  /*03c0*/  STAS [R8.64], R4 ;  /* 0x0000000408007dbd */ /* 0x0003e2000c0008ff */
[----:B0-----:R-:W-:Y:S02]  /*03d0*/  MOV R10, 0x50 ;  /* 0x00000050000a7802 */ /* 0x001fe40000000f00 */
[----:B------:R-:W-:Y:S02]  /*03e0*/  LOP3.LUT R2, R7, R2, RZ, 0xfc, !PT ;  /* 0x0000000207027212 */ /* 0x000fe400078efcff */
[----:B------:R-:W-:-:S05]  /*03f0*/  LEA R7, R11, R10, 0x18 ;  /* 0x0000000a0b077211 */ /* 0x000fca00078ec0ff */
[----:B------:R1:W-:Y:S04]  /*0400*/  ATOMS.OR RZ, [R7], R2 ;  /* 0x0000000207ff738c */ /* 0x0003e80003000000 */
[----:B------:R1:W-:Y:S02]  /*0410*/  ATOMS.XOR RZ, [R6], R12 ;  /* 0x0000000c06ff738c */ /* 0x0003e40003800000 */
.L_x_3:
[----:B------:R-:W-:Y:S05]  /*0420*/  BSYNC B0 ;  /* 0x0000000000007941 */ /* 0x000fea0003800000 */
.L_x_2:
[----:B------:R-:W-:Y:S05]  /*0430*/  @P0 BRA `(.L_x_8) ;  /* 0x0000000000880947 */ /* 0x000fea0003800000 */
[----:B------:R-:W-:Y:S05]  /*0440*/  WARPSYNC.ALL ;  /* 0x0000000000007948 */ /* 0x000fea0003800000 */
[----:B------:R-:W-:Y:S01]  /*0450*/  NOP ;  /* 0x0000000000007918 */ /* 0x000fe20000000000 */
[----:B------:R-:W-:-:S13]  /*0460*/  ELECT P0, URZ, PT ;  /* 0x0000000000ff782f */ /* 0x000fda0003800000 */
[----:B------:R-:W-:Y:S05]  /*0470*/  @!P0 BRA `(.L_x_8) ;  /* 0x0000000000788947 */ /* 0x000fea0003800000 */
[----:B-1----:R-:W-:Y:S02]  /*0480*/  MOV R2, 0x60 ;  /* 0x0000006000027802 */ /* 0x002fe40000000f00 */
[----:B------:R-:W-:Y:S02]  /*0490*/  MOV R4, 0x58 ;  /* 0x0000005800047802 */ /* 0x000fe40000000f00 */
        /* <DEDUP_REMOVED lines=8> */
.L_x_9:
[----:B------:R-:W1:Y:S01]  /*0520*/  LDS R2, [R0] ;  /* 0x0000000000027984 */ /* 0x000e620000000800 */
[----:B------:R-:W-:Y:S01]  /*0530*/  IMAD.MOV.U32 R7, RZ, RZ, 0xf ;  /* 0x0000000fff077424 */ /* 0x000fe200078e00ff */
[----:B------:R-:W-:Y:S01]  /*0540*/  PRMT R5, R5, 0x654, R9 ;  /* 0x0000065405057816 */ /* 0x000fe20000000009 */
[----:B------:R-:W-:Y:S02]  /*0550*/  IMAD.MOV.U32 R13, RZ, RZ, 0x1 ;  /* 0x00000001ff0d7424 */ /* 0x000fe400078e00ff */
[C---:B01----:R-:W-:Y:S02]  /*0560*/  IMAD.SHL.U32 R3, R2.reuse, 0x20, RZ ;  /* 0x0000002002037824 */ /* 0x043fe400078e00ff */
[----:B------:R-:W-:Y:S01]  /*0570*/  VIADD R4, R2, 0x10 ;  /* 0x0000001002047836 */ /* 0x000fe20000000000 */
[----:B------:R-:W-:Y:S02]  /*0580*/  SHF.L.U32 R2, R7, R2, RZ ;  /* 0x0000000207027219 */ /* 0x000fe400000006ff */
[----:B------:R0:W-:Y:S02]  /*0590*/  STS [R0], R3 ;  /* 0x0000000300007388 */ /* 0x0001e40000000800 */
[----:B------:R-:W-:-:S02]  /*05a0*/  SHF.L.U32 R7, R13, R4, RZ ;  /* 0x000000040d077219 */ /* 0x000fc400000006ff */
[----:B------:R-:W-:Y:S02]  /*05b0*/  MOV R4, 0x50 ;  /* 0x0000005000047802 */ /* 0x000fe40000000f00 */
[----:B------:R-:W-:Y:S02]  /*05c0*/  LOP3.LUT R2, R7, R2, RZ, 0xfc, !PT ;  /* 0x0000000207027212 */ /* 0x000fe400078efcff */
[----:B------:R-:W-:-:S05]  /*05d0*/  LEA R11, R11, R4, 0x18 ;  /* 0x000000040b0b7211 */ /* 0x000fca00078ec0ff */
[----:B------:R0:W-:Y:S01]  /*05e0*/  ATOMS.OR RZ, [R11], R2 ;  /* 0x000000020bff738c */ /* 0x0001e20003000000 */
[----:B------:R0:W-:Y:S03]  /*05f0*/  SYNCS.ARRIVE.TRANS64.RED.A1T0 RZ, [R5+URZ], RZ ;  /* 0x000000ff05ff79a7 */ /* 0x0001e600081004ff */
[----:B------:R0:W-:Y:S01]  /*0600*/  ATOMS.XOR RZ, [R6], R13 ;  /* 0x0000000d06ff738c */ /* 0x0001e20003800000 */
[----:B------:R-:W-:Y:S05]  /*0610*/  BRA `(.L_x_8) ;  /* 0x0000000000107947 */ /* 0x000fea0003800000 */
.L_x_1:
[----:B------:R-:W-:Y:S01]  /*0620*/  IMAD.MOV.U32 R3, RZ, RZ, -0x1 ;  /* 0xffffffffff037424 */ /* 0x000fe200078e00ff */
[----:B------:R-:W-:-:S04]  /*0630*/  MOV R2, 0x660 ;  /* 0x0000066000027802 */ /* 0x000fc80000000f00 */
[----:B------:R0:W-:Y:S03]  /*0640*/  STS [R0], R3 ;  /* 0x0000000300007388 */ /* 0x0001e60000000800 */
[----:B0-----:R-:W-:Y:S05]  /*0650*/  CALL.REL.NOINC `($__internal_1_$__cuda_sm10x_tcgen05_guardrail_trap_phase_invalid_during_alloc) ;  /* 0x0000013400ec7944 */ /* 0x001fea0003c00000 */
.L_x_8:
[----:B------:R-:W-:Y:S05]  /*0660*/  WARPSYNC.ALL ;  /* 0x0000000000007948 */ /* 0x000fea0003800000 */
[----:B------:R-:W-:Y:S01]  /*0670*/  NOP ;  /* 0x0000000000007918 */ /* 0x000fe20000000000 */
.L_x_0:
[----:B------:R-:W2:Y:S08]  /*0680*/  LDC.64 R96, c[0x0][0x398] ;  /* 0x0000e600ff607b82 */ /* 0x000eb00000000a00 */
[----:B------:R-:W3:Y:S02]  /*0690*/  S2UR UR5, SR_CgaSize ;  /* 0x00000000000579c3 */ /* 0x000ee40000008a00 */
[----:B---3--:R-:W-:-:S12]  /*06a0*/  UIMAD UR5, UR5, -0xa0, URZ ;  /* 0xffffff60050578a4 */ /* 0x008fd8000f8e02ff */
[----:B------:R-:W3:Y:S01]  /*06b0*/  LDCU UR5, c[0x0][UR5+0x2b0] ;  /* 0x00005600050577ac */ /* 0x000ee20008000800 */
[--C-:B------:R-:W-:Y:S02]  /*06c0*/  SHF.R.U32.HI R242, RZ, 0x5, R243.reuse ;  /* 0x00000005fff27819 */ /* 0x100fe400000116f3 */
[----:B------:R-:W-:Y:S01]  /*06d0*/  SHF.R.U32.HI R93, RZ, 0x6, R243 ;  /* 0x00000006ff5d7819 */ /* 0x000fe200000116f3 */
[----:B------:R-:W-:Y:S01]  /*06e0*/  UMOV UR6, 0x400 ;  /* 0x0000040000067882 */ /* 0x000fe20000000000 */
[----:B------:R-:W-:Y:S01]  /*06f0*/  LOP3.LUT R244, R243, 0x7f, RZ, 0xc0, !PT ;  /* 0x0000007ff3f47812 */ /* 0x000fe200078ec0ff */
[----:B------:R-:W4:Y:S01]  /*0700*/  LDCU UR21, c[0x0][0x3a4] ;  /* 0x00007480ff1577ac */ /* 0x000f220008000800 */
[----:B------:R-:W5:Y:S01]  /*0710*/  S2UR UR4, SR_CTAID.X ;  /* 0x00000000000479c3 */ /* 0x000f620000002500 */
[----:B------:R-:W-:Y:S01]  /*0720*/  SGXT.U32 R93, R93, 0x1 ;  /* 0x000000015d5d781a */ /* 0x000fe20000000000 */
[----:B------:R-:W0:Y:S01]  /*0730*/  LDCU.64 UR18, c[0x0][0x358] ;  /* 0x00006b00ff1277ac */ /* 0x000e220008000a00 */
[----:B------:R-:W1:Y:S05]  /*0740*/  LDCU.128 UR12, c[0x0][0x380] ;  /* 0x00007000ff0c77ac */ /* 0x000e6a0008000c00 */
[----:B------:R-:W0:Y:S02]  /*0750*/  S2UR UR11, SR_CgaCtaId ;  /* 0x00000000000b79c3 */ /* 0x000e240000008800 */
[----:B012---:R-:W-:Y:S01]  /*0760*/  VIADD R0, R97, 0x3f ;  /* 0x0000003f61007836 */ /* 0x007fe20000000000 */
[----:B------:R-:W-:-:S05]  /*0770*/  IABS R94, R97 ;  /* 0x00000061005e7213 */ /* 0x000fca0000000000 */
[----:B------:R-:W0:Y:S01]  /*0780*/  LDC R241, c[0x0][0x3a0] ;  /* 0x0000e800fff17b82 */ /* 0x000e220000000800 */
[----:B------:R-:W-:Y:S02]  /*0790*/  SHF.R.S32.HI R3, RZ, 0x1f, R0 ;  /* 0x0000001fff037819 */ /* 0x000fe40000011400 */
[----:B-----5:R-:W-:Y:S02]  /*07a0*/  I2FP.F32.U32 R5, UR4 ;  /* 0x0000000400057c45 */ /* 0x020fe40008201000 */
[----:B------:R-:W-:-:S03]  /*07b0*/  LEA.HI R3, R3, R0, RZ, 0x6 ;  /* 0x0000000003037211 */ /* 0x000fc600078f30ff */
[----:B---3--:R-:W-:Y:S01]  /*07c0*/  FMUL R5, R5, UR5 ;  /* 0x0000000505057c20 */ /* 0x008fe20008400000 */
[----:B------:R-:W-:Y:S01]  /*07d0*/  SHF.R.S32.HI R3, RZ, 0x6, R3 ;  /* 0x00000006ff037819 */ /* 0x000fe20000011403 */
[----:B------:R-:W-:Y:S02]  /*07e0*/  ULOP3.LUT UR5, UR11, 0x1, URZ, 0xc0, !UPT ;  /* 0x000000010b057892 */ /* 0x000fe4000f8ec0ff */
[----:B------:R-:W-:Y:S02]  /*07f0*/  ULEA UR6, UR11, UR6, 0x18 ;  /* 0x000000060b067291 */ /* 0x000fe4000f8ec0ff */
[----:B------:R-:W-:Y:S01]  /*0800*/  IMAD.SHL.U32 R4, R3, 0x8, RZ ;  /* 0x0000000803047824 */ /* 0x000fe200078e00ff */
[----:B------:R-:W-:Y:S01]  /*0810*/  F2I.U32.TRUNC.NTZ R5, R5 ;  /* 0x0000000500057305 */ /* 0x000fe2000020f000 */
[----:B------:R-:W-:Y:S01]  /*0820*/  USHF.L.U32 UR4, UR5, 0x5, URZ ;  /* 0x0000000505047899 */ /* 0x000fe200080006ff */
[----:B------:R-:W-:Y:S01]  /*0830*/  BAR.SYNC.DEFER_BLOCKING 0x0 ;  /* 0x0000000000007b1d */ /* 0x000fe20000010000 */
[----:B------:R-:W-:Y:S01]  /*0840*/  UIADD3 UR10, UPT, UPT, UR6, 0x9000, URZ ;  /* 0x00009000060a7890 */ /* 0x000fe2000fffe0ff */
[----:B------:R-:W-:Y:S01]  /*0850*/  IABS R7, R4 ;  /* 0x0000000400077213 */ /* 0x000fe20000000000 */
[----:B0-----:R-:W-:-:S03]  /*0860*/  VIADD R16, R241, 0xffffffde ;  /* 0xffffffdef1107836 */ /* 0x001fc60000000000 */
[----:B------:R-:W0:Y:S01]  /*0870*/  I2F.RP R0, R7 ;  /* 0x0000000700007306 */ /* 0x000e220000209400 */
[C---:B------:R-:W-:Y:S02]  /*0880*/  VIADD R19, R241.reuse, 0xffffffdf ;  /* 0xffffffdff1137836 */ /* 0x040fe40000000000 */
[C---:B------:R-:W-:Y:S02]  /*0890*/  VIADD R20, R241.reuse, 0xffffffda ;  /* 0xffffffdaf1147836 */ /* 0x040fe40000000000 */
[C---:B------:R-:W-:Y:S02]  /*08a0*/  VIADD R23, R241.reuse, 0xffffffdb ;  /* 0xffffffdbf1177836 */ /* 0x040fe40000000000 */
[C---:B------:R-:W-:Y:S02]  /*08b0*/  VIADD R24, R241.reuse, 0xffffffd6 ;  /* 0xffffffd6f1187836 */ /* 0x040fe40000000000 */
[C---:B------:R-:W-:Y:S02]  /*08c0*/  VIADD R27, R241.reuse, 0xffffffd7 ;  /* 0xffffffd7f11b7836 */ /* 0x040fe40000000000 */
[----:B------:R-:W-:-:S02]  /*08d0*/  VIADD R28, R241, 0xffffffd2 ;  /* 0xffffffd2f11c7836 */ /* 0x000fc40000000000 */
[C---:B------:R-:W-:Y:S01]  /*08e0*/  VIADD R31, R241.reuse, 0xffffffd3 ;  /* 0xffffffd3f11f7836 */ /* 0x040fe20000000000 */
[----:B0-----:R-:W0:Y:S01]  /*08f0*/  MUFU.RCP R0, R0 ;  /* 0x0000000000007308 */ /* 0x001e220000001000 */
[----:B------:R-:W-:Y:S01]  /*0900*/  VIADD R42, R241, 0xfffffffe ;  /* 0xfffffffef12a7836 */ /* 0x000fe20000000000 */
[----:B------:R-:W1:Y:S01]  /*0910*/  LDS R12, [UR6] ;  /* 0x00000006ff0c7984 */ /* 0x000e620008000800 */
[----:B0-----:R-:W-:Y:S01]  /*0920*/  VIADD R2, R0, 0xffffffe ;  /* 0x0ffffffe00027836 */ /* 0x001fe20000000000 */
[----:B------:R-:W-:-:S04]  /*0930*/  IABS R0, R5 ;  /* 0x0000000500007213 */ /* 0x000fc80000000000 */
[----:B------:R0:W2:Y:S02]  /*0940*/  F2I.FTZ.U32.TRUNC.NTZ R3, R2 ;  /* 0x0000000200037305 */ /* 0x0000a4000021f000 */
[----:B0-----:R-:W-:Y:S02]  /*0950*/  IMAD.MOV.U32 R2, RZ, RZ, RZ ;  /* 0x000000ffff027224 */ /* 0x001fe400078e00ff */
[----:B--2---:R-:W-:-:S04]  /*0960*/  IMAD.MOV R6, RZ, RZ, -R3 ;  /* 0x000000ffff067224 */ /* 0x004fc800078e0a03 */
[----:B------:R-:W-:Y:S01]  /*0970*/  IMAD R9, R6, R7, RZ ;  /* 0x0000000706097224 */ /* 0x000fe200078e02ff */
[----:B------:R-:W-:Y:S02]  /*0980*/  IABS R6, R4 ;  /* 0x0000000400067213 */ /* 0x000fe40000000000 */
[----:B-1----:R-:W-:Y:S01]  /*0990*/  R2UR UR20, R12 ;  /* 0x000000000c1472ca */ /* 0x002fe200000e0000 */
[----:B------:R-:W-:Y:S01]  /*09a0*/  IMAD.HI.U32 R3, R3, R9, R2 ;  /* 0x0000000903037227 */ /* 0x000fe200078e0002 */
[----:B------:R-:W-:-:S03]  /*09b0*/  IABS R9, R96 ;  /* 0x0000006000097213 */ /* 0x000fc60000000000 */
[----:B------:R-:W-:Y:S02]  /*09c0*/  IMAD.MOV R2, RZ, RZ, -R6 ;  /* 0x000000ffff027224 */ /* 0x000fe400078e0a06 */
[----:B------:R-:W-:-:S04]  /*09d0*/  IMAD.HI.U32 R3, R3, R0, RZ ;  /* 0x0000000003037227 */ /* 0x000fc800078e00ff */
[----:B------:R-:W-:Y:S02]  /*09e0*/  IMAD R0, R3, R2, R0 ;  /* 0x0000000203007224 */ /* 0x000fe400078e0200 */
[----:B------:R-:W-:Y:S01]  /*09f0*/  VIADD R12, R241, 0xffffffc2 ;  /* 0xffffffc2f10c7836 */ /* 0x000fe20000000000 */
[----:B------:R-:W-:Y:S02]  /*0a00*/  BAR.SYNC.DEFER_BLOCKING 0x0 ;  /* 0x0000000000007b1d */ /* 0x000fe40000010000 */
[----:B------:R-:W-:-:S13]  /*0a10*/  ISETP.GT.U32.AND P1, PT, R7, R0, PT ;  /* 0x000000000700720c */ /* 0x000fda0003f24070 */
[----:B------:R-:W-:Y:S02]  /*0a20*/  @!P1 IMAD.IADD R0, R0, 0x1, -R7 ;  /* 0x0000000100009824 */ /* 0x000fe400078e0a07 */
[----:B------:R-:W-:Y:S01]  /*0a30*/  @!P1 VIADD R3, R3, 0x1 ;  /* 0x0000000103039836 */ /* 0x000fe20000000000 */
[----:B------:R-:W-:Y:S02]  /*0a40*/  ISETP.NE.AND P1, PT, R4, RZ, PT ;  /* 0x000000ff0400720c */ /* 0x000fe40003f25270 */
[----:B------:R-:W-:Y:S02]  /*0a50*/  ISETP.GE.U32.AND P0, PT, R0, R7, PT ;  /* 0x000000070000720c */ /* 0x000fe40003f06070 */
[----:B------:R-:W-:-:S04]  /*0a60*/  LOP3.LUT R0, R5, R4, RZ, 0x3c, !PT ;  /* 0x0000000405007212 */ /* 0x000fc800078e3cff */
[----:B------:R-:W-:Y:S01]  /*0a70*/  ISETP.GE.AND P2, PT, R0, RZ, PT ;  /* 0x000000ff0000720c */ /* 0x000fe20003f46270 */
[----:B------:R-:W-:-:S06]  /*0a80*/  VIADD R0, R96, 0x1ff ;  /* 0x000001ff60007836 */ /* 0x000fcc0000000000 */
[----:B------:R-:W-:-:S04]  /*0a90*/  @P0 VIADD R3, R3, 0x1 ;  /* 0x0000000103030836 */ /* 0x000fc80000000000 */
[----:B------:R-:W-:Y:S01]  /*0aa0*/  IMAD.MOV.U32 R2, RZ, RZ, R3 ;  /* 0x000000ffff027224 */ /* 0x000fe200078e0003 */
[----:B------:R-:W-:-:S03]  /*0ab0*/  SHF.R.S32.HI R3, RZ, 0x1f, R0 ;  /* 0x0000001fff037819 */ /* 0x000fc60000011400 */
[----:B------:R-:W-:Y:S01]  /*0ac0*/  @!P2 IMAD.MOV R2, RZ, RZ, -R2 ;  /* 0x000000ffff02a224 */ /* 0x000fe200078e0a02 */
[----:B------:R-:W-:Y:S02]  /*0ad0*/  @!P1 LOP3.LUT R2, RZ, R4, RZ, 0x33, !PT ;  /* 0x00000004ff029212 */ /* 0x000fe400078e33ff */
[----:B------:R-:W-:-:S03]  /*0ae0*/  LEA.HI R3, R3, R0, RZ, 0x9 ;  /* 0x0000000003037211 */ /* 0x000fc600078f48ff */
[----:B------:R-:W-:Y:S02]  /*0af0*/  IMAD.SHL.U32 R8, R2, 0x8, RZ ;  /* 0x0000000802087824 */ /* 0x000fe400078e00ff */
[----:B------:R-:W-:-:S03]  /*0b00*/  IMAD.MOV R2, RZ, RZ, -R2 ;  /* 0x000000ffff027224 */ /* 0x000fc600078e0a02 */
[----:B------:R-:W-:Y:S01]  /*0b10*/  LEA.HI.SX32 R3, R3, -R8, 0x17 ;  /* 0x8000000803037211 */ /* 0x000fe200078fbaff */
[----:B------:R-:W-:Y:S02]  /*0b20*/  IMAD R10, R4, R2, R5 ;  /* 0x00000002040a7224 */ /* 0x000fe400078e0205 */
[----:B------:R-:W-:Y:S01]  /*0b30*/  IMAD.MOV.U32 R2, RZ, RZ, RZ ;  /* 0x000000ffff027224 */ /* 0x000fe200078e00ff */
[----:B------:R-:W-:Y:S02]  /*0b40*/  VIMNMX R11, PT, PT, R3, 0x8, PT ;  /* 0x00000008030b7848 */ /* 0x000fe40003fe0100 */
[----:B------:R-:W-:Y:S02]  /*0b50*/  IABS R4, R10 ;  /* 0x0000000a00047213 */ /* 0x000fe40000000000 */
[----:B------:R-:W-:-:S04]  /*0b60*/  IABS R7, R11 ;  /* 0x0000000b00077213 */ /* 0x000fc80000000000 */
[----:B------:R-:W0:Y:S08]  /*0b70*/  I2F.RP R0, R7 ;  /* 0x0000000700007306 */ /* 0x000e300000209400 */
[----:B0-----:R-:W0:Y:S02]  /*0b80*/  MUFU.RCP R0, R0 ;  /* 0x0000000000007308 */ /* 0x001e240000001000 */
[----:B0-----:R-:W-:Y:S01]  /*0b90*/  VIADD R3, R0, 0xffffffe ;  /* 0x0ffffffe00037836 */ /* 0x001fe20000000000 */
[----:B------:R-:W-:-:S05]  /*0ba0*/  IABS R0, R11 ;  /* 0x0000000b00007213 */ /* 0x000fca0000000000 */
[----:B------:R-:W0:Y:S01]  /*0bb0*/  F2I.FTZ.U32.TRUNC.NTZ R3, R3 ;  /* 0x0000000300037305 */ /* 0x000e22000021f000 */
[----:B------:R-:W-:Y:S02]  /*0bc0*/  IMAD.MOV R0, RZ, RZ, -R0 ;  /* 0x000000ffff007224 */ /* 0x000fe400078e0a00 */
[----:B0-----:R-:W-:-:S04]  /*0bd0*/  IMAD.MOV R6, RZ, RZ, -R3 ;  /* 0x000000ffff067224 */ /* 0x001fc800078e0a03 */
[----:B------:R-:W-:Y:S02]  /*0be0*/  IMAD R5, R6, R7, RZ ;  /* 0x0000000706057224 */ /* 0x000fe400078e02ff */
[----:B------:R-:W0:Y:S02]  /*0bf0*/  I2F.RP R6, R94 ;  /* 0x0000005e00067306 */ /* 0x000e240000209400 */
[----:B------:R-:W-:-:S04]  /*0c00*/  IMAD.HI.U32 R2, R3, R5, R2 ;  /* 0x0000000503027227 */ /* 0x000fc800078e0002 */
[----:B------:R-:W-:-:S04]  /*0c10*/  IMAD.MOV.U32 R3, RZ, RZ, R4 ;  /* 0x000000ffff037224 */ /* 0x000fc800078e0004 */
[----:B------:R-:W-:-:S04]  /*0c20*/  IMAD.HI.U32 R2, R2, R3, RZ ;  /* 0x0000000302027227 */ /* 0x000fc800078e00ff */
[----:B------:R-:W-:Y:S01]  /*0c30*/  IMAD R0, R2, R0, R3 ;  /* 0x0000000002007224 */ /* 0x000fe200078e0203 */
[----:B0-----:R-:W0:Y:S04]  /*0c40*/  MUFU.RCP R6, R6 ;  /* 0x0000000600067308 */ /* 0x001e280000001000 */
[----:B------:R-:W-:-:S04]  /*0c50*/  ISETP.GT.U32.AND P1, PT, R7, R0, PT ;  /* 0x000000000700720c */ /* 0x000fc80003f24070 */
[----:B------:R-:W1:Y:S09]  /*0c60*/  I2F.RP R3, R9 ;  /* 0x0000000900037306 */ /* 0x000e720000209400 */
[----:B------:R-:W-:Y:S02]  /*0c70*/  @!P1 IMAD.IADD R0, R0, 0x1, -R7 ;  /* 0x0000000100009824 */ /* 0x000fe400078e0a07 */
[----:B------:R-:W-:Y:S01]  /*0c80*/  @!P1 VIADD R2, R2, 0x1 ;  /* 0x0000000102029836 */ /* 0x000fe20000000000 */
[----:B------:R-:W-:Y:S01]  /*0c90*/  ISETP.NE.AND P1, PT, R11, RZ, PT ;  /* 0x000000ff0b00720c */ /* 0x000fe20003f25270 */
[----:B0-----:R-:W-:Y:S01]  /*0ca0*/  VIADD R4, R6, 0xffffffe ;  /* 0x0ffffffe06047836 */ /* 0x001fe20000000000 */
[----:B------:R-:W-:Y:S01]  /*0cb0*/  ISETP.GE.U32.AND P0, PT, R0, R7, PT ;  /* 0x000000070000720c */ /* 0x000fe20003f06070 */
[----:B-1----:R-:W0:Y:S01]  /*0cc0*/  MUFU.RCP R3, R3 ;  /* 0x0000000300037308 */ /* 0x002e220000001000 */
[----:B------:R-:W-:-:S04]  /*0cd0*/  LOP3.LUT R0, R10, R11, RZ, 0x3c, !PT ;  /* 0x0000000b0a007212 */ /* 0x000fc800078e3cff */
[----:B------:R-:W-:Y:S01]  /*0ce0*/  ISETP.GE.AND P2, PT, R0, RZ, PT ;  /* 0x000000ff0000720c */ /* 0x000fe20003f46270 */
[----:B------:R-:W-:Y:S02]  /*0cf0*/  IMAD.SHL.U32 R0, R242, 0x200000, RZ ;  /* 0x00200000f2007824 */ /* 0x000fe400078e00ff */
[----:B------:R1:W2:Y:S03]  /*0d00*/  F2I.FTZ.U32.TRUNC.NTZ R5, R4 ;  /* 0x0000000400057305 */ /* 0x0002a6000021f000 */
[----:B------:R-:W-:Y:S01]  /*0d10*/  LOP3.LUT R0, R0, 0x600000, RZ, 0xc0, !PT ;  /* 0x0060000000007812 */ /* 0x000fe200078ec0ff */
[----:B------:R-:W-:-:S03]  /*0d20*/  @P0 VIADD R2, R2, 0x1 ;  /* 0x0000000102020836 */ /* 0x000fc60000000000 */
[----:B------:R-:W-:Y:S01]  /*0d30*/  R2UR UR7, R0 ;  /* 0x00000000000772ca */ /* 0x000fe200000e0000 */
[----:B0-----:R-:W-:Y:S02]  /*0d40*/  VIADD R3, R3, 0xffffffe ;  /* 0x0ffffffe03037836 */ /* 0x001fe40000000000 */
[----:B------:R-:W-:Y:S01]  /*0d50*/  @!P2 IMAD.MOV R2, RZ, RZ, -R2 ;  /* 0x000000ffff02a224 */ /* 0x000fe200078e0a02 */
[----:B------:R-:W-:Y:S01]  /*0d60*/  @!P1 LOP3.LUT R2, RZ, R11, RZ, 0x33, !PT ;  /* 0x0000000bff029212 */ /* 0x000fe200078e33ff */
[----:B-1----:R-:W-:Y:S02]  /*0d70*/  IMAD.MOV.U32 R4, RZ, RZ, RZ ;  /* 0x000000ffff047224 */ /* 0x002fe400078e00ff */
[----:B------:R-:W0:Y:S01]  /*0d80*/  F2I.FTZ.U32.TRUNC.NTZ R3, R3 ;  /* 0x0000000300037305 */ /* 0x000e22000021f000 */
[----:B--2---:R-:W-:Y:S02]  /*0d90*/  IMAD.MOV R7, RZ, RZ, -R5 ;  /* 0x000000ffff077224 */ /* 0x004fe400078e0a05 */
[----:B------:R-:W-:-:S02]  /*0da0*/  IMAD.SHL.U32 R132, R2, 0x40, RZ ;  /* 0x0000004002847824 */ /* 0x000fc400078e00ff */
[----:B------:R-:W-:Y:S01]  /*0db0*/  IMAD R7, R7, R94, RZ ;  /* 0x0000005e07077224 */ /* 0x000fe200078e02ff */
[----:B------:R-:W-:Y:S01]  /*0dc0*/  UIADD3 UR7, UPT, UPT, UR20, UR7, URZ ;  /* 0x0000000714077290 */ /* 0x000fe2000fffe0ff */
[----:B------:R-:W-:Y:S01]  /*0dd0*/  IMAD.MOV R0, RZ, RZ, -R2 ;  /* 0x000000ffff007224 */ /* 0x000fe200078e0a02 */
[----:B------:R-:W-:Y:S01]  /*0de0*/  LOP3.LUT R93, R132, UR4, R93, 0xfe, !PT ;  /* 0x00000004845d7c12 */ /* 0x000fe2000f8efe5d */
[----:B------:R-:W-:Y:S01]  /*0df0*/  IMAD.HI.U32 R4, R5, R7, R4 ;  /* 0x0000000705047227 */ /* 0x000fe200078e0004 */
[----:B------:R-:W-:Y:S02]  /*0e00*/  UMOV UR4, 0x1 ;  /* 0x0000000100047882 */ /* 0x000fe40000000000 */
[----:B------:R-:W-:Y:S01]  /*0e10*/  LOP3.LUT R114, R93, 0x4, RZ, 0xfc, !PT ;  /* 0x000000045d727812 */ /* 0x000fe200078efcff */
[----:B------:R-:W-:Y:S01]  /*0e20*/  IMAD R0, R11, R0, R10 ;  /* 0x000000000b007224 */ /* 0x000fe200078e020a */
[C---:B------:R-:W-:Y:S01]  /*0e30*/  LOP3.LUT R111, R93.reuse, 0xc, RZ, 0xfc, !PT ;  /* 0x0000000c5d6f7812 */ /* 0x040fe200078efcff */
[----:B0-----:R-:W-:Y:S01]  /*0e40*/  IMAD.MOV R2, RZ, RZ, -R3 ;  /* 0x000000ffff027224 */ /* 0x001fe200078e0a03 */
[----:B------:R-:W-:Y:S01]  /*0e50*/  IABS R13, R114 ;  /* 0x00000072000d7213 */ /* 0x000fe20000000000 */
[----:B------:R-:W-:Y:S01]  /*0e60*/  IMAD.IADD R0, R8, 0x1, R0 ;  /* 0x0000000108007824 */ /* 0x000fe200078e0200 */
[----:B------:R-:W-:Y:S01]  /*0e70*/  LOP3.LUT R118, R93, 0x6, RZ, 0xfc, !PT ;  /* 0x000000065d767812 */ /* 0x000fe200078efcff */
[----:B------:R-:W-:Y:S01]  /*0e80*/  IMAD.MOV.U32 R10, RZ, RZ, R2 ;  /* 0x000000ffff0a7224 */ /* 0x000fe200078e0002 */
[----:B------:R-:W-:Y:S01]  /*0e90*/  IABS R109, R111 ;  /* 0x0000006f006d7213 */ /* 0x000fe20000000000 */
[----:B------:R-:W-:Y:S01]  /*0ea0*/  IMAD.HI.U32 R7, R4, R13, RZ ;  /* 0x0000000d04077227 */ /* 0x000fe200078e00ff */
[----:B------:R-:W-:-:S02]  /*0eb0*/  IABS R121, R118 ;  /* 0x0000007600797213 */ /* 0x000fc40000000000 */
[----:B------:R-:W-:Y:S01]  /*0ec0*/  LEA R0, R0, UR5, 0x1 ;  /* 0x0000000500007c11 */ /* 0x000fe2000f8e08ff */
[----:B------:R-:W-:Y:S01]  /*0ed0*/  IMAD.MOV R7, RZ, RZ, -R7 ;  /* 0x000000ffff077224 */ /* 0x000fe200078e0a07 */
[C---:B------:R-:W-:Y:S01]  /*0ee0*/  LOP3.LUT R95, R93.reuse, 0x2, RZ, 0xfc, !PT ;  /* 0x000000025d5f7812 */ /* 0x040fe200078efcff */
[----:B------:R-:W-:Y:S01]  /*0ef0*/  IMAD.MOV.U32 R2, RZ, RZ, RZ ;  /* 0x000000ffff027224 */ /* 0x000fe200078e00ff */
[----:B------:R-:W-:Y:S01]  /*0f00*/  IABS R123, R93 ;  /* 0x0000005d007b7213 */ /* 0x000fe20000000000 */
[----:B------:R-:W-:Y:S01]  /*0f10*/  IMAD R11, R10, R9, RZ ;  /* 0x000000090a0b7224 */ /* 0x000fe200078e02ff */
[----:B------:R-:W-:Y:S01]  /*0f20*/  IABS R115, R95 ;  /* 0x0000005f00737213 */ /* 0x000fe20000000000 */
[----:B------:R-:W-:Y:S01]  /*0f30*/  IMAD R116, R94, R7, R13 ;  /* 0x000000075e747224 */ /* 0x000fe200078e020d */
[----:B------:R-:W-:Y:S01]  /*0f40*/  LOP3.LUT R119, R93, 0x8, RZ, 0xfc, !PT ;  /* 0x000000085d777812 */ /* 0x000fe200078efcff */
[----:B------:R-:W-:Y:S01]  /*0f50*/  IMAD.HI.U32 R2, R3, R11, R2 ;  /* 0x0000000b03027227 */ /* 0x000fe200078e0002 */
[----:B------:R-:W-:-:S02]  /*0f60*/  LOP3.LUT R120, R93, 0xa, RZ, 0xfc, !PT ;  /* 0x0000000a5d787812 */ /* 0x000fc400078efcff */
[----:B------:R-:W-:Y:S01]  /*0f70*/  IABS R11, R119 ;  /* 0x00000077000b7213 */ /* 0x000fe20000000000 */
[C---:B------:R-:W-:Y:S01]  /*0f80*/  IMAD.HI.U32 R7, R4.reuse, R109, RZ ;  /* 0x0000006d04077227 */ /* 0x040fe200078e00ff */
[C---:B------:R-:W-:Y:S02]  /*0f90*/  LOP3.LUT R113, R93.reuse, 0xe, RZ, 0xfc, !PT ;  /* 0x0000000e5d717812 */ /* 0x040fe400078efcff */
[----:B------:R-:W-:Y:S01]  /*0fa0*/  IABS R13, R120 ;  /* 0x00000078000d7213 */ /* 0x000fe20000000000 */
[----:B------:R-:W-:Y:S01]  /*0fb0*/  IMAD.HI.U32 R3, R4, R121, RZ ;  /* 0x0000007904037227 */ /* 0x000fe200078e00ff */
[----:B------:R-:W-:Y:S02]  /*0fc0*/  IABS R15, R113 ;  /* 0x00000071000f7213 */ /* 0x000fe40000000000 */
[C---:B------:R-:W-:Y:S01]  /*0fd0*/  LOP3.LUT R126, R93.reuse, 0x10, RZ, 0xfc, !PT ;  /* 0x000000105d7e7812 */ /* 0x040fe200078efcff */
[----:B------:R-:W-:Y:S01]  /*0fe0*/  IMAD.U32 R145, R0, 0x100, R244 ;  /* 0x0000010000917824 */ /* 0x000fe200078e00f4 */
[C---:B------:R-:W-:Y:S01]  /*0ff0*/  LOP3.LUT R125, R93.reuse, 0x12, RZ, 0xfc, !PT ;  /* 0x000000125d7d7812 */ /* 0x040fe200078efcff */
[----:B------:R-:W-:Y:S01]  /*1000*/  IMAD.MOV R7, RZ, RZ, -R7 ;  /* 0x000000ffff077224 */ /* 0x000fe200078e0a07 */
[----:B------:R-:W-:Y:S01]  /*1010*/  LOP3.LUT R107, R93, 0x14, RZ, 0xfc, !PT ;  /* 0x000000145d6b7812 */ /* 0x000fe200078efcff */
[----:B------:R-:W-:Y:S01]  /*1020*/  IMAD.MOV R8, RZ, RZ, -R3 ;  /* 0x000000ffff087224 */ /* 0x000fe200078e0a03 */
[----:B------:R-:W-:Y:S01]  /*1030*/  IABS R105, R125 ;  /* 0x0000007d00697213 */ /* 0x000fe20000000000 */
[----:B------:R-:W-:Y:S01]  /*1040*/  VIADD R161, R145, 0x80 ;  /* 0x0000008091a17836 */ /* 0x000fe20000000000 */
[C---:B------:R-:W-:Y:S01]  /*1050*/  LOP3.LUT R104, R93.reuse, 0x16, RZ, 0xfc, !PT ;  /* 0x000000165d687812 */ /* 0x040fe200078efcff */
[C---:B------:R-:W-:Y:S01]  /*1060*/  IMAD R109, R94.reuse, R7, R109 ;  /* 0x000000075e6d7224 */ /* 0x040fe200078e026d */
[----:B------:R-:W-:Y:S01]  /*1070*/  IABS R7, R145 ;  /* 0x0000009100077213 */ /* 0x000fe20000000000 */
[----:B------:R-:W-:Y:S01]  /*1080*/  IMAD R121, R94, R8, R121 ;  /* 0x000000085e797224 */ /* 0x000fe200078e0279 */
[----:B------:R-:W-:Y:S01]  /*1090*/  IABS R8, R161 ;  /* 0x000000a100087213 */ /* 0x000fe20000000000 */
[----:B------:R-:W-:Y:S01]  /*10a0*/  IMAD.HI.U32 R5, R4, R123, RZ ;  /* 0x0000007b04057227 */ /* 0x000fe200078e00ff */
[----:B------:R-:W-:-:S02]  /*10b0*/  LOP3.LUT R128, R93, 0x18, RZ, 0xfc, !PT ;  /* 0x000000185d807812 */ /* 0x000fc400078efcff */
[----:B------:R-:W-:Y:S01]  /*10c0*/  IABS R103, R104 ;  /* 0x0000006800677213 */ /* 0x000fe20000000000 */
[C---:B------:R-:W-:Y:S01]  /*10d0*/  IMAD.HI.U32 R0, R2.reuse, R7, RZ ;  /* 0x0000000702007227 */ /* 0x040fe200078e00ff */
[----:B------:R-:W-:Y:S02]  /*10e0*/  LOP3.LUT R127, R93, 0x1a, RZ, 0xfc, !PT ;  /* 0x0000001a5d7f7812 */ /* 0x000fe400078efcff */
[----:B------:R-:W-:Y:S01]  /*10f0*/  ISETP.GE.AND P3, PT, R161, RZ, PT ;  /* 0x000000ffa100720c */ /* 0x000fe20003f66270 */
[----:B------:R-:W-:Y:S01]  /*1100*/  IMAD.HI.U32 R2, R2, R8, RZ ;  /* 0x0000000802027227 */ /* 0x000fe200078e00ff */
[----:B------:R-:W-:Y:S02]  /*1110*/  IABS R99, R127 ;  /* 0x0000007f00637213 */ /* 0x000fe40000000000 */
[C---:B------:R-:W-:Y:S01]  /*1120*/  LOP3.LUT R129, R93.reuse, 0x1c, RZ, 0xfc, !PT ;  /* 0x0000001c5d817812 */ /* 0x040fe200078efcff */
[----:B------:R-:W-:Y:S01]  /*1130*/  IMAD.MOV R0, RZ, RZ, -R0 ;  /* 0x000000ffff007224 */ /* 0x000fe200078e0a00 */
[----:B------:R-:W-:Y:S01]  /*1140*/  LOP3.LUT R124, R93, 0x1e, RZ, 0xfc, !PT ;  /* 0x0000001e5d7c7812 */ /* 0x000fe200078efcff */
[----:B------:R-:W-:-:S02]  /*1150*/  IMAD.MOV R2, RZ, RZ, -R2 ;  /* 0x000000ffff027224 */ /* 0x000fc400078e0a02 */
[----:B------:R-:W-:-:S04]  /*1160*/  IMAD.HI.U32 R6, R4, R115, RZ ;  /* 0x0000007304067227 */ /* 0x000fc800078e00ff */
[----:B------:R-:W-:Y:S02]  /*1170*/  IMAD.MOV R5, RZ, RZ, -R5 ;  /* 0x000000ffff057224 */ /* 0x000fe400078e0a05 */
[C---:B------:R-:W-:Y:S01]  /*1180*/  IMAD R0, R9.reuse, R0, R7 ;  /* 0x0000000009007224 */ /* 0x040fe200078e0207 */
[----:B------:R-:W-:Y:S01]  /*1190*/  IABS R7, R128 ;  /* 0x0000008000077213 */ /* 0x000fe20000000000 */
[C---:B------:R-:W-:Y:S02]  /*11a0*/  IMAD R2, R9.reuse, R2, R8 ;  /* 0x0000000209027224 */ /* 0x040fe400078e0208 */
[----:B------:R-:W-:Y:S01]  /*11b0*/  IMAD.MOV R6, RZ, RZ, -R6 ;  /* 0x000000ffff067224 */ /* 0x000fe200078e0a06 */
[C---:B------:R-:W-:Y:S01]  /*11c0*/  ISETP.GT.U32.AND P0, PT, R9.reuse, R0, PT ;  /* 0x000000000900720c */ /* 0x040fe20003f04070 */
[----:B------:R-:W-:Y:S01]  /*11d0*/  IMAD R123, R94, R5, R123 ;  /* 0x000000055e7b7224 */ /* 0x000fe200078e027b */
[----:B------:R-:W-:Y:S01]  /*11e0*/  ISETP.GT.U32.AND P1, PT, R9, R2, PT ;  /* 0x000000020900720c */ /* 0x000fe20003f24070 */
[----:B------:R-:W-:-:S04]  /*11f0*/  IMAD.HI.U32 R5, R4, R11, RZ ;  /* 0x0000000b04057227 */ /* 0x000fc800078e00ff */
[----:B------:R-:W-:Y:S02]  /*1200*/  IMAD R115, R94, R6, R115 ;  /* 0x000000065e737224 */ /* 0x000fe400078e0273 */
[----:B------:R-:W-:-:S04]  /*1210*/  IMAD.HI.U32 R6, R4, R13, RZ ;  /* 0x0000000d04067227 */ /* 0x000fc800078e00ff */
[----:B------:R-:W-:Y:S02]  /*1220*/  IMAD.MOV R5, RZ, RZ, -R5 ;  /* 0x000000ffff057224 */ /* 0x000fe400078e0a05 */
[----:B------:R-:W-:-:S04]  /*1230*/  IMAD.HI.U32 R3, R4, R15, RZ ;  /* 0x0000000f04037227 */ /* 0x000fc800078e00ff */
[----:B------:R-:W-:Y:S02]  /*1240*/  IMAD.MOV R6, RZ, RZ, -R6 ;  /* 0x000000ffff067224 */ /* 0x000fe400078e0a06 */
[C---:B------:R-:W-:Y:S01]  /*1250*/  IMAD R110, R94.reuse, R5, R11 ;  /* 0x000000055e6e7224 */ /* 0x040fe200078e020b */
[----:B------:R-:W-:Y:S01]  /*1260*/  IABS R11, R126 ;  /* 0x0000007e000b7213 */ /* 0x000fe20000000000 */
[----:B------:R-:W-:Y:S02]  /*1270*/  IMAD.MOV R3, RZ, RZ, -R3 ;  /* 0x000000ffff037224 */ /* 0x000fe400078e0a03 */
[C---:B------:R-:W-:Y:S01]  /*1280*/  IMAD R112, R94.reuse, R6, R13 ;  /* 0x000000065e707224 */ /* 0x040fe200078e020d */
[----:B------:R-:W-:Y:S01]  /*1290*/  IABS R13, R107 ;  /* 0x0000006b000d7213 */ /* 0x000fe20000000000 */
[----:B------:R-:W-:Y:S02]  /*12a0*/  IMAD R108, R94, R3, R15 ;  /* 0x000000035e6c7224 */ /* 0x000fe400078e020f */
[----:B------:R-:W-:-:S04]  /*12b0*/  IMAD.HI.U32 R3, R4, R11, RZ ;  /* 0x0000000b04037227 */ /* 0x000fc800078e00ff */
[--C-:B------:R-:W-:Y:S02]  /*12c0*/  @!P0 IMAD.IADD R0, R0, 0x1, -R9.reuse ;  /* 0x0000000100008824 */ /* 0x100fe400078e0a09 */
[----:B------:R-:W-:Y:S01]  /*12d0*/  @!P1 IMAD.IADD R2, R2, 0x1, -R9 ;  /* 0x0000000102029824 */ /* 0x000fe200078e0a09 */
[----:B------:R-:W-:Y:S01]  /*12e0*/  ISETP.GE.AND P1, PT, R145, RZ, PT ;  /* 0x000000ff9100720c */ /* 0x000fe20003f26270 */
[C---:B------:R-:W-:Y:S01]  /*12f0*/  IMAD.HI.U32 R5, R4.reuse, R105, RZ ;  /* 0x0000006904057227 */ /* 0x040fe200078e00ff */
[C---:B------:R-:W-:Y:S02]  /*1300*/  ISETP.GT.U32.AND P0, PT, R9.reuse, R0, PT ;  /* 0x000000000900720c */ /* 0x040fe40003f04070 */
[----:B------:R-:W-:Y:S01]  /*1310*/  ISETP.GT.U32.AND P2, PT, R9, R2, PT ;  /* 0x000000020900720c */ /* 0x000fe20003f44070 */
[----:B------:R-:W-:-:S04]  /*1320*/  IMAD.HI.U32 R6, R4, R13, RZ ;  /* 0x0000000d04067227 */ /* 0x000fc800078e00ff */
[----:B------:R-:W-:Y:S02]  /*1330*/  IMAD.MOV R3, RZ, RZ, -R3 ;  /* 0x000000ffff037224 */ /* 0x000fe400078e0a03 */
[----:B------:R-:W-:Y:S02]  /*1340*/  IMAD.MOV R5, RZ, RZ, -R5 ;  /* 0x000000ffff057224 */ /* 0x000fe400078e0a05 */
[----:B------:R-:W-:Y:S02]  /*1350*/  IMAD.MOV R6, RZ, RZ, -R6 ;  /* 0x000000ffff067224 */ /* 0x000fe400078e0a06 */
[C---:B------:R-:W-:Y:S01]  /*1360*/  IMAD R106, R94.reuse, R3, R11 ;  /* 0x000000035e6a7224 */ /* 0x040fe200078e020b */
[----:B------:R-:W-:Y:S01]  /*1370*/  IABS R11, R129 ;  /* 0x00000081000b7213 */ /* 0x000fe20000000000 */
[----:B------:R-:W-:Y:S02]  /*1380*/  IMAD R105, R94, R5, R105 ;  /* 0x000000055e697224 */ /* 0x000fe400078e0269 */
[----:B------:R-:W-:-:S04]  /*1390*/  IMAD.HI.U32 R3, R4, R103, RZ ;  /* 0x0000006704037227 */ /* 0x000fc800078e00ff */
[----:B------:R-:W-:-:S04]  /*13a0*/  IMAD.HI.U32 R5, R4, R7, RZ ;  /* 0x0000000704057227 */ /* 0x000fc800078e00ff */
[----:B------:R-:W-:Y:S01]  /*13b0*/  IMAD R102, R94, R6, R13 ;  /* 0x000000065e667224 */ /* 0x000fe200078e020d */
[----:B------:R-:W-:Y:S01]  /*13c0*/  IABS R13, R124 ;  /* 0x0000007c000d7213 */ /* 0x000fe20000000000 */
[----:B------:R-:W-:Y:S02]  /*13d0*/  IMAD.MOV R6, RZ, RZ, -R3 ;  /* 0x000000ffff067224 */ /* 0x000fe400078e0a03 */
[----:B------:R-:W-:Y:S02]  /*13e0*/  IMAD.MOV R5, RZ, RZ, -R5 ;  /* 0x000000ffff057224 */ /* 0x000fe400078e0a05 */
[----:B------:R-:W-:-:S04]  /*13f0*/  IMAD.HI.U32 R3, R4, R99, RZ ;  /* 0x0000006304037227 */ /* 0x000fc800078e00ff */
[----:B------:R-:W-:Y:S02]  /*1400*/  IMAD R98, R94, R5, R7 ;  /* 0x000000055e627224 */ /* 0x000fe400078e0207 */
[----:B------:R-:W-:Y:S02]  /*1410*/  IMAD.MOV R3, RZ, RZ, -R3 ;  /* 0x000000ffff037224 */ /* 0x000fe400078e0a03 */
[--C-:B------:R-:W-:Y:S01]  /*1420*/  @!P0 IMAD.IADD R0, R0, 0x1, -R9.reuse ;  /* 0x0000000100008824 */ /* 0x100fe200078e0a09 */
[----:B------:R-:W-:Y:S01]  /*1430*/  ISETP.NE.AND P0, PT, R96, RZ, PT ;  /* 0x000000ff6000720c */ /* 0x000fe20003f05270 */
[----:B------:R-:W-:Y:S02]  /*1440*/  @!P2 IMAD.IADD R2, R2, 0x1, -R9 ;  /* 0x000000010202a824 */ /* 0x000fe400078e0a09 */
[----:B------:R-:W-:-:S04]  /*1450*/  IMAD.HI.U32 R5, R4, R11, RZ ;  /* 0x0000000b04057227 */ /* 0x000fc800078e00ff */
[----:B------:R-:W-:-:S04]  /*1460*/  IMAD.HI.U32 R4, R4, R13, RZ ;  /* 0x0000000d04047227 */ /* 0x000fc800078e00ff */
[C---:B------:R-:W-:Y:S01]  /*1470*/  IMAD R99, R94.reuse, R3, R99 ;  /* 0x000000035e637224 */ /* 0x040fe200078e0263 */
[----:B------:R-:W-:Y:S01]  /*1480*/  LOP3.LUT R3, RZ, R96, RZ, 0x33, !PT ;  /* 0x00000060ff037212 */ /* 0x000fe200078e33ff */
[----:B------:R-:W-:Y:S02]  /*1490*/  @!P1 IMAD.MOV R0, RZ, RZ, -R0 ;  /* 0x000000ffff009224 */ /* 0x000fe400078e0a00 */
[----:B------:R-:W-:Y:S02]  /*14a0*/  @!P3 IMAD.MOV R2, RZ, RZ, -R2 ;  /* 0x000000ffff02b224 */ /* 0x000fe400078e0a02 */
[----:B------:R-:W-:Y:S01]  /*14b0*/  IMAD.MOV R4, RZ, RZ, -R4 ;  /* 0x000000ffff047224 */ /* 0x000fe200078e0a04 */
[----:B------:R-:W-:Y:S01]  /*14c0*/  SEL R44, R3, R0, !P0 ;  /* 0x00000000032c7207 */ /* 0x000fe20004000000 */
[----:B------:R-:W-:Y:S01]  /*14d0*/  VIADD R0, R241, 0xffffffed ;  /* 0xffffffedf1007836 */ /* 0x000fe20000000000 */
[----:B------:R-:W-:Y:S01]  /*14e0*/  SEL R46, R3, R2, !P0 ;  /* 0x00000002032e7207 */ /* 0x000fe20004000000 */
[----:B------:R-:W-:-:S02]  /*14f0*/  IMAD R122, R94, R4, R13 ;  /* 0x000000045e7a7224 */ /* 0x000fc400078e020d */
[C---:B------:R-:W-:Y:S01]  /*1500*/  VIADD R2, R241.reuse, 0xffffffec ;  /* 0xffffffecf1027836 */ /* 0x040fe20000000000 */
[----:B------:R-:W-:Y:S01]  /*1510*/  ISETP.GE.U32.AND P6, PT, R0, 0x7fffffae, PT ;  /* 0x7fffffae0000780c */ /* 0x000fe20003fc6070 */
[C---:B------:R-:W-:Y:S02]  /*1520*/  VIADD R4, R241.reuse, 0xffffffff ;  /* 0xfffffffff1047836 */ /* 0x040fe40000000000 */
[C---:B------:R-:W-:Y:S01]  /*1530*/  VIADD R0, R241.reuse, 0xffffffe9 ;  /* 0xffffffe9f1007836 */ /* 0x040fe20000000000 */
[----:B------:R-:W-:Y:S01]  /*1540*/  ISETP.GE.U32.AND P0, PT, R2, 0x7fffffad, PT ;  /* 0x7fffffad0200780c */ /* 0x000fe20003f06070 */
[C---:B------:R-:W-:Y:S01]  /*1550*/  VIADD R2, R241.reuse, 0xffffffe8 ;  /* 0xffffffe8f1027836 */ /* 0x040fe20000000000 */
[----:B------:R-:W-:Y:S01]  /*1560*/  ISETP.GE.U32.AND P4, PT, R4, 0x7fffffc0, PT ;  /* 0x7fffffc00400780c */ /* 0x000fe20003f86070 */
[C---:B------:R-:W-:Y:S01]  /*1570*/  VIADD R4, R241.reuse, 0xffffffee ;  /* 0xffffffeef1047836 */ /* 0x040fe20000000000 */
[----:B------:R-:W-:Y:S01]  /*1580*/  SEL R14, RZ, 0x1, P0 ;  /* 0x00000001ff0e7807 */ /* 0x000fe20000000000 */
[C---:B------:R-:W-:Y:S01]  /*1590*/  VIADD R3, R241.reuse, 0xffffffef ;  /* 0xffffffeff1037836 */ /* 0x040fe20000000000 */
[----:B------:R-:W-:Y:S01]  /*15a0*/  ISETP.GE.U32.AND P3, PT, R2, 0x7fffffa9, PT ;  /* 0x7fffffa90200780c */ /* 0x000fe20003f66070 */
[C---:B------:R-:W-:Y:S01]  /*15b0*/  VIADD R2, R241.reuse, 0xffffffea ;  /* 0xffffffeaf1027836 */ /* 0x040fe20000000000 */
[----:B------:R-:W-:Y:S01]  /*15c0*/  ISETP.GE.U32.AND P0, PT, R0, 0x7fffffaa, PT ;  /* 0x7fffffaa0000780c */ /* 0x000fe20003f06070 */
[C---:B------:R-:W-:Y:S01]  /*15d0*/  VIADD R0, R241.reuse, 0xffffffeb ;  /* 0xffffffebf1007836 */ /* 0x040fe20000000000 */
[----:B------:R-:W-:Y:S01]  /*15e0*/  ISETP.GE.U32.AND P1, PT, R4, 0x7fffffaf, PT ;  /* 0x7fffffaf0400780c */ /* 0x000fe20003f26070 */
[----:B------:R-:W-:Y:S01]  /*15f0*/  IMAD.MOV R5, RZ, RZ, -R5 ;  /* 0x000000ffff057224 */ /* 0x000fe200078e0a05 */
[----:B------:R-:W-:Y:S01]  /*1600*/  SEL R35, RZ, 0x1fffe, P6 ;  /* 0x0001fffeff237807 */ /* 0x000fe20003000000 */
[C---:B------:R-:W-:Y:S01]  /*1610*/  VIADD R4, R241.reuse, 0xffffffcb ;  /* 0xffffffcbf1047836 */ /* 0x040fe20000000000 */
[----:B------:R-:W-:Y:S01]  /*1620*/  SEL R30, RZ, 0x4, P1 ;  /* 0x00000004ff1e7807 */ /* 0x000fe20000800000 */
[----:B------:R-:W-:Y:S01]  /*1630*/  IMAD R100, R94, R5, R11 ;  /* 0x000000055e647224 */ /* 0x000fe200078e020b */
[----:B------:R-:W-:Y:S01]  /*1640*/  ISETP.GE.U32.AND P6, PT, R2, 0x7fffffab, PT ;  /* 0x7fffffab0200780c */ /* 0x000fe20003fc6070 */
[C---:B------:R-:W-:Y:S01]  /*1650*/  VIADD R2, R241.reuse, 0xffffffe4 ;  /* 0xffffffe4f1027836 */ /* 0x040fe20000000000 */
[----:B------:R-:W-:Y:S01]  /*1660*/  ISETP.GE.U32.AND P1, PT, R0, 0x7fffffac, PT ;  /* 0x7fffffac0000780c */ /* 0x000fe20003f26070 */
[----:B------:R-:W-:Y:S01]  /*1670*/  VIADD R0, R241, 0xffffffe5 ;  /* 0xffffffe5f1007836 */ /* 0x000fe20000000000 */
[----:B------:R-:W-:Y:S01]  /*1680*/  ISETP.GE.U32.AND P2, PT, R3, 0x7fffffb0, PT ;  /* 0x7fffffb00300780c */ /* 0x000fe20003f46070 */
[C---:B------:R-:W-:Y:S01]  /*1690*/  VIADD R3, R241.reuse, 0xffffffe6 ;  /* 0xffffffe6f1037836 */ /* 0x040fe20000000000 */
[----:B------:R-:W-:Y:S01]  /*16a0*/  SEL R34, RZ, 0x1, P3 ;  /* 0x00000001ff227807 */ /* 0x000fe20001800000 */
[C---:B------:R-:W-:Y:S01]  /*16b0*/  VIADD R5, R241.reuse, 0xfffffff7 ;  /* 0xfffffff7f1057836 */ /* 0x040fe20000000000 */
[----:B------:R-:W-:Y:S01]  /*16c0*/  SEL R33, RZ, 0x7fff8, P2 ;  /* 0x0007fff8ff217807 */ /* 0x000fe20001000000 */
[C---:B------:R-:W-:Y:S01]  /*16d0*/  VIADD R7, R241.reuse, 0xffffffc4 ;  /* 0xffffffc4f1077836 */ /* 0x040fe20000000000 */
[----:B------:R-:W-:Y:S01]  /*16e0*/  ISETP.GE.U32.AND P2, PT, R2, 0x7fffffa5, PT ;  /* 0x7fffffa50200780c */ /* 0x000fe20003f46070 */
[C---:B------:R-:W-:Y:S01]  /*16f0*/  VIADD R2, R241.reuse, 0xffffffe7 ;  /* 0xffffffe7f1027836 */ /* 0x040fe20000000000 */
[----:B------:R-:W-:Y:S01]  /*1700*/  ISETP.GE.U32.AND P3, PT, R0, 0x7fffffa6, PT ;  /* 0x7fffffa60000780c */ /* 0x000fe20003f66070 */
[C---:B------:R-:W-:Y:S01]  /*1710*/  VIADD R0, R241.reuse, 0xffffffe1 ;  /* 0xffffffe1f1007836 */ /* 0x040fe20000000000 */
[----:B------:R-:W-:Y:S01]  /*1720*/  SEL R32, RZ, 0x4, P6 ;  /* 0x00000004ff207807 */ /* 0x000fe20003000000 */
[----:B------:R-:W-:Y:S01]  /*1730*/  IMAD R103, R94, R6, R103 ;  /* 0x000000065e677224 */ /* 0x000fe200078e0267 */
[----:B------:R-:W-:Y:S01]  /*1740*/  SEL R37, RZ, 0x7fff8, P1 ;  /* 0x0007fff8ff257807 */ /* 0x000fe20000800000 */
[C---:B------:R-:W-:Y:S01]  /*1750*/  VIADD R10, R241.reuse, 0xffffffc7 ;  /* 0xffffffc7f10a7836 */ /* 0x040fe20000000000 */
[----:B------:R-:W-:Y:S01]  /*1760*/  SEL R39, RZ, 0x1fffe, P0 ;  /* 0x0001fffeff277807 */ /* 0x000fe20000000000 */
[C---:B------:R-:W-:Y:S01]  /*1770*/  VIADD R8, R241.reuse, 0xffffffc1 ;  /* 0xffffffc1f1087836 */ /* 0x040fe20000000000 */
        /* <DEDUP_REMOVED lines=14> */
[----:B------:R-:W-:Y:S01]  /*1860*/  SEL R41, RZ, 0x7fff8, P6 ;  /* 0x0007fff8ff297807 */ /* 0x000fe20003000000 */
[----:B------:R-:W-:Y:S01]  /*1870*/  IMAD.IADD R35, R14, 0x1, R35 ;  /* 0x000000010e237824 */ /* 0x000fe200078e0223 */
[----:B------:R-:W-:Y:S01]  /*1880*/  SEL R47, RZ, 0x1fffe, P1 ;  /* 0x0001fffeff2f7807 */ /* 0x000fe20000800000 */
[----:B------:R-:W-:Y:S01]  /*1890*/  IMAD.IADD R34, R34, 0x1, R39 ;  /* 0x0000000122227824 */ /* 0x000fe200078e0227 */
[----:B------:R-:W-:-:S02]  /*18a0*/  SEL R43, RZ, 0x1fffe, P3 ;  /* 0x0001fffeff2b7807 */ /* 0x000fc40001800000 */
[----:B------:R-:W-:Y:S01]  /*18b0*/  ISETP.GE.U32.AND P6, PT, R2, 0x7fffff8d, PT ;  /* 0x7fffff8d0200780c */ /* 0x000fe20003fc6070 */
[C---:B------:R-:W-:Y:S01]  /*18c0*/  VIADD R2, R241.reuse, 0xffffffce ;  /* 0xffffffcef1027836 */ /* 0x040fe20000000000 */
[----:B------:R-:W-:Y:S01]  /*18d0*/  ISETP.GE.U32.AND P1, PT, R0, 0x7fffff8e, PT ;  /* 0x7fffff8e0000780c */ /* 0x000fe20003f26070 */
[----:B------:R-:W-:Y:S01]  /*18e0*/  VIADD R0, R241, 0xffffffcf ;  /* 0xffffffcff1007836 */ /* 0x000fe20000000000 */
[----:B------:R-:W-:Y:S01]  /*18f0*/  ISETP.GE.U32.AND P3, PT, R3, 0x7fffffa3, PT ;  /* 0x7fffffa30300780c */ /* 0x000fe20003f66070 */
[----:B------:R-:W-:Y:S01]  /*1900*/  VIADD R3, R241, 0xffffffc8 ;  /* 0xffffffc8f1037836 */ /* 0x000fe20000000000 */
[----:B------:R-:W-:Y:S01]  /*1910*/  SEL R45, RZ, 0x7fff8, P0 ;  /* 0x0007fff8ff2d7807 */ /* 0x000fe20000000000 */
[----:B------:R-:W-:Y:S01]  /*1920*/  IMAD.IADD R38, R38, 0x1, R43 ;  /* 0x0000000126267824 */ /* 0x000fe200078e022b */
[----:B------:R-:W-:Y:S02]  /*1930*/  SEL R40, RZ, 0x4, P3 ;  /* 0x00000004ff287807 */ /* 0x000fe40001800000 */
[----:B------:R-:W-:-:S02]  /*1940*/  ISETP.GE.U32.AND P3, PT, R2, 0x7fffff8f, PT ;  /* 0x7fffff8f0200780c */ /* 0x000fc40003f66070 */
[----:B------:R-:W-:Y:S01]  /*1950*/  ISETP.GE.U32.AND P0, PT, R0, 0x7fffff90, PT ;  /* 0x7fffff900000780c */ /* 0x000fe20003f06070 */
[----:B------:R-:W-:Y:S01]  /*1960*/  VIADD R0, R241, 0xffffffc9 ;  /* 0xffffffc9f1007836 */ /* 0x000fe20000000000 */
[----:B------:R-:W-:Y:S02]  /*1970*/  SEL R2, RZ, 0x1, P6 ;  /* 0x00000001ff027807 */ /* 0x000fe40003000000 */
[----:B------:R-:W-:Y:S01]  /*1980*/  ISETP.GE.U32.AND P6, PT, R3, 0x7fffff89, PT ;  /* 0x7fffff890300780c */ /* 0x000fe20003fc6070 */
[----:B------:R-:W-:Y:S01]  /*1990*/  VIADD R3, R241, 0xffffffca ;  /* 0xffffffcaf1037836 */ /* 0x000fe20000000000 */
[----:B------:R-:W-:Y:S02]  /*19a0*/  ISETP.GE.U32.AND P5, PT, R5, 0x7fffffb8, PT ;  /* 0x7fffffb80500780c */ /* 0x000fe40003fa6070 */
[----:B------:R-:W-:Y:S02]  /*19b0*/  SEL R5, RZ, 0x1fffe, P1 ;  /* 0x0001fffeff057807 */ /* 0x000fe40000800000 */
[----:B------:R-:W-:-:S02]  /*19c0*/  ISETP.GE.U32.AND P1, PT, R0, 0x7fffff8a, PT ;  /* 0x7fffff8a0000780c */ /* 0x000fc40003f26070 */
[----:B------:R-:W-:Y:S01]  /*19d0*/  SEL R0, RZ, 0x4, P3 ;  /* 0x00000004ff007807 */ /* 0x000fe20001800000 */
[----:B------:R-:W-:Y:S01]  /*19e0*/  IMAD.IADD R2, R2, 0x1, R5 ;  /* 0x0000000102027824 */ /* 0x000fe200078e0205 */
[----:B------:R-:W-:Y:S02]  /*19f0*/  ISETP.GE.U32.AND P3, PT, R3, 0x7fffff8b, PT ;  /* 0x7fffff8b0300780c */ /* 0x000fe40003f66070 */
[----:B------:R-:W-:Y:S02]  /*1a00*/  SEL R3, RZ, 0x7fff8, P0 ;  /* 0x0007fff8ff037807 */ /* 0x000fe40000000000 */
[----:B------:R-:W-:Y:S01]  /*1a10*/  ISETP.GE.U32.AND P0, PT, R4, 0x7fffff8c, PT ;  /* 0x7fffff8c0400780c */ /* 0x000fe20003f06070 */
[----:B------:R-:W-:Y:S01]  /*1a20*/  VIADD R4, R241, 0xffffffc5 ;  /* 0xffffffc5f1047836 */ /* 0x000fe20000000000 */
[----:B------:R-:W-:Y:S02]  /*1a30*/  SEL R6, RZ, 0x1, P6 ;  /* 0x00000001ff067807 */ /* 0x000fe40003000000 */
[----:B------:R-:W-:Y:S01]  /*1a40*/  ISETP.GE.U32.AND P6, PT, R7, 0x7fffff85, PT ;  /* 0x7fffff850700780c */ /* 0x000fe20003fc6070 */
[----:B------:R-:W-:Y:S01]  /*1a50*/  VIADD R7, R241, 0xffffffc6 ;  /* 0xffffffc6f1077836 */ /* 0x000fe20000000000 */
[----:B------:R-:W-:-:S02]  /*1a60*/  SEL R9, RZ, 0x1fffe, P1 ;  /* 0x0001fffeff097807 */ /* 0x000fc40000800000 */
[----:B------:R-:W-:Y:S02]  /*1a70*/  ISETP.GE.U32.AND P1, PT, R4, 0x7fffff86, PT ;  /* 0x7fffff860400780c */ /* 0x000fe40003f26070 */
[----:B------:R-:W-:Y:S01]  /*1a80*/  SEL R4, RZ, 0x4, P3 ;  /* 0x00000004ff047807 */ /* 0x000fe20001800000 */
[----:B------:R-:W-:Y:S01]  /*1a90*/  IMAD.IADD R6, R6, 0x1, R9 ;  /* 0x0000000106067824 */ /* 0x000fe200078e0209 */
[----:B------:R-:W-:Y:S02]  /*1aa0*/  ISETP.GE.U32.AND P3, PT, R7, 0x7fffff87, PT ;  /* 0x7fffff870700780c */ /* 0x000fe40003f66070 */
[----:B------:R-:W-:Y:S02]  /*1ab0*/  SEL R7, RZ, 0x7fff8, P0 ;  /* 0x0007fff8ff077807 */ /* 0x000fe40000000000 */
[----:B------:R-:W-:Y:S02]  /*1ac0*/  ISETP.GE.U32.AND P0, PT, R10, 0x7fffff88, PT ;  /* 0x7fffff880a00780c */ /* 0x000fe40003f06070 */
[----:B------:R-:W-:-:S02]  /*1ad0*/  SEL R10, RZ, 0x1, P6 ;  /* 0x00000001ff0a7807 */ /* 0x000fc40003000000 */
[----:B------:R-:W-:Y:S02]  /*1ae0*/  ISETP.GE.U32.AND P6, PT, R8, 0x7fffff82, PT ;  /* 0x7fffff820800780c */ /* 0x000fe40003fc6070 */
[----:B------:R-:W-:Y:S02]  /*1af0*/  SEL R13, RZ, 0x1fffe, P1 ;  /* 0x0001fffeff0d7807 */ /* 0x000fe40000800000 */
[----:B------:R-:W-:Y:S02]  /*1b00*/  SEL R8, RZ, 0x4, P3 ;  /* 0x00000004ff087807 */ /* 0x000fe40001800000 */
[----:B------:R-:W-:Y:S01]  /*1b10*/  ISETP.GE.U32.AND P1, PT, R11, 0x7fffff81, PT ;  /* 0x7fffff810b00780c */ /* 0x000fe20003f26070 */
[----:B------:R-:W-:Y:S01]  /*1b20*/  IMAD.IADD R10, R10, 0x1, R13 ;  /* 0x000000010a0a7824 */ /* 0x000fe200078e020d */
[----:B------:R-:W-:Y:S01]  /*1b30*/  ISETP.GE.U32.AND P3, PT, R12, 0x7fffff83, PT ;  /* 0x7fffff830c00780c */ /* 0x000fe20003f66070 */
[----:B------:R-:W-:Y:S01]  /*1b40*/  VIADD R12, R241, 0xffffffdc ;  /* 0xffffffdcf10c7836 */ /* 0x000fe20000000000 */
[----:B------:R-:W-:-:S02]  /*1b50*/  SEL R11, RZ, 0x7fff8, P0 ;  /* 0x0007fff8ff0b7807 */ /* 0x000fc40000000000 */
[----:B------:R-:W-:Y:S01]  /*1b60*/  ISETP.GE.U32.AND P0, PT, R15, 0x7fffff84, PT ;  /* 0x7fffff840f00780c */ /* 0x000fe20003f06070 */
[----:B------:R-:W-:Y:S01]  /*1b70*/  VIADD R15, R241, 0xffffffdd ;  /* 0xffffffddf10f7836 */ /* 0x000fe20000000000 */
[----:B------:R-:W-:Y:S02]  /*1b80*/  SEL R17, RZ, 0x1fffe, P6 ;  /* 0x0001fffeff117807 */ /* 0x000fe40003000000 */
[----:B------:R-:W-:Y:S02]  /*1b90*/  ISETP.GE.U32.AND P6, PT, R12, 0x7fffff9d, PT ;  /* 0x7fffff9d0c00780c */ /* 0x000fe40003fc6070 */
[----:B------:R-:W-:Y:S02]  /*1ba0*/  SEL R12, RZ, 0x4, P3 ;  /* 0x00000004ff0c7807 */ /* 0x000fe40001800000 */
[----:B------:R-:W-:Y:S02]  /*1bb0*/  ISETP.GE.U32.AND P3, PT, R15, 0x7fffff9e, PT ;  /* 0x7fffff9e0f00780c */ /* 0x000fe40003f66070 */
[----:B------:R-:W-:-:S02]  /*1bc0*/  SEL R15, RZ, 0x7fff8, P0 ;  /* 0x0007fff8ff0f7807 */ /* 0x000fc40000000000 */
[----:B------:R-:W-:Y:S01]  /*1bd0*/  ISETP.GE.U32.AND P0, PT, R16, 0x7fffff9f, PT ;  /* 0x7fffff9f1000780c */ /* 0x000fe20003f06070 */
[----:B------:R-:W-:Y:S01]  /*1be0*/  VIADD R16, R241, 0xffffffd8 ;  /* 0xffffffd8f1107836 */ /* 0x000fe20000000000 */
[----:B------:R-:W-:Y:S02]  /*1bf0*/  SEL R18, RZ, 0x1, P6 ;  /* 0x00000001ff127807 */ /* 0x000fe40003000000 */
[----:B------:R-:W-:Y:S01]  /*1c00*/  ISETP.GE.U32.AND P6, PT, R19, 0x7fffffa0, PT ;  /* 0x7fffffa01300780c */ /* 0x000fe20003fc6070 */
[----:B------:R-:W-:Y:S01]  /*1c10*/  VIADD R19, R241, 0xffffffd9 ;  /* 0xffffffd9f1137836 */ /* 0x000fe20000000000 */
[----:B------:R-:W-:Y:S02]  /*1c20*/  SEL R21, RZ, 0x1fffe, P3 ;  /* 0x0001fffeff157807 */ /* 0x000fe40001800000 */
[----:B------:R-:W-:Y:S02]  /*1c30*/  ISETP.GE.U32.AND P3, PT, R16, 0x7fffff99, PT ;  /* 0x7fffff991000780c */ /* 0x000fe40003f66070 */
[----:B------:R-:W-:Y:S01]  /*1c40*/  SEL R16, RZ, 0x4, P0 ;  /* 0x00000004ff107807 */ /* 0x000fe20000000000 */
[----:B------:R-:W-:Y:S01]  /*1c50*/  IMAD.IADD R18, R18, 0x1, R21 ;  /* 0x0000000112127824 */ /* 0x000fe200078e0215 */
[----:B------:R-:W-:-:S02]  /*1c60*/  ISETP.GE.U32.AND P0, PT, R19, 0x7fffff9a, PT ;  /* 0x7fffff9a1300780c */ /* 0x000fc40003f06070 */
[----:B------:R-:W-:Y:S02]  /*1c70*/  SEL R19, RZ, 0x7fff8, P6 ;  /* 0x0007fff8ff137807 */ /* 0x000fe40003000000 */
[----:B------:R-:W-:Y:S01]  /*1c80*/  ISETP.GE.U32.AND P6, PT, R20, 0x7fffff9b, PT ;  /* 0x7fffff9b1400780c */ /* 0x000fe20003fc6070 */
[----:B------:R-:W-:Y:S01]  /*1c90*/  VIADD R20, R241, 0xffffffd4 ;  /* 0xffffffd4f1147836 */ /* 0x000fe20000000000 */
[----:B------:R-:W-:Y:S02]  /*1ca0*/  SEL R22, RZ, 0x1, P3 ;  /* 0x00000001ff167807 */ /* 0x000fe40001800000 */
[----:B------:R-:W-:Y:S01]  /*1cb0*/  ISETP.GE.U32.AND P3, PT, R23, 0x7fffff9c, PT ;  /* 0x7fffff9c1700780c */ /* 0x000fe20003f66070 */
[----:B------:R-:W-:Y:S01]  /*1cc0*/  VIADD R23, R241, 0xffffffd5 ;  /* 0xffffffd5f1177836 */ /* 0x000fe20000000000 */
        /* <DEDUP_REMOVED lines=19> */
[----:B------:R-:W-:Y:S02]  /*1e00*/  SEL R28, RZ, 0x1, P6 ;  /* 0x00000001ff1c7807 */ /* 0x000fe40003000000 */
[----:B------:R-:W-:Y:S01]  /*1e10*/  ISETP.GE.U32.AND P6, PT, R31, 0x7fffff94, PT ;  /* 0x7fffff941f00780c */ /* 0x000fe20003fc6070 */
[----:B------:R-:W-:Y:S01]  /*1e20*/  IMAD.IADD R14, R14, 0x1, R17 ;  /* 0x000000010e0e7824 */ /* 0x000fe200078e0211 */
[----:B------:R-:W-:Y:S02]  /*1e30*/  SEL R31, RZ, 0x1fffe, P3 ;  /* 0x0001fffeff1f7807 */ /* 0x000fe40001800000 */
[----:B------:R-:W-:Y:S02]  /*1e40*/  ISETP.GE.U32.AND P3, PT, R42, 0x7fffffbf, PT ;  /* 0x7fffffbf2a00780c */ /* 0x000fe40003f66070 */
[----:B------:R-:W-:Y:S01]  /*1e50*/  SEL R42, RZ, 0x1, P2 ;  /* 0x00000001ff2a7807 */ /* 0x000fe20001000000 */
[----:B------:R-:W-:Y:S01]  /*1e60*/  IMAD.IADD R28, R28, 0x1, R31 ;  /* 0x000000011c1c7824 */ /* 0x000fe200078e021f */
[----:B------:R-:W-:-:S02]  /*1e70*/  LOP3.LUT R14, R14, 0x3, RZ, 0xc0, !PT ;  /* 0x000000030e0e7812 */ /* 0x000fc400078ec0ff */
[----:B------:R-:W-:Y:S01]  /*1e80*/  LOP3.LUT R2, R2, 0x3, RZ, 0xc0, !PT ;  /* 0x0000000302027812 */ /* 0x000fe200078ec0ff */
[----:B------:R-:W-:Y:S01]  /*1e90*/  IMAD.IADD R42, R42, 0x1, R47 ;  /* 0x000000012a2a7824 */ /* 0x000fe200078e022f */
[----:B------:R-:W-:Y:S02]  /*1ea0*/  LOP3.LUT R10, R10, 0x3, RZ, 0xc0, !PT ;  /* 0x000000030a0a7812 */ /* 0x000fe400078ec0ff */
[----:B------:R-:W-:Y:S02]  /*1eb0*/  IADD3 R12, PT, PT, R14, R15, R12 ;  /* 0x0000000f0e0c7210 */ /* 0x000fe40007ffe00c */
[----:B------:R-:W-:Y:S02]  /*1ec0*/  LOP3.LUT R34, R34, 0x3, RZ, 0xc0, !PT ;  /* 0x0000000322227812 */ /* 0x000fe400078ec0ff */
[----:B------:R-:W-:Y:S02]  /*1ed0*/  LOP3.LUT R42, R42, 0x3, RZ, 0xc0, !PT ;  /* 0x000000032a2a7812 */ /* 0x000fe400078ec0ff */
[----:B------:R-:W-:-:S02]  /*1ee0*/  LOP3.LUT R6, R6, 0x3, RZ, 0xc0, !PT ;  /* 0x0000000306067812 */ /* 0x000fc400078ec0ff */
[----:B------:R-:W-:Y:S02]  /*1ef0*/  LOP3.LUT R22, R22, 0x3, RZ, 0xc0, !PT ;  /* 0x0000000316167812 */ /* 0x000fe400078ec0ff */
[----:B------:R-:W-:Y:S02]  /*1f00*/  IADD3 R0, PT, PT, R2, R3, R0 ;  /* 0x0000000302007210 */ /* 0x000fe40007ffe000 */
[----:B------:R-:W-:Y:S02]  /*1f10*/  IADD3 R8, PT, PT, R10, R11, R8 ;  /* 0x0000000b0a087210 */ /* 0x000fe40007ffe008 */
[----:B------:R-:W-:Y:S02]  /*1f20*/  LOP3.LUT R3, R12, 0xf, RZ, 0xc0, !PT ;  /* 0x0000000f0c037812 */ /* 0x000fe400078ec0ff */
[----:B------:R-:W-:Y:S02]  /*1f30*/  LOP3.LUT R38, R38, 0x3, RZ, 0xc0, !PT ;  /* 0x0000000326267812 */ /* 0x000fe400078ec0ff */
[----:B------:R-:W-:Y:S01]  /*1f40*/  IADD3 R32, PT, PT, R34, R37, R32 ;  /* 0x0000002522207210 */ /* 0x000fe20007ffe020 */
[----:B------:R-:W-:Y:S01]  /*1f50*/  IMAD R8, R8, 0x10, R3 ;  /* 0x0000001008087824 */ /* 0x000fe200078e0203 */
[----:B------:R-:W-:-:S02]  /*1f60*/  IADD3 R40, PT, PT, R42, R45, R40 ;  /* 0x0000002d2a287210 */ /* 0x000fc40007ffe028 */
[----:B------:R-:W-:Y:S01]  /*1f70*/  IADD3 R4, PT, PT, R6, R7, R4 ;  /* 0x0000000706047210 */ /* 0x000fe20007ffe004 */
[----:B------:R-:W-:Y:S01]  /*1f80*/  IMAD.SHL.U32 R9, R32, 0x100, RZ ;  /* 0x0000010020097824 */ /* 0x000fe200078e00ff */
[----:B------:R-:W-:Y:S02]  /*1f90*/  IADD3 R20, PT, PT, R22, R23, R20 ;  /* 0x0000001716147210 */ /* 0x000fe40007ffe014 */
[----:B------:R-:W-:Y:S01]  /*1fa0*/  SEL R2, RZ, 0x4, P0 ;  /* 0x00000004ff027807 */ /* 0x000fe20000000000 */
[----:B------:R-:W-:Y:S01]  /*1fb0*/  IMAD.SHL.U32 R3, R4, 0x100, RZ ;  /* 0x0000010004037824 */ /* 0x000fe200078e00ff */
[----:B------:R-:W-:Y:S02]  /*1fc0*/  SEL R5, RZ, 0x7fff8, P6 ;  /* 0x0007fff8ff057807 */ /* 0x000fe40003000000 */
[----:B------:R-:W-:Y:S02]  /*1fd0*/  LOP3.LUT R28, R28, 0x3, RZ, 0xc0, !PT ;  /* 0x000000031c1c7812 */ /* 0x000fe400078ec0ff */
[----:B------:R-:W-:-:S02]  /*1fe0*/  IADD3 R36, PT, PT, R38, R41, R36 ;  /* 0x0000002926247210 */ /* 0x000fc40007ffe024 */
[----:B------:R-:W-:Y:S02]  /*1ff0*/  LOP3.LUT R7, R40, 0xf, RZ, 0xc0, !PT ;  /* 0x0000000f28077812 */ /* 0x000fe400078ec0ff */
[----:B------:R-:W-:Y:S01]  /*2000*/  IADD3 R2, PT, PT, R28, R5, R2 ;  /* 0x000000051c027210 */ /* 0x000fe20007ffe002 */
[----:B------:R-:W-:Y:S01]  /*2010*/  IMAD.SHL.U32 R5, R20, 0x100, RZ ;  /* 0x0000010014057824 */ /* 0x000fe200078e00ff */
[----:B------:R-:W-:Y:S01]  /*2020*/  LOP3.LUT R35, R35, 0x3, RZ, 0xc0, !PT ;  /* 0x0000000323237812 */ /* 0x000fe200078ec0ff */
[----:B------:R-:W-:Y:S01]  /*2030*/  IMAD R36, R36, 0x10, R7 ;  /* 0x0000001024247824 */ /* 0x000fe200078e0207 */
[----:B------:R-:W-:Y:S02]  /*2040*/  LOP3.LUT R18, R18, 0x3, RZ, 0xc0, !PT ;  /* 0x0000000312127812 */ /* 0x000fe400078ec0ff */
[----:B------:R-:W-:Y:S02]  /*2050*/  LOP3.LUT R26, R26, 0x3, RZ, 0xc0, !PT ;  /* 0x000000031a1a7812 */ /* 0x000fe400078ec0ff */
[----:B------:R-:W-:-:S02]  /*2060*/  IADD3 R30, PT, PT, R35, R33, R30 ;  /* 0x00000021231e7210 */ /* 0x000fc40007ffe01e */
[----:B------:R-:W-:Y:S02]  /*2070*/  IADD3 R16, PT, PT, R18, R19, R16 ;  /* 0x0000001312107210 */ /* 0x000fe40007ffe010 */
[----:B------:R-:W-:Y:S02]  /*2080*/  IADD3 R24, PT, PT, R26, R27, R24 ;  /* 0x0000001b1a187210 */ /* 0x000fe40007ffe018 */
[----:B------:R-:W-:Y:S02]  /*2090*/  LOP3.LUT R7, R2, 0xf, RZ, 0xc0, !PT ;  /* 0x0000000f02077812 */ /* 0x000fe400078ec0ff */
[----:B------:R-:W-:Y:S02]  /*20a0*/  LOP3.LUT R9, R9, 0xf00, RZ, 0xe2, !PT ;  /* 0x00000f0009097812 */ /* 0x000fe400078ee2ff */
[----:B------:R-:W-:Y:S01]  /*20b0*/  LOP3.LUT R3, R3, 0xf00, RZ, 0xe2, !PT ;  /* 0x00000f0003037812 */ /* 0x000fe200078ee2ff */
[----:B------:R-:W-:Y:S01]  /*20c0*/  IMAD R7, R24, 0x10, R7 ;  /* 0x0000001018077824 */ /* 0x000fe200078e0207 */
[----:B------:R-:W-:Y:S01]  /*20d0*/  LOP3.LUT R5, R5, 0xf00, RZ, 0xe2, !PT ;  /* 0x00000f0005057812 */ /* 0x000fe200078ee2ff */
[----:B------:R-:W-:Y:S01]  /*20e0*/  IMAD R9, R30, 0x1000, R9 ;  /* 0x000010001e097824 */ /* 0x000fe200078e0209 */
[----:B------:R-:W-:Y:S01]  /*20f0*/  ISETP.NE.U32.AND P0, PT, R244, RZ, PT ;  /* 0x000000fff400720c */ /* 0x000fe20003f05070 */
[----:B------:R-:W-:-:S02]  /*2100*/  IMAD R0, R0, 0x1000, R3 ;  /* 0x0000100000007824 */ /* 0x000fc400078e0203 */
[----:B------:R-:W-:Y:S01]  /*2110*/  IMAD R5, R16, 0x1000, R5 ;  /* 0x0000100010057824 */ /* 0x000fe200078e0205 */
[----:B----4-:R-:W-:Y:S09]  /*2120*/  BRA.U UP0, `(.L_x_11) ;  /* 0x0000000100187547 */ /* 0x010ff2000b800000 */
[----:B------:R-:W-:Y:S01]  /*2130*/  ELECT P6, URZ, PT ;  /* 0x0000000000ff782f */ /* 0x000fe200038c0000 */
[----:B------:R-:W-:Y:S01]  /*2140*/  IMAD.MOV.U32 R2, RZ, RZ, 0x1 ;  /* 0x00000001ff027424 */ /* 0x000fe200078e00ff */
[----:B------:R-:W-:Y:S01]  /*2150*/  UMOV UR5, 0x40 ;  /* 0x0000004000057882 */ /* 0x000fe20000000000 */
[----:B------:R-:W-:Y:S01]  /*2160*/  UVIRTCOUNT.DEALLOC.SMPOOL 0x80 ;  /* 0x000000800000784c */ /* 0x000fe20000000000 */
[----:B------:R-:W-:-:S09]  /*2170*/  ULEA UR5, UR11, UR5, 0x18 ;  /* 0x000000050b057291 */ /* 0x000fd2000f8ec0ff */
[----:B------:R0:W-:Y:S03]  /*2180*/  @P6 STS.U8 [UR5], R2 ;  /* 0x00000002ff006988 */ /* 0x0001e60008000005 */
.L_x_11:
[----:B------:R-:W-:Y:S01]  /*2190*/  STTM.x128 tmem[UR7], RZ ;  /* 0x000000ff000079ed */ /* 0x000fe200083c0007 */
[----:B------:R-:W1:Y:S02]  /*21a0*/  FENCE.VIEW.ASYNC.T ;  /* 0x00000000000073c6 */ /* 0x000e640000000200 */
[----:B-1----:R-:W-:Y:S01]  /*21b0*/  BAR.SYNC.DEFER_BLOCKING 0x0 ;  /* 0x0000000000007b1d */ /* 0x002fe20000010000 */
[----:B------:R-:W-:Y:S01]  /*21c0*/  LOP3.LUT R3, R8, 0xff, RZ, 0xc0, !PT ;  /* 0x000000ff08037812 */ /* 0x000fe200078ec0ff */
[----:B------:R-:W-:Y:S01]  /*21d0*/  IMAD R4, R46, UR21, RZ ;  /* 0x000000152e047c24 */ /* 0x000fe2000f8e02ff */
[----:B0-----:R-:W-:Y:S02]  /*21e0*/  LOP3.LUT R2, R7, 0xff, RZ, 0xc0, !PT ;  /* 0x000000ff07027812 */ /* 0x001fe400078ec0ff */
[----:B------:R-:W-:Y:S01]  /*21f0*/  LOP3.LUT R36, R36, 0xff, RZ, 0xc0, !PT ;  /* 0x000000ff24247812 */ /* 0x000fe200078ec0ff */
[----:B------:R-:W-:Y:S01]  /*2200*/  VOTEU.ALL UP1, P0 ;  /* 0x0000000000ff7886 */ /* 0x000fe20000020000 */
[----:B------:R-:W-:Y:S01]  /*2210*/  VOTEU.ALL UP2, P0 ;  /* 0x0000000000ff7886 */ /* 0x000fe20000040000 */
[----:B------:R-:W0:Y:S01]  /*2220*/  LDCU.64 UR8, c[0x0][0x3a8] ;  /* 0x00007500ff0877ac */ /* 0x000e220008000a00 */
[----:B------:R-:W-:Y:S01]  /*2230*/  IMAD.IADD R0, R0, 0x1, R3 ;  /* 0x0000000100007824 */ /* 0x000fe200078e0203 */
[----:B------:R-:W-:Y:S01]  /*2240*/  PRMT R133, RZ, 0x7610, R133 ;  /* 0x00007610ff857816 */ /* 0x000fe20000000085 */
[----:B------:R-:W-:Y:S01]  /*2250*/  IMAD.IADD R5, R5, 0x1, R2 ;  /* 0x0000000105057824 */ /* 0x000fe200078e0202 */
[----:B------:R-:W-:-:S04]  /*2260*/  @!UP1 UIADD3 UR16, UPT, UPT, -UR4, 0x100000, URZ ;  /* 0x0010000004109890 */ /* 0x000fc8000fffe1ff */
[----:B------:R-:W-:Y:S02]  /*2270*/  @!UP1 USHF.L.U32 UR17, UR16, 0xb, URZ ;  /* 0x0000000b10119899 */ /* 0x000fe400080006ff */
[----:B------:R-:W-:Y:S01]  /*2280*/  @!UP1 USHF.L.U32 UR16, UR16, 0x1, URZ ;  /* 0x0000000110109899 */ /* 0x000fe200080006ff */
[----:B------:R-:W-:Y:S02]  /*2290*/  IMAD R2, R44, UR21, RZ ;  /* 0x000000152c027c24 */ /* 0x000fe4000f8e02ff */
[----:B------:R-:W-:Y:S01]  /*22a0*/  IMAD.IADD R9, R9, 0x1, R36 ;  /* 0x0000000109097824 */ /* 0x000fe200078e0224 */
[----:B------:R-:W-:Y:S02]  /*22b0*/  PRMT R117, R0, 0x5410, R5 ;  /* 0x0000541000757816 */ /* 0x000fe40000000005 */
[----:B------:R-:W-:-:S04]  /*22c0*/  IADD3 R0, P6, PT, R2, UR12, RZ ;  /* 0x0000000c02007c10 */ /* 0x000fc8000ffde0ff */
[----:B------:R-:W-:Y:S01]  /*22d0*/  LEA.HI.X.SX32 R2, R2, UR13, 0x1, P6 ;  /* 0x0000000d02027c11 */ /* 0x000fe2000b0f0eff */
[----:B------:R-:W-:Y:S01]  /*22e0*/  @!P4 IMAD.MOV.U32 R6, RZ, RZ, R0 ;  /* 0x000000ffff06c224 */ /* 0x000fe200078e0000 */
[----:B------:R-:W1:Y:S02]  /*22f0*/  FENCE.VIEW.ASYNC.S ;  /* 0x00000000000073c6 */ /* 0x000e640000000000 */
[----:B-1----:R1:W2:Y:S01]  /*2300*/  @!UP2 SYNCS.EXCH.64 URZ, [UR10], UR16 ;  /* 0x000000100affa5b2 */ /* 0x0022a20008000100 */
[C---:B------:R-:W-:Y:S01]  /*2310*/  IADD3 R3, P6, PT, R4.reuse, UR12, RZ ;  /* 0x0000000c04037c10 */ /* 0x040fe2000ffde0ff */
[----:B0-----:R-:W-:Y:S01]  /*2320*/  USHF.L.U32 UR5, UR8, 0x3, URZ ;  /* 0x0000000308057899 */ /* 0x001fe200080006ff */
[----:B------:R-:W-:Y:S01]  /*2330*/  @!P4 IMAD.MOV.U32 R7, RZ, RZ, R2 ;  /* 0x000000ffff07c224 */ /* 0x000fe200078e0002 */
[----:B--2---:R-:W-:Y:S01]  /*2340*/  BAR.SYNC.DEFER_BLOCKING 0x0 ;  /* 0x0000000000007b1d */ /* 0x004fe20000010000 */
[----:B------:R-:W-:Y:S01]  /*2350*/  LEA.HI.X.SX32 R4, R4, UR13, 0x1, P6 ;  /* 0x0000000d04047c11 */ /* 0x000fe2000b0f0eff */
[----:B------:R-:W-:Y:S01]  /*2360*/  USHF.R.S32.HI UR13, URZ, 0x1f, UR5 ;  /* 0x0000001fff0d7899 */ /* 0x000fe20008011405 */
[----:B------:R-:W-:-:S02]  /*2370*/  LOP3.LUT R101, R9, 0xffff, RZ, 0xc0, !PT ;  /* 0x0000ffff09657812 */ /* 0x000fc400078ec0ff */
[----:B------:R-:W-:Y:S01]  /*2380*/  IADD3 R5, P6, PT, R0, UR5, RZ ;  /* 0x0000000500057c10 */ /* 0x000fe2000ffde0ff */
[----:B------:R-:W-:Y:S01]  /*2390*/  @!P4 IMAD.MOV.U32 R10, RZ, RZ, R3 ;  /* 0x000000ffff0ac224 */ /* 0x000fe200078e0003 */
[----:B------:R-:W-:Y:S01]  /*23a0*/  PRMT R136, RZ, 0x7610, R136 ;  /* 0x00007610ff887816 */ /* 0x000fe20000000088 */
[----:B------:R-:W-:Y:S01]  /*23b0*/  @!P4 IMAD.MOV.U32 R11, RZ, RZ, R4 ;  /* 0x000000ffff0bc224 */ /* 0x000fe200078e0004 */
[----:B------:R-:W-:Y:S01]  /*23c0*/  SHF.R.U32.HI R8, RZ, 0xf, R101 ;  /* 0x0000000fff087819 */ /* 0x000fe20000011665 */
[----:B------:R-:W-:Y:S01]  /*23d0*/  USHF.L.U32 UR12, UR8, 0x4, URZ ;  /* 0x00000004080c7899 */ /* 0x000fe200080006ff */
[----:B------:R-:W-:Y:S01]  /*23e0*/  PRMT R135, RZ, 0x7610, R135 ;  /* 0x00007610ff877816 */ /* 0x000fe20000000087 */
[----:B------:R-:W-:Y:S01]  /*23f0*/  @!P5 IMAD.MOV.U32 R12, RZ, RZ, R5 ;  /* 0x000000ffff0cd224 */ /* 0x000fe200078e0005 */
[----:B------:R-:W-:Y:S01]  /*2400*/  PRMT R134, RZ, 0x7610, R134 ;  /* 0x00007610ff867816 */ /* 0x000fe20000000086 */
[----:B------:R0:W2:Y:S04]  /*2410*/  @!P4 LDG.E.U8 R133, desc[UR18][R6.64] ;  /* 0x000000120685c981 */ /* 0x0000a8000c1e1100 */
[----:B------:R3:W4:Y:S01]  /*2420*/  @!P4 LDG.E.U8 R136, desc[UR18][R10.64] ;  /* 0x000000120a88c981 */ /* 0x000722000c1e1100 */
[----:B------:R-:W-:Y:S01]  /*2430*/  LOP3.LUT P4, RZ, R8, 0x1, RZ, 0xc0, !PT ;  /* 0x0000000108ff7812 */ /* 0x000fe2000788c0ff */
[----:B-1----:R-:W-:Y:S01]  /*2440*/  USHF.R.S32.HI UR16, URZ, 0x1f, UR12 ;  /* 0x0000001fff107899 */ /* 0x002fe2000801140c */
[----:B0-----:R-:W-:-:S02]  /*2450*/  IADD3.X R6, PT, PT, R2, UR13, RZ, P6, !PT ;  /* 0x0000000d02067c10 */ /* 0x001fc4000b7fe4ff */
[----:B------:R-:W-:-:S03]  /*2460*/  IADD3 R7, P6, PT, R3, UR5, RZ ;  /* 0x0000000503077c10 */ /* 0x000fc6000ffde0ff */
[----:B------:R-:W-:Y:S01]  /*2470*/  @!P5 IMAD.MOV.U32 R13, RZ, RZ, R6 ;  /* 0x000000ffff0dd224 */ /* 0x000fe200078e0006 */
[----:B------:R-:W-:Y:S01]  /*2480*/  IADD3.X R8, PT, PT, R4, UR13, RZ, P6, !PT ;  /* 0x0000000d04087c10 */ /* 0x000fe2000b7fe4ff */
[----:B------:R-:W-:Y:S01]  /*2490*/  @!P5 IMAD.MOV.U32 R14, RZ, RZ, R7 ;  /* 0x000000ffff0ed224 */ /* 0x000fe200078e0007 */
[----:B------:R-:W-:Y:S02]  /*24a0*/  IADD3 R9, P6, PT, R0, UR12, RZ ;  /* 0x0000000c00097c10 */ /* 0x000fe4000ffde0ff */
[----:B---3--:R-:W-:Y:S01]  /*24b0*/  SHF.R.U32.HI R11, RZ, 0x7, R101 ;  /* 0x00000007ff0b7819 */ /* 0x008fe20000011665 */
[----:B------:R-:W-:Y:S01]  /*24c0*/  @!P5 IMAD.MOV.U32 R15, RZ, RZ, R8 ;  /* 0x000000ffff0fd224 */ /* 0x000fe200078e0008 */
[----:B------:R0:W3:Y:S01]  /*24d0*/  @!P5 LDG.E.U8 R135, desc[UR18][R12.64] ;  /* 0x000000120c87d981 */ /* 0x0000e2000c1e1100 */
[----:B------:R-:W-:-:S03]  /*24e0*/  IADD3.X R10, PT, PT, R2, UR16, RZ, P6, !PT ;  /* 0x00000010020a7c10 */ /* 0x000fc6000b7fe4ff */
[----:B------:R1:W5:Y:S01]  /*24f0*/  @!P5 LDG.E.U8 R134, desc[UR18][R14.64] ;  /* 0x000000120e86d981 */ /* 0x000362000c1e1100 */
[----:B------:R-:W-:Y:S01]  /*2500*/  LOP3.LUT P5, RZ, R11, 0x1, RZ, 0xc0, !PT ;  /* 0x000000010bff7812 */ /* 0x000fe200078ac0ff */
[----:B------:R-:W-:Y:S01]  /*2510*/  UIMAD UR5, UR8, 0x18, URZ ;  /* 0x00000018080578a4 */ /* 0x000fe2000f8e02ff */
[----:B------:R-:W-:Y:S01]  /*2520*/  IADD3 R11, P6, PT, R3, UR12, RZ ;  /* 0x0000000c030b7c10 */ /* 0x000fe2000ffde0ff */
[----:B------:R-:W-:Y:S01]  /*2530*/  @P4 IMAD.MOV.U32 R16, RZ, RZ, R9 ;  /* 0x000000ffff104224 */ /* 0x000fe200078e0009 */
[----:B------:R-:W-:Y:S01]  /*2540*/  PRMT R137, RZ, 0x7610, R137 ;  /* 0x00007610ff897816 */ /* 0x000fe20000000089 */
[----:B------:R-:W-:Y:S01]  /*2550*/  @P4 IMAD.MOV.U32 R17, RZ, RZ, R10 ;  /* 0x000000ffff114224 */ /* 0x000fe200078e000a */
[----:B0-----:R-:W-:Y:S01]  /*2560*/  IADD3.X R12, PT, PT, R4, UR16, RZ, P6, !PT ;  /* 0x00000010040c7c10 */ /* 0x001fe2000b7fe4ff */
[----:B------:R-:W-:Y:S01]  /*2570*/  @P4 IMAD.MOV.U32 R18, RZ, RZ, R11 ;  /* 0x000000ffff124224 */ /* 0x000fe200078e000b */
[----:B------:R-:W-:Y:S01]  /*2580*/  PRMT R139, RZ, 0x7610, R139 ;  /* 0x00007610ff8b7816 */ /* 0x000fe2000000008b */
[----:B------:R-:W-:Y:S01]  /*2590*/  USHF.R.S32.HI UR13, URZ, 0x1f, UR5 ;  /* 0x0000001fff0d7899 */ /* 0x000fe20008011405 */
[----:B-1----:R-:W-:Y:S01]  /*25a0*/  SHF.R.U64 R14, R117, 0x1f, RZ ;  /* 0x0000001f750e7819 */ /* 0x002fe200000012ff */
[----:B------:R-:W-:Y:S01]  /*25b0*/  @P4 IMAD.MOV.U32 R19, RZ, RZ, R12 ;  /* 0x000000ffff134224 */ /* 0x000fe200078e000c */
[----:B------:R-:W-:Y:S01]  /*25c0*/  IADD3 R13, P6, PT, R0, UR5, RZ ;  /* 0x00000005000d7c10 */ /* 0x000fe2000ffde0ff */
[----:B------:R0:W2:Y:S04]  /*25d0*/  @P4 LDG.E.U8 R137, desc[UR18][R16.64] ;  /* 0x0000001210894981 */ /* 0x0000a8000c1e1100 */
[----:B------:R1:W2:Y:S01]  /*25e0*/  @P4 LDG.E.U8 R139, desc[UR18][R18.64] ;  /* 0x00000012128b4981 */ /* 0x0002a2000c1e1100 */
[----:B------:R-:W-:Y:S01]  /*25f0*/  LOP3.LUT P4, RZ, R14, 0x1, RZ, 0xc0, !PT ;  /* 0x000000010eff7812 */ /* 0x000fe2000788c0ff */
[----:B------:R-:W-:Y:S01]  /*2600*/  USHF.L.U32 UR12, UR8, 0x5, URZ ;  /* 0x00000005080c7899 */ /* 0x000fe200080006ff */
[----:B------:R-:W-:-:S02]  /*2610*/  IADD3.X R14, PT, PT, R2, UR13, RZ, P6, !PT ;  /* 0x0000000d020e7c10 */ /* 0x000fc4000b7fe4ff */
[----:B------:R-:W-:Y:S01]  /*2620*/  IADD3 R15, P6, PT, R3, UR5, RZ ;  /* 0x00000005030f7c10 */ /* 0x000fe2000ffde0ff */
[----:B------:R-:W-:Y:S01]  /*2630*/  USHF.R.S32.HI UR16, URZ, 0x1f, UR12 ;  /* 0x0000001fff107899 */ /* 0x000fe2000801140c */
[----:B------:R-:W-:Y:S02]  /*2640*/  PRMT R138, RZ, 0x7610, R138 ;  /* 0x00007610ff8a7816 */ /* 0x000fe4000000008a */
[----:B0-----:R-:W-:Y:S01]  /*2650*/  IADD3.X R16, PT, PT, R4, UR13, RZ, P6, !PT ;  /* 0x0000000d04107c10 */ /* 0x001fe2000b7fe4ff */
[----:B-1----:R-:W-:Y:S01]  /*2660*/  @P5 IMAD.MOV.U32 R18, RZ, RZ, R13 ;  /* 0x000000ffff125224 */ /* 0x002fe200078e000d */
[----:B------:R-:W-:Y:S01]  /*2670*/  PRMT R142, RZ, 0x7610, R142 ;  /* 0x00007610ff8e7816 */ /* 0x000fe2000000008e */
[----:B------:R-:W-:Y:S01]  /*2680*/  @P5 IMAD.MOV.U32 R19, RZ, RZ, R14 ;  /* 0x000000ffff135224 */ /* 0x000fe200078e000e */
[----:B------:R-:W-:-:S04]  /*2690*/  IADD3 R20, P6, PT, R0, UR12, RZ ;  /* 0x0000000c00147c10 */ /* 0x000fc8000ffde0ff */
[----:B------:R0:W2:Y:S01]  /*26a0*/  @P5 LDG.E.U8 R138, desc[UR18][R18.64] ;  /* 0x00000012128a5981 */ /* 0x0000a2000c1e1100 */
[----:B------:R-:W-:Y:S02]  /*26b0*/  IADD3.X R252, PT, PT, R2, UR16, RZ, P6, !PT ;  /* 0x0000001002fc7c10 */ /* 0x000fe4000b7fe4ff */
[----:B------:R-:W-:Y:S01]  /*26c0*/  SHF.R.U64 R17, R117, 0x17, RZ ;  /* 0x0000001775117819 */ /* 0x000fe200000012ff */
[----:B------:R-:W-:Y:S01]  /*26d0*/  UIMAD UR5, UR8, 0x28, URZ ;  /* 0x00000028080578a4 */ /* 0x000fe2000f8e02ff */
[----:B------:R-:W-:Y:S01]  /*26e0*/  IADD3 R21, P6, PT, R3, UR12, RZ ;  /* 0x0000000c03157c10 */ /* 0x000fe2000ffde0ff */
[----:B0-----:R-:W-:Y:S02]  /*26f0*/  @P5 IMAD.MOV.U32 R18, RZ, RZ, R15 ;  /* 0x000000ffff125224 */ /* 0x001fe400078e000f */
[----:B------:R-:W-:Y:S01]  /*2700*/  @P5 IMAD.MOV.U32 R19, RZ, RZ, R16 ;  /* 0x000000ffff135224 */ /* 0x000fe200078e0010 */
[----:B------:R-:W-:Y:S01]  /*2710*/  PRMT R141, RZ, 0x7610, R141 ;  /* 0x00007610ff8d7816 */ /* 0x000fe2000000008d */
[----:B------:R-:W-:Y:S01]  /*2720*/  USHF.R.S32.HI UR13, URZ, 0x1f, UR5 ;  /* 0x0000001fff0d7899 */ /* 0x000fe20008011405 */
[----:B------:R-:W-:-:S02]  /*2730*/  IADD3.X R22, PT, PT, R4, UR16, RZ, P6, !PT ;  /* 0x0000001004167c10 */ /* 0x000fc4000b7fe4ff */
[----:B------:R0:W2:Y:S01]  /*2740*/  @P5 LDG.E.U8 R142, desc[UR18][R18.64] ;  /* 0x00000012128e5981 */ /* 0x0000a2000c1e1100 */
[----:B------:R-:W-:-:S03]  /*2750*/  LOP3.LUT P5, RZ, R17, 0x1, RZ, 0xc0, !PT ;  /* 0x0000000111ff7812 */ /* 0x000fc600078ac0ff */
[----:B------:R1:W-:Y:S01]  /*2760*/  STL [R1], R20 ;  /* 0x0000001401007387 */ /* 0x0003e20000100800 */
[----:B------:R-:W-:Y:S01]  /*2770*/  PRMT R140, RZ, 0x7610, R140 ;  /* 0x00007610ff8c7816 */ /* 0x000fe2000000008c */
[----:B0-----:R-:W-:Y:S02]  /*2780*/  @P4 IMAD.MOV.U32 R18, RZ, RZ, R20 ;  /* 0x000000ffff124224 */ /* 0x001fe400078e0014 */
[----:B------:R-:W-:Y:S01]  /*2790*/  @P4 IMAD.MOV.U32 R19, RZ, RZ, R252 ;  /* 0x000000ffff134224 */ /* 0x000fe200078e00fc */
[----:B-1----:R-:W-:-:S04]  /*27a0*/  IADD3 R20, P6, PT, R0, UR5, RZ ;  /* 0x0000000500147c10 */ /* 0x002fc8000ffde0ff */
[----:B------:R0:W2:Y:S01]  /*27b0*/  @P4 LDG.E.U8 R141, desc[UR18][R18.64] ;  /* 0x00000012128d4981 */ /* 0x0000a2000c1e1100 */
[----:B------:R-:W-:Y:S02]  /*27c0*/  SHF.R.U64 R17, R117, 0xf, RZ ;  /* 0x0000000f75117819 */ /* 0x000fe400000012ff */
[----:B------:R-:W-:Y:S01]  /*27d0*/  IADD3.X R23, PT, PT, R2, UR13, RZ, P6, !PT ;  /* 0x0000000d02177c10 */ /* 0x000fe2000b7fe4ff */
[----:B------:R1:W-:Y:S01]  /*27e0*/  STL [R1+0x8], R21 ;  /* 0x0000081501007387 */ /* 0x0003e20000100800 */
[----:B------:R-:W-:Y:S01]  /*27f0*/  UIMAD UR12, UR8, 0x30, URZ ;  /* 0x00000030080c78a4 */ /* 0x000fe2000f8e02ff */
[----:B------:R-:W-:Y:S02]  /*2800*/  PRMT R143, RZ, 0x7610, R143 ;  /* 0x00007610ff8f7816 */ /* 0x000fe4000000008f */
[----:B------:R1:W-:Y:S01]  /*2810*/  STL [R1+0x4], R22 ;  /* 0x0000041601007387 */ /* 0x0003e20000100800 */
[----:B0-----:R-:W-:Y:S02]  /*2820*/  @P4 IMAD.MOV.U32 R18, RZ, RZ, R21 ;  /* 0x000000ffff124224 */ /* 0x001fe400078e0015 */
[----:B------:R-:W-:Y:S01]  /*2830*/  @P4 IMAD.MOV.U32 R19, RZ, RZ, R22 ;  /* 0x000000ffff134224 */ /* 0x000fe200078e0016 */
[----:B-1----:R-:W-:-:S04]  /*2840*/  IADD3 R21, P6, PT, R3, UR5, RZ ;  /* 0x0000000503157c10 */ /* 0x002fc8000ffde0ff */
[----:B------:R0:W2:Y:S01]  /*2850*/  @P4 LDG.E.U8 R140, desc[UR18][R18.64] ;  /* 0x00000012128c4981 */ /* 0x0000a2000c1e1100 */
[----:B------:R-:W-:Y:S01]  /*2860*/  LOP3.LUT P4, RZ, R17, 0x1, RZ, 0xc0, !PT ;  /* 0x0000000111ff7812 */ /* 0x000fe2000788c0ff */
[----:B------:R-:W-:Y:S01]  /*2870*/  USHF.R.S32.HI UR16, URZ, 0x1f, UR12 ;  /* 0x0000001fff107899 */ /* 0x000fe2000801140c */
[----:B------:R-:W-:Y:S01]  /*2880*/  IADD3.X R22, PT, PT, R4, UR13, RZ, P6, !PT ;  /* 0x0000000d04167c10 */ /* 0x000fe2000b7fe4ff */
[----:B------:R1:W-:Y:S01]  /*2890*/  STL [R1+0x80], R20 ;  /* 0x0000801401007387 */ /* 0x0003e20000100800 */
[----:B------:R-:W-:-:S03]  /*28a0*/  PRMT R148, RZ, 0x7610, R148 ;  /* 0x00007610ff947816 */ /* 0x000fc60000000094 */
[----:B------:R-:W-:Y:S01]  /*28b0*/  STL [R1+0x7c], R23 ;  /* 0x00007c1701007387 */ /* 0x000fe20000100800 */
[----:B0-----:R-:W-:Y:S02]  /*28c0*/  @P5 IMAD.MOV.U32 R18, RZ, RZ, R20 ;  /* 0x000000ffff125224 */ /* 0x001fe400078e0014 */
[----:B------:R-:W-:Y:S01]  /*28d0*/  @P5 IMAD.MOV.U32 R19, RZ, RZ, R23 ;  /* 0x000000ffff135224 */ /* 0x000fe200078e0017 */
[----:B------:R-:W-:Y:S01]  /*28e0*/  STL [R1+0x88], R21 ;  /* 0x0000881501007387 */ /* 0x000fe20000100800 */
[----:B-1----:R-:W-:-:S03]  /*28f0*/  IADD3 R20, P6, PT, R0, UR12, RZ ;  /* 0x0000000c00147c10 */ /* 0x002fc6000ffde0ff */
[----:B------:R0:W2:Y:S01]  /*2900*/  @P5 LDG.E.U8 R143, desc[UR18][R18.64] ;  /* 0x00000012128f5981 */ /* 0x0000a2000c1e1100 */
[----:B------:R-:W-:Y:S01]  /*2910*/  UIMAD UR5, UR8, 0x38, URZ ;  /* 0x00000038080578a4 */ /* 0x000fe2000f8e02ff */
[----:B------:R-:W-:Y:S02]  /*2920*/  PRMT R147, RZ, 0x7610, R147 ;  /* 0x00007610ff937816 */ /* 0x000fe40000000093 */
[----:B------:R1:W-:Y:S01]  /*2930*/  STL [R1+0x84], R22 ;  /* 0x0000841601007387 */ /* 0x0003e20000100800 */
[----:B------:R-:W-:Y:S01]  /*2940*/  SHF.R.U64 R17, R117, 0x7, RZ ;  /* 0x0000000775117819 */ /* 0x000fe200000012ff */
[----:B0-----:R-:W-:Y:S02]  /*2950*/  @P5 IMAD.MOV.U32 R18, RZ, RZ, R21 ;  /* 0x000000ffff125224 */ /* 0x001fe400078e0015 */
[----:B------:R-:W-:Y:S01]  /*2960*/  @P5 IMAD.MOV.U32 R19, RZ, RZ, R22 ;  /* 0x000000ffff135224 */ /* 0x000fe200078e0016 */
[----:B-1----:R-:W-:Y:S02]  /*2970*/  IADD3.X R22, PT, PT, R2, UR16, RZ, P6, !PT ;  /* 0x0000001002167c10 */ /* 0x002fe4000b7fe4ff */
[----:B------:R-:W-:-:S02]  /*2980*/  IADD3 R21, P6, PT, R3, UR12, RZ ;  /* 0x0000000c03157c10 */ /* 0x000fc4000ffde0ff */
[----:B------:R0:W2:Y:S01]  /*2990*/  @P5 LDG.E.U8 R148, desc[UR18][R18.64] ;  /* 0x0000001212945981 */ /* 0x0000a2000c1e1100 */
[----:B------:R-:W-:Y:S01]  /*29a0*/  USHF.R.S32.HI UR13, URZ, 0x1f, UR5 ;  /* 0x0000001fff0d7899 */ /* 0x000fe20008011405 */
[----:B------:R-:W-:Y:S02]  /*29b0*/  LOP3.LUT P5, RZ, R17, 0x1, RZ, 0xc0, !PT ;  /* 0x0000000111ff7812 */ /* 0x000fe400078ac0ff */
[----:B------:R-:W-:Y:S04]  /*29c0*/  STL [R1+0x100], R20 ;  /* 0x0001001401007387 */ /* 0x000fe80000100800 */
[----:B------:R1:W-:Y:S01]  /*29d0*/  STL [R1+0xfc], R22 ;  /* 0x0000fc1601007387 */ /* 0x0003e20000100800 */
[----:B0-----:R-:W-:Y:S02]  /*29e0*/  @P4 IMAD.MOV.U32 R18, RZ, RZ, R20 ;  /* 0x000000ffff124224 */ /* 0x001fe400078e0014 */
[----:B------:R-:W-:Y:S01]  /*29f0*/  @P4 IMAD.MOV.U32 R19, RZ, RZ, R22 ;  /* 0x000000ffff134224 */ /* 0x000fe200078e0016 */
[----:B------:R0:W-:Y:S01]  /*2a00*/  STL [R1+0x108], R21 ;  /* 0x0001081501007387 */ /* 0x0001e20000100800 */
[----:B------:R-:W-:-:S03]  /*2a10*/  PRMT R151, RZ, 0x7610, R151 ;  /* 0x00007610ff977816 */ /* 0x000fc60000000097 */
[----:B------:R0:W2:Y:S01]  /*2a20*/  @P4 LDG.E.U8 R147, desc[UR18][R18.64] ;  /* 0x0000001212934981 */ /* 0x0000a2000c1e1100 */
[----:B-1----:R-:W-:Y:S01]  /*2a30*/  IADD3.X R22, PT, PT, R4, UR16, RZ, P6, !PT ;  /* 0x0000001004167c10 */ /* 0x002fe2000b7fe4ff */
[----:B------:R-:W-:Y:S01]  /*2a40*/  VIADD R17, R241, 0xfffffff6 ;  /* 0xfffffff6f1117836 */ /* 0x000fe20000000000 */
[----:B------:R-:W-:-:S03]  /*2a50*/  IADD3 R20, P6, PT, R0, UR5, RZ ;  /* 0x0000000500147c10 */ /* 0x000fc6000ffde0ff */
[----:B------:R1:W-:Y:S01]  /*2a60*/  STL [R1+0x104], R22 ;  /* 0x0001041601007387 */ /* 0x0003e20000100800 */
[----:B0-----:R-:W-:Y:S01]  /*2a70*/  @P4 IMAD.MOV.U32 R18, RZ, RZ, R21 ;  /* 0x000000ffff124224 */ /* 0x001fe200078e0015 */
[----:B------:R-:W-:Y:S01]  /*2a80*/  IADD3.X R21, PT, PT, R2, UR13, RZ, P6, !PT ;  /* 0x0000000d02157c10 */ /* 0x000fe2000b7fe4ff */
[----:B------:R-:W-:Y:S01]  /*2a90*/  @P4 IMAD.MOV.U32 R19, RZ, RZ, R22 ;  /* 0x000000ffff134224 */ /* 0x000fe200078e0016 */
[----:B------:R-:W-:Y:S02]  /*2aa0*/  PRMT R150, RZ, 0x7610, R150 ;  /* 0x00007610ff967816 */ /* 0x000fe40000000096 */
[----:B-1----:R-:W-:Y:S02]  /*2ab0*/  IADD3 R22, P6, PT, R3, UR5, RZ ;  /* 0x0000000503167c10 */ /* 0x002fe4000ffde0ff */
[----:B------:R0:W2:Y:S01]  /*2ac0*/  @P4 LDG.E.U8 R151, desc[UR18][R18.64] ;  /* 0x0000001212974981 */ /* 0x0000a2000c1e1100 */
[----:B------:R-:W-:Y:S01]  /*2ad0*/  PRMT R149, RZ, 0x7610, R149 ;  /* 0x00007610ff957816 */ /* 0x000fe20000000095 */
[----:B------:R-:W-:Y:S01]  /*2ae0*/  USHF.R.S32.HI UR12, URZ, 0x1f, UR8 ;  /* 0x0000001fff0c7899 */ /* 0x000fe20008011408 */
[----:B------:R-:W-:Y:S01]  /*2af0*/  IADD3.X R23, PT, PT, R4, UR13, RZ, P6, !PT ;  /* 0x0000000d04177c10 */ /* 0x000fe2000b7fe4ff */
[----:B------:R1:W2:Y:S01]  /*2b00*/  @P5 LDG.E.U8 R150, desc[UR18][R20.64] ;  /* 0x0000001214965981 */ /* 0x0002a2000c1e1100 */
[----:B------:R-:W-:-:S02]  /*2b10*/  ISETP.GE.U32.AND P4, PT, R17, 0x7fffffb7, PT ;  /* 0x7fffffb71100780c */ /* 0x000fc40003f86070 */
[----:B------:R-:W-:Y:S01]  /*2b20*/  IADD3 R17, P6, PT, R0, UR8, RZ ;  /* 0x0000000800117c10 */ /* 0x000fe2000ffde0ff */
[----:B------:R1:W2:Y:S01]  /*2b30*/  @P5 LDG.E.U8 R149, desc[UR18][R22.64] ;  /* 0x0000001216955981 */ /* 0x0002a2000c1e1100 */
[----:B0-----:R-:W-:Y:S02]  /*2b40*/  VIADD R19, R241, 0xfffffffd ;  /* 0xfffffffdf1137836 */ /* 0x001fe40000000000 */
[----:B------:R-:W-:Y:S01]  /*2b50*/  IADD3.X R18, PT, PT, R2, UR12, RZ, P6, !PT ;  /* 0x0000000c02127c10 */ /* 0x000fe2000b7fe4ff */
[----:B------:R1:W-:Y:S02]  /*2b60*/  STL [R1+0x180], R20 ;  /* 0x0001801401007387 */ /* 0x0003e40000100800 */
[----:B------:R-:W-:Y:S01]  /*2b70*/  ISETP.GE.U32.AND P5, PT, R19, 0x7fffffbe, PT ;  /* 0x7fffffbe1300780c */ /* 0x000fe20003fa6070 */
[----:B------:R-:W-:Y:S02]  /*2b80*/  UIMAD UR5, UR8, 0x9, URZ ;  /* 0x00000009080578a4 */ /* 0x000fe4000f8e02ff */
[----:B------:R-:W-:Y:S01]  /*2b90*/  IADD3 R19, P6, PT, R3, UR8, RZ ;  /* 0x0000000803137c10 */ /* 0x000fe2000ffde0ff */
[----:B------:R0:W-:Y:S03]  /*2ba0*/  STL [R1+0x17c], R21 ;  /* 0x00017c1501007387 */ /* 0x0001e60000100800 */
[----:B-1----:R-:W-:Y:S01]  /*2bb0*/  IADD3.X R20, PT, PT, R4, UR12, RZ, P6, !PT ;  /* 0x0000000c04147c10 */ /* 0x002fe2000b7fe4ff */
[----:B------:R-:W-:Y:S01]  /*2bc0*/  @!P3 IMAD.MOV.U32 R24, RZ, RZ, R17 ;  /* 0x000000ffff18b224 */ /* 0x000fe200078e0011 */
[----:B------:R-:W-:Y:S01]  /*2bd0*/  PRMT R152, RZ, 0x7610, R152 ;  /* 0x00007610ff987816 */ /* 0x000fe20000000098 */
[----:B------:R-:W-:Y:S01]  /*2be0*/  @!P3 IMAD.MOV.U32 R25, RZ, RZ, R18 ;  /* 0x000000ffff19b224 */ /* 0x000fe200078e0012 */
[----:B------:R-:W-:Y:S01]  /*2bf0*/  PRMT R153, RZ, 0x7610, R153 ;  /* 0x00007610ff997816 */ /* 0x000fe20000000099 */
[----:B------:R-:W-:Y:S01]  /*2c00*/  @!P3 IMAD.MOV.U32 R26, RZ, RZ, R19 ;  /* 0x000000ffff1ab224 */ /* 0x000fe200078e0013 */
[----:B------:R1:W-:Y:S01]  /*2c10*/  STL [R1+0x188], R22 ;  /* 0x0001881601007387 */ /* 0x0003e20000100800 */
[----:B------:R-:W-:Y:S01]  /*2c20*/  @!P3 IMAD.MOV.U32 R27, RZ, RZ, R20 ;  /* 0x000000ffff1bb224 */ /* 0x000fe200078e0014 */
[----:B------:R-:W-:-:S02]  /*2c30*/  USHF.R.S32.HI UR13, URZ, 0x1f, UR5 ;  /* 0x0000001fff0d7899 */ /* 0x000fc40008011405 */
[----:B0-----:R-:W-:Y:S01]  /*2c40*/  IADD3 R21, P6, PT, R0, UR5, RZ ;  /* 0x0000000500157c10 */ /* 0x001fe2000ffde0ff */
[----:B------:R0:W2:Y:S04]  /*2c50*/  @!P3 LDG.E.U8 R152, desc[UR18][R24.64] ;  /* 0x000000121898b981 */ /* 0x0000a8000c1e1100 */
[----:B------:R0:W2:Y:S01]  /*2c60*/  @!P3 LDG.E.U8 R153, desc[UR18][R26.64] ;  /* 0x000000121a99b981 */ /* 0x0000a2000c1e1100 */
[----:B-1----:R-:W-:-:S03]  /*2c70*/  SHF.R.U32.HI R22, RZ, 0xe, R101 ;  /* 0x0000000eff167819 */ /* 0x002fc60000011665 */
[----:B------:R1:W-:Y:S01]  /*2c80*/  STL [R1+0x184], R23 ;  /* 0x0001841701007387 */ /* 0x0003e20000100800 */
[----:B------:R-:W-:Y:S02]  /*2c90*/  LOP3.LUT P3, RZ, R22, 0x1, RZ, 0xc0, !PT ;  /* 0x0000000116ff7812 */ /* 0x000fe4000786c0ff */
[----:B------:R-:W-:Y:S01]  /*2ca0*/  IADD3.X R22, PT, PT, R2, UR13, RZ, P6, !PT ;  /* 0x0000000d02167c10 */ /* 0x000fe2000b7fe4ff */
[----:B------:R-:W-:Y:S01]  /*2cb0*/  UIMAD UR12, UR8, 0x11, URZ ;  /* 0x00000011080c78a4 */ /* 0x000fe2000f8e02ff */
[----:B-1----:R-:W-:-:S04]  /*2cc0*/  IADD3 R23, P6, PT, R3, UR5, RZ ;  /* 0x0000000503177c10 */ /* 0x002fc8000ffde0ff */
[----:B0-----:R-:W-:Y:S01]  /*2cd0*/  IADD3.X R24, PT, PT, R4, UR13, RZ, P6, !PT ;  /* 0x0000000d04187c10 */ /* 0x001fe2000b7fe4ff */
[----:B------:R-:W-:Y:S01]  /*2ce0*/  USHF.R.S32.HI UR16, URZ, 0x1f, UR12 ;  /* 0x0000001fff107899 */ /* 0x000fe2000801140c */
[----:B------:R-:W-:Y:S01]  /*2cf0*/  PRMT R158, RZ, 0x7610, R158 ;  /* 0x00007610ff9e7816 */ /* 0x000fe2000000009e */
[----:B------:R-:W-:Y:S01]  /*2d00*/  @!P4 IMAD.MOV.U32 R28, RZ, RZ, R21 ;  /* 0x000000ffff1cc224 */ /* 0x000fe200078e0015 */
[----:B------:R-:W-:Y:S01]  /*2d10*/  PRMT R154, RZ, 0x7610, R154 ;  /* 0x00007610ff9a7816 */ /* 0x000fe2000000009a */
[----:B------:R-:W-:Y:S02]  /*2d20*/  @!P4 IMAD.MOV.U32 R29, RZ, RZ, R22 ;  /* 0x000000ffff1dc224 */ /* 0x000fe400078e0016 */
[----:B------:R-:W-:Y:S02]  /*2d30*/  @!P4 IMAD.MOV.U32 R30, RZ, RZ, R23 ;  /* 0x000000ffff1ec224 */ /* 0x000fe400078e0017 */
[----:B------:R-:W-:Y:S01]  /*2d40*/  @!P4 IMAD.MOV.U32 R31, RZ, RZ, R24 ;  /* 0x000000ffff1fc224 */ /* 0x000fe200078e0018 */
[----:B------:R-:W-:Y:S01]  /*2d50*/  IADD3 R25, P6, PT, R0, UR12, RZ ;  /* 0x0000000c00197c10 */ /* 0x000fe2000ffde0ff */
[----:B------:R0:W2:Y:S01]  /*2d60*/  @!P4 LDG.E.U8 R158, desc[UR18][R28.64] ;  /* 0x000000121c9ec981 */ /* 0x0000a2000c1e1100 */
[----:B------:R-:W-:-:S02]  /*2d70*/  SHF.R.U32.HI R27, RZ, 0x6, R101 ;  /* 0x00000006ff1b7819 */ /* 0x000fc40000011665 */
[----:B------:R-:W-:Y:S01]  /*2d80*/  IADD3.X R26, PT, PT, R2, UR16, RZ, P6, !PT ;  /* 0x00000010021a7c10 */ /* 0x000fe2000b7fe4ff */
[----:B------:R1:W2:Y:S01]  /*2d90*/  @!P4 LDG.E.U8 R154, desc[UR18][R30.64] ;  /* 0x000000121e9ac981 */ /* 0x0002a2000c1e1100 */
[----:B------:R-:W-:Y:S02]  /*2da0*/  LOP3.LUT P4, RZ, R27, 0x1, RZ, 0xc0, !PT ;  /* 0x000000011bff7812 */ /* 0x000fe4000788c0ff */
[----:B------:R-:W-:Y:S01]  /*2db0*/  IADD3 R27, P6, PT, R3, UR12, RZ ;  /* 0x0000000c031b7c10 */ /* 0x000fe2000ffde0ff */
[----:B------:R-:W-:-:S03]  /*2dc0*/  UIMAD UR5, UR8, 0x19, URZ ;  /* 0x00000019080578a4 */ /* 0x000fc6000f8e02ff */
[----:B0-----:R-:W-:Y:S01]  /*2dd0*/  IADD3.X R28, PT, PT, R4, UR16, RZ, P6, !PT ;  /* 0x00000010041c7c10 */ /* 0x001fe2000b7fe4ff */
[----:B------:R-:W-:Y:S01]  /*2de0*/  @P3 IMAD.MOV.U32 R32, RZ, RZ, R25 ;  /* 0x000000ffff203224 */ /* 0x000fe200078e0019 */
[----:B------:R-:W-:Y:S01]  /*2df0*/  PRMT R167, RZ, 0x7610, R167 ;  /* 0x00007610ffa77816 */ /* 0x000fe200000000a7 */
[----:B------:R-:W-:Y:S01]  /*2e00*/  @P3 IMAD.MOV.U32 R33, RZ, RZ, R26 ;  /* 0x000000ffff213224 */ /* 0x000fe200078e001a */
[----:B------:R-:W-:Y:S01]  /*2e10*/  PRMT R166, RZ, 0x7610, R166 ;  /* 0x00007610ffa67816 */ /* 0x000fe200000000a6 */
[----:B------:R-:W-:Y:S01]  /*2e20*/  @P3 IMAD.MOV.U32 R34, RZ, RZ, R27 ;  /* 0x000000ffff223224 */ /* 0x000fe200078e001b */
[----:B------:R-:W-:Y:S01]  /*2e30*/  USHF.R.S32.HI UR13, URZ, 0x1f, UR5 ;  /* 0x0000001fff0d7899 */ /* 0x000fe20008011405 */
[----:B------:R-:W-:Y:S01]  /*2e40*/  @P3 IMAD.MOV.U32 R35, RZ, RZ, R28 ;  /* 0x000000ffff233224 */ /* 0x000fe200078e001c */
[----:B-1----:R-:W-:Y:S01]  /*2e50*/  SHF.R.U64 R30, R117, 0x1e, RZ ;  /* 0x0000001e751e7819 */ /* 0x002fe200000012ff */
[----:B------:R0:W2:Y:S01]  /*2e60*/  @P3 LDG.E.U8 R167, desc[UR18][R32.64] ;  /* 0x0000001220a73981 */ /* 0x0000a2000c1e1100 */
[----:B------:R-:W-:-:S03]  /*2e70*/  IADD3 R29, P6, PT, R0, UR5, RZ ;  /* 0x00000005001d7c10 */ /* 0x000fc6000ffde0ff */
[----:B------:R1:W2:Y:S01]  /*2e80*/  @P3 LDG.E.U8 R166, desc[UR18][R34.64] ;  /* 0x0000001222a63981 */ /* 0x0002a2000c1e1100 */
[----:B------:R-:W-:Y:S02]  /*2e90*/  LOP3.LUT P3, RZ, R30, 0x1, RZ, 0xc0, !PT ;  /* 0x000000011eff7812 */ /* 0x000fe4000786c0ff */
[----:B------:R-:W-:Y:S01]  /*2ea0*/  IADD3.X R30, PT, PT, R2, UR13, RZ, P6, !PT ;  /* 0x0000000d021e7c10 */ /* 0x000fe2000b7fe4ff */
[----:B------:R-:W-:Y:S01]  /*2eb0*/  UIMAD UR12, UR8, 0x21, URZ ;  /* 0x00000021080c78a4 */ /* 0x000fe2000f8e02ff */
[----:B------:R-:W-:Y:S02]  /*2ec0*/  IADD3 R31, P6, PT, R3, UR5, RZ ;  /* 0x00000005031f7c10 */ /* 0x000fe4000ffde0ff */
[----:B------:R-:W-:Y:S01]  /*2ed0*/  PRMT R165, RZ, 0x7610, R165 ;  /* 0x00007610ffa57816 */ /* 0x000fe200000000a5 */
[----:B------:R-:W-:Y:S01]  /*2ee0*/  USHF.R.S32.HI UR16, URZ, 0x1f, UR12 ;  /* 0x0000001fff107899 */ /* 0x000fe2000801140c */
[----:B0-----:R-:W-:Y:S01]  /*2ef0*/  IADD3.X R32, PT, PT, R4, UR13, RZ, P6, !PT ;  /* 0x0000000d04207c10 */ /* 0x001fe2000b7fe4ff */
[----:B-1----:R-:W-:-:S02]  /*2f00*/  @P4 IMAD.MOV.U32 R34, RZ, RZ, R29 ;  /* 0x000000ffff224224 */ /* 0x002fc400078e001d */
[----:B------:R-:W-:Y:S01]  /*2f10*/  @P4 IMAD.MOV.U32 R35, RZ, RZ, R30 ;  /* 0x000000ffff234224 */ /* 0x000fe200078e001e */
[----:B------:R-:W-:Y:S02]  /*2f20*/  IADD3 R36, P6, PT, R0, UR12, RZ ;  /* 0x0000000c00247c10 */ /* 0x000fe4000ffde0ff */
[----:B------:R-:W-:Y:S02]  /*2f30*/  PRMT R188, RZ, 0x7610, R188 ;  /* 0x00007610ffbc7816 */ /* 0x000fe400000000bc */
[----:B------:R0:W2:Y:S01]  /*2f40*/  @P4 LDG.E.U8 R165, desc[UR18][R34.64] ;  /* 0x0000001222a54981 */ /* 0x0000a2000c1e1100 */
[----:B------:R-:W-:Y:S02]  /*2f50*/  SHF.R.U64 R33, R117, 0x16, RZ ;  /* 0x0000001675217819 */ /* 0x000fe400000012ff */
[----:B------:R-:W-:Y:S01]  /*2f60*/  IADD3.X R38, PT, PT, R2, UR16, RZ, P6, !PT ;  /* 0x0000001002267c10 */ /* 0x000fe2000b7fe4ff */
[----:B------:R-:W-:Y:S01]  /*2f70*/  UIMAD UR5, UR8, 0x29, URZ ;  /* 0x00000029080578a4 */ /* 0x000fe2000f8e02ff */
[----:B------:R-:W-:Y:S01]  /*2f80*/  IADD3 R37, P6, PT, R3, UR12, RZ ;  /* 0x0000000c03257c10 */ /* 0x000fe2000ffde0ff */
[----:B0-----:R-:W-:-:S02]  /*2f90*/  @P4 IMAD.MOV.U32 R34, RZ, RZ, R31 ;  /* 0x000000ffff224224 */ /* 0x001fc400078e001f */
[----:B------:R-:W-:Y:S01]  /*2fa0*/  @P4 IMAD.MOV.U32 R35, RZ, RZ, R32 ;  /* 0x000000ffff234224 */ /* 0x000fe200078e0020 */
[----:B------:R-:W-:Y:S01]  /*2fb0*/  STL [R1+0x10], R36 ;  /* 0x0000102401007387 */ /* 0x000fe20000100800 */
[----:B------:R-:W-:-:S03]  /*2fc0*/  PRMT R180, RZ, 0x7610, R180 ;  /* 0x00007610ffb47816 */ /* 0x000fc600000000b4 */
[----:B------:R0:W2:Y:S01]  /*2fd0*/  @P4 LDG.E.U8 R188, desc[UR18][R34.64] ;  /* 0x0000001222bc4981 */ /* 0x0000a2000c1e1100 */
[----:B------:R-:W-:Y:S01]  /*2fe0*/  LOP3.LUT P4, RZ, R33, 0x1, RZ, 0xc0, !PT ;  /* 0x0000000121ff7812 */ /* 0x000fe2000788c0ff */
[----:B------:R-:W-:Y:S02]  /*2ff0*/  USHF.R.S32.HI UR13, URZ, 0x1f, UR5 ;  /* 0x0000001fff0d7899 */ /* 0x000fe40008011405 */
[----:B------:R1:W-:Y:S01]  /*3000*/  STL [R1+0xc], R38 ;  /* 0x00000c2601007387 */ /* 0x0003e20000100800 */
[----:B------:R-:W-:Y:S01]  /*3010*/  PRMT R179, RZ, 0x7610, R179 ;  /* 0x00007610ffb37816 */ /* 0x000fe200000000b3 */
[----:B0-----:R-:W-:Y:S02]  /*3020*/  @P3 IMAD.MOV.U32 R34, RZ, RZ, R36 ;  /* 0x000000ffff223224 */ /* 0x001fe400078e0024 */
[----:B------:R-:W-:Y:S01]  /*3030*/  @P3 IMAD.MOV.U32 R35, RZ, RZ, R38 ;  /* 0x000000ffff233224 */ /* 0x000fe200078e0026 */
[----:B-1----:R-:W-:Y:S02]  /*3040*/  IADD3.X R38, PT, PT, R4, UR16, RZ, P6, !PT ;  /* 0x0000001004267c10 */ /* 0x002fe4000b7fe4ff */
[----:B------:R-:W-:-:S02]  /*3050*/  IADD3 R36, P6, PT, R0, UR5, RZ ;  /* 0x0000000500247c10 */ /* 0x000fc4000ffde0ff */
[----:B------:R0:W2:Y:S01]  /*3060*/  @P3 LDG.E.U8 R180, desc[UR18][R34.64] ;  /* 0x0000001222b43981 */ /* 0x0000a2000c1e1100 */
[----:B------:R-:W-:Y:S02]  /*3070*/  SHF.R.U64 R33, R117, 0xe, RZ ;  /* 0x0000000e75217819 */ /* 0x000fe400000012ff */
[----:B------:R-:W-:Y:S01]  /*3080*/  IADD3.X R39, PT, PT, R2, UR13, RZ, P6, !PT ;  /* 0x0000000d02277c10 */ /* 0x000fe2000b7fe4ff */
[----:B------:R1:W-:Y:S01]  /*3090*/  STL [R1+0x18], R37 ;  /* 0x0000182501007387 */ /* 0x0003e20000100800 */
[----:B------:R-:W-:Y:S01]  /*30a0*/  UIMAD UR12, UR8, 0x31, URZ ;  /* 0x00000031080c78a4 */ /* 0x000fe2000f8e02ff */
[----:B0-----:R-:W-:Y:S02]  /*30b0*/  @P3 IMAD.MOV.U32 R34, RZ, RZ, R37 ;  /* 0x000000ffff223224 */ /* 0x001fe400078e0025 */
[----:B------:R-:W-:Y:S01]  /*30c0*/  @P3 IMAD.MOV.U32 R35, RZ, RZ, R38 ;  /* 0x000000ffff233224 */ /* 0x000fe200078e0026 */
[----:B-1----:R-:W-:Y:S01]  /*30d0*/  IADD3 R37, P6, PT, R3, UR5, RZ ;  /* 0x0000000503257c10 */ /* 0x002fe2000ffde0ff */
[----:B------:R0:W-:Y:S01]  /*30e0*/  STL [R1+0x14], R38 ;  /* 0x0000142601007387 */ /* 0x0001e20000100800 */
[----:B------:R-:W-:-:S03]  /*30f0*/  PRMT R222, RZ, 0x7610, R222 ;  /* 0x00007610ffde7816 */ /* 0x000fc600000000de */
[----:B------:R1:W2:Y:S01]  /*3100*/  @P3 LDG.E.U8 R179, desc[UR18][R34.64] ;  /* 0x0000001222b33981 */ /* 0x0002a2000c1e1100 */
[----:B------:R-:W-:Y:S01]  /*3110*/  LOP3.LUT P3, RZ, R33, 0x1, RZ, 0xc0, !PT ;  /* 0x0000000121ff7812 */ /* 0x000fe2000786c0ff */
[----:B------:R-:W-:Y:S02]  /*3120*/  USHF.R.S32.HI UR5, URZ, 0x1f, UR12 ;  /* 0x0000001fff057899 */ /* 0x000fe4000801140c */
[----:B------:R3:W-:Y:S01]  /*3130*/  STL [R1+0x90], R36 ;  /* 0x0000902401007387 */ /* 0x0007e20000100800 */
[----:B0-----:R-:W-:Y:S01]  /*3140*/  IADD3.X R38, PT, PT, R4, UR13, RZ, P6, !PT ;  /* 0x0000000d04267c10 */ /* 0x001fe2000b7fe4ff */
[----:B-1----:R-:W-:Y:S02]  /*3150*/  @P4 IMAD.MOV.U32 R34, RZ, RZ, R36 ;  /* 0x000000ffff224224 */ /* 0x002fe400078e0024 */
[----:B------:R-:W-:Y:S01]  /*3160*/  @P4 IMAD.MOV.U32 R35, RZ, RZ, R39 ;  /* 0x000000ffff234224 */ /* 0x000fe200078e0027 */
[----:B------:R-:W-:Y:S01]  /*3170*/  PRMT R216, RZ, 0x7610, R216 ;  /* 0x00007610ffd87816 */ /* 0x000fe200000000d8 */
[----:B------:R-:W-:Y:S01]  /*3180*/  STL [R1+0x8c], R39 ;  /* 0x00008c2701007387 */ /* 0x000fe20000100800 */
[----:B---3--:R-:W-:-:S03]  /*3190*/  IADD3 R36, P6, PT, R0, UR12, RZ ;  /* 0x0000000c00247c10 */ /* 0x008fc6000ffde0ff */
[----:B------:R0:W3:Y:S01]  /*31a0*/  @P4 LDG.E.U8 R222, desc[UR18][R34.64] ;  /* 0x0000001222de4981 */ /* 0x0000e2000c1e1100 */
[----:B------:R-:W-:-:S03]  /*31b0*/  SHF.R.U64 R33, R117, 0x6, RZ ;  /* 0x0000000675217819 */ /* 0x000fc600000012ff */
[----:B------:R-:W-:Y:S04]  /*31c0*/  STL [R1+0x98], R37 ;  /* 0x0000982501007387 */ /* 0x000fe80000100800 */
[----:B------:R1:W-:Y:S01]  /*31d0*/  STL [R1+0x94], R38 ;  /* 0x0000942601007387 */ /* 0x0003e20000100800 */
[----:B0-----:R-:W-:Y:S02]  /*31e0*/  @P4 IMAD.MOV.U32 R34, RZ, RZ, R37 ;  /* 0x000000ffff224224 */ /* 0x001fe400078e0025 */
[----:B------:R-:W-:Y:S01]  /*31f0*/  @P4 IMAD.MOV.U32 R35, RZ, RZ, R38 ;  /* 0x000000ffff234224 */ /* 0x000fe200078e0026 */
[----:B------:R-:W-:Y:S01]  /*3200*/  STL [R1+0x110], R36 ;  /* 0x0001102401007387 */ /* 0x000fe20000100800 */
[----:B------:R-:W-:-:S03]  /*3210*/  PRMT R215, RZ, 0x7610, R215 ;  /* 0x00007610ffd77816 */ /* 0x000fc600000000d7 */
[----:B------:R0:W2:Y:S01]  /*3220*/  @P4 LDG.E.U8 R216, desc[UR18][R34.64] ;  /* 0x0000001222d84981 */ /* 0x0000a2000c1e1100 */
[----:B-1----:R-:W-:Y:S02]  /*3230*/  IADD3.X R38, PT, PT, R2, UR5, RZ, P6, !PT ;  /* 0x0000000502267c10 */ /* 0x002fe4000b7fe4ff */
[----:B------:R-:W-:Y:S01]  /*3240*/  IADD3 R37, P6, PT, R3, UR12, RZ ;  /* 0x0000000c03257c10 */ /* 0x000fe2000ffde0ff */
[----:B------:R-:W-:Y:S01]  /*3250*/  UIMAD UR12, UR8, 0x39, URZ ;  /* 0x00000039080c78a4 */ /* 0x000fe2000f8e02ff */
[----:B------:R-:W-:Y:S01]  /*3260*/  LOP3.LUT P4, RZ, R33, 0x1, RZ, 0xc0, !PT ;  /* 0x0000000121ff7812 */ /* 0x000fe2000788c0ff */
[----:B------:R1:W-:Y:S02]  /*3270*/  STL [R1+0x10c], R38 ;  /* 0x00010c2601007387 */ /* 0x0003e40000100800 */
[----:B------:R-:W-:Y:S01]  /*3280*/  USHF.R.S32.HI UR13, URZ, 0x1f, UR12 ;  /* 0x0000001fff0d7899 */ /* 0x000fe2000801140c */
[----:B0-----:R-:W-:Y:S02]  /*3290*/  @P3 IMAD.MOV.U32 R34, RZ, RZ, R36 ;  /* 0x000000ffff223224 */ /* 0x001fe400078e0024 */
[----:B------:R-:W-:Y:S01]  /*32a0*/  @P3 IMAD.MOV.U32 R35, RZ, RZ, R38 ;  /* 0x000000ffff233224 */ /* 0x000fe200078e0026 */
[----:B-1----:R-:W-:-:S04]  /*32b0*/  IADD3.X R38, PT, PT, R4, UR5, RZ, P6, !PT ;  /* 0x0000000504267c10 */ /* 0x002fc8000b7fe4ff */
[----:B------:R0:W2:Y:S01]  /*32c0*/  @P3 LDG.E.U8 R215, desc[UR18][R34.64] ;  /* 0x0000001222d73981 */ /* 0x0000a2000c1e1100 */
[----:B------:R-:W-:Y:S02]  /*32d0*/  IADD3 R36, P6, PT, R0, UR12, RZ ;  /* 0x0000000c00247c10 */ /* 0x000fe4000ffde0ff */
[----:B------:R-:W-:Y:S01]  /*32e0*/  PRMT R224, RZ, 0x7610, R224 ;  /* 0x00007610ffe07816 */ /* 0x000fe200000000e0 */
[----:B------:R1:W-:Y:S01]  /*32f0*/  STL [R1+0x118], R37 ;  /* 0x0001182501007387 */ /* 0x0003e20000100800 */
[----:B------:R-:W-:Y:S01]  /*3300*/  IADD3.X R39, PT, PT, R2, UR13, RZ, P6, !PT ;  /* 0x0000000d02277c10 */ /* 0x000fe2000b7fe4ff */
[----:B0-----:R-:W-:Y:S02]  /*3310*/  @P3 IMAD.MOV.U32 R34, RZ, RZ, R37 ;  /* 0x000000ffff223224 */ /* 0x001fe400078e0025 */
[----:B------:R-:W-:Y:S01]  /*3320*/  @P3 IMAD.MOV.U32 R35, RZ, RZ, R38 ;  /* 0x000000ffff233224 */ /* 0x000fe200078e0026 */
[----:B-1----:R-:W-:Y:S01]  /*3330*/  IADD3 R37, P6, PT, R3, UR12, RZ ;  /* 0x0000000c03257c10 */ /* 0x002fe2000ffde0ff */
[----:B------:R0:W-:Y:S01]  /*3340*/  STL [R1+0x114], R38 ;  /* 0x0001142601007387 */ /* 0x0001e20000100800 */
[----:B------:R-:W-:-:S03]  /*3350*/  PRMT R220, RZ, 0x7610, R220 ;  /* 0x00007610ffdc7816 */ /* 0x000fc600000000dc */
[----:B------:R1:W2:Y:S01]  /*3360*/  @P3 LDG.E.U8 R224, desc[UR18][R34.64] ;  /* 0x0000001222e03981 */ /* 0x0002a2000c1e1100 */
[----:B------:R-:W-:Y:S01]  /*3370*/  VIADD R33, R241, 0xfffffff5 ;  /* 0xfffffff5f1217836 */ /* 0x000fe20000000000 */
[----:B------:R-:W-:Y:S01]  /*3380*/  USHF.L.U32 UR5, UR8, 0x1, URZ ;  /* 0x0000000108057899 */ /* 0x000fe200080006ff */
[----:B0-----:R-:W-:Y:S01]  /*3390*/  IADD3.X R38, PT, PT, R4, UR13, RZ, P6, !PT ;  /* 0x0000000d04267c10 */ /* 0x001fe2000b7fe4ff */
[----:B-1----:R-:W-:Y:S02]  /*33a0*/  @P4 IMAD.MOV.U32 R34, RZ, RZ, R36 ;  /* 0x000000ffff224224 */ /* 0x002fe400078e0024 */
[----:B------:R-:W-:Y:S01]  /*33b0*/  @P4 IMAD.MOV.U32 R35, RZ, RZ, R39 ;  /* 0x000000ffff234224 */ /* 0x000fe200078e0027 */
[----:B------:R-:W-:Y:S01]  /*33c0*/  PRMT R219, RZ, 0x7610, R219 ;  /* 0x00007610ffdb7816 */ /* 0x000fe200000000db */
[----:B------:R-:W-:Y:S01]  /*33d0*/  USHF.R.S32.HI UR12, URZ, 0x1f, UR5 ;  /* 0x0000001fff0c7899 */ /* 0x000fe20008011405 */
[----:B------:R-:W-:Y:S02]  /*33e0*/  ISETP.GE.U32.AND P3, PT, R33, 0x7fffffb6, PT ;  /* 0x7fffffb62100780c */ /* 0x000fe40003f66070 */
[----:B------:R0:W2:Y:S01]  /*33f0*/  @P4 LDG.E.U8 R220, desc[UR18][R34.64] ;  /* 0x0000001222dc4981 */ /* 0x0000a2000c1e1100 */
[----:B------:R-:W-:-:S03]  /*3400*/  IADD3 R33, P6, PT, R0, UR5, RZ ;  /* 0x0000000500217c10 */ /* 0x000fc6000ffde0ff */
[----:B------:R1:W-:Y:S01]  /*3410*/  STL [R1+0x190], R36 ;  /* 0x0001902401007387 */ /* 0x0003e20000100800 */
[----:B0-----:R-:W-:Y:S02]  /*3420*/  @P4 IMAD.MOV.U32 R34, RZ, RZ, R37 ;  /* 0x000000ffff224224 */ /* 0x001fe400078e0025 */
[----:B------:R-:W-:Y:S01]  /*3430*/  @P4 IMAD.MOV.U32 R35, RZ, RZ, R38 ;  /* 0x000000ffff234224 */ /* 0x000fe200078e0026 */
[----:B-1----:R-:W-:-:S04]  /*3440*/  SHF.R.U32.HI R36, RZ, 0x5, R101 ;  /* 0x00000005ff247819 */ /* 0x002fc80000011665 */
[----:B------:R0:W2:Y:S01]  /*3450*/  @P4 LDG.E.U8 R219, desc[UR18][R34.64] ;  /* 0x0000001222db4981 */ /* 0x0000a2000c1e1100 */
[----:B------:R-:W-:Y:S02]  /*3460*/  PRMT R208, RZ, 0x7610, R208 ;  /* 0x00007610ffd07816 */ /* 0x000fe400000000d0 */
[----:B------:R-:W-:Y:S01]  /*3470*/  LOP3.LUT P4, RZ, R36, 0x1, RZ, 0xc0, !PT ;  /* 0x0000000124ff7812 */ /* 0x000fe2000788c0ff */
[----:B------:R-:W-:Y:S01]  /*3480*/  STL [R1+0x18c], R39 ;  /* 0x00018c2701007387 */ /* 0x000fe20000100800 */
[----:B------:R-:W-:Y:S01]  /*3490*/  @!P5 IMAD.MOV.U32 R36, RZ, RZ, R33 ;  /* 0x000000ffff24d224 */ /* 0x000fe200078e0021 */
[----:B0-----:R-:W-:Y:S02]  /*34a0*/  IADD3.X R34, PT, PT, R2, UR12, RZ, P6, !PT ;  /* 0x0000000c02227c10 */ /* 0x001fe4000b7fe4ff */
[----:B------:R0:W-:Y:S01]  /*34b0*/  STL [R1+0x198], R37 ;  /* 0x0001982501007387 */ /* 0x0001e20000100800 */
[----:B------:R-:W-:Y:S01]  /*34c0*/  IADD3 R35, P6, PT, R3, UR5, RZ ;  /* 0x0000000503237c10 */ /* 0x000fe2000ffde0ff */
[----:B------:R-:W-:Y:S01]  /*34d0*/  UIMAD UR5, UR8, 0xa, URZ ;  /* 0x0000000a080578a4 */ /* 0x000fe2000f8e02ff */
[----:B0-----:R-:W-:-:S05]  /*34e0*/  @!P5 IMAD.MOV.U32 R37, RZ, RZ, R34 ;  /* 0x000000ffff25d224 */ /* 0x001fca00078e0022 */
[----:B------:R0:W2:Y:S01]  /*34f0*/  @!P5 LDG.E.U8 R208, desc[UR18][R36.64] ;  /* 0x0000001224d0d981 */ /* 0x0000a2000c1e1100 */
[----:B------:R-:W-:Y:S01]  /*3500*/  PRMT R221, RZ, 0x7610, R221 ;  /* 0x00007610ffdd7816 */ /* 0x000fe200000000dd */
[----:B------:R-:W-:Y:S02]  /*3510*/  USHF.R.S32.HI UR13, URZ, 0x1f, UR5 ;  /* 0x0000001fff0d7899 */ /* 0x000fe40008011405 */
[----:B------:R1:W-:Y:S01]  /*3520*/  STL [R1+0x194], R38 ;  /* 0x0001942601007387 */ /* 0x0003e20000100800 */
[----:B0-----:R-:W-:Y:S02]  /*3530*/  IADD3.X R36, PT, PT, R4, UR12, RZ, P6, !PT ;  /* 0x0000000c04247c10 */ /* 0x001fe4000b7fe4ff */
[----:B------:R-:W-:Y:S01]  /*3540*/  IADD3 R37, P6, PT, R0, UR5, RZ ;  /* 0x0000000500257c10 */ /* 0x000fe2000ffde0ff */
[----:B-1----:R-:W-:Y:S02]  /*3550*/  @!P5 IMAD.MOV.U32 R38, RZ, RZ, R35 ;  /* 0x000000ffff26d224 */ /* 0x002fe400078e0023 */
[----:B------:R-:W-:Y:S01]  /*3560*/  @!P5 IMAD.MOV.U32 R39, RZ, RZ, R36 ;  /* 0x000000ffff27d224 */ /* 0x000fe200078e0024 */
[----:B------:R-:W-:-:S04]  /*3570*/  SHF.R.U32.HI R40, RZ, 0xd, R101 ;  /* 0x0000000dff287819 */ /* 0x000fc80000011665 */
[----:B------:R0:W2:Y:S01]  /*3580*/  @!P5 LDG.E.U8 R221, desc[UR18][R38.64] ;  /* 0x0000001226ddd981 */ /* 0x0000a2000c1e1100 */
[----:B------:R-:W-:Y:S01]  /*3590*/  PRMT R213, RZ, 0x7610, R213 ;  /* 0x00007610ffd57816 */ /* 0x000fe200000000d5 */
[----:B------:R-:W-:Y:S01]  /*35a0*/  @!P3 IMAD.MOV.U32 R42, RZ, RZ, R37 ;  /* 0x000000ffff2ab224 */ /* 0x000fe200078e0025 */
[----:B------:R-:W-:Y:S02]  /*35b0*/  LOP3.LUT P5, RZ, R40, 0x1, RZ, 0xc0, !PT ;  /* 0x0000000128ff7812 */ /* 0x000fe400078ac0ff */
[----:B0-----:R-:W-:Y:S02]  /*35c0*/  IADD3.X R38, PT, PT, R2, UR13, RZ, P6, !PT ;  /* 0x0000000d02267c10 */ /* 0x001fe4000b7fe4ff */
[----:B------:R-:W-:Y:S01]  /*35d0*/  IADD3 R39, P6, PT, R3, UR5, RZ ;  /* 0x0000000503277c10 */ /* 0x000fe2000ffde0ff */
[----:B------:R-:W-:Y:S02]  /*35e0*/  UIMAD UR12, UR8, 0x12, URZ ;  /* 0x00000012080c78a4 */ /* 0x000fe4000f8e02ff */
[----:B------:R-:W-:Y:S01]  /*35f0*/  @!P3 IMAD.MOV.U32 R43, RZ, RZ, R38 ;  /* 0x000000ffff2bb224 */ /* 0x000fe200078e0026 */
[----:B------:R-:W-:Y:S01]  /*3600*/  IADD3.X R40, PT, PT, R4, UR13, RZ, P6, !PT ;  /* 0x0000000d04287c10 */ /* 0x000fe2000b7fe4ff */
[----:B------:R-:W-:Y:S01]  /*3610*/  USHF.R.S32.HI UR16, URZ, 0x1f, UR12 ;  /* 0x0000001fff107899 */ /* 0x000fe2000801140c */
[----:B------:R-:W-:-:S02]  /*3620*/  PRMT R212, RZ, 0x7610, R212 ;  /* 0x00007610ffd47816 */ /* 0x000fc400000000d4 */
[----:B------:R0:W2:Y:S01]  /*3630*/  @!P3 LDG.E.U8 R213, desc[UR18][R42.64] ;  /* 0x000000122ad5b981 */ /* 0x0000a2000c1e1100 */
[----:B------:R-:W-:Y:S02]  /*3640*/  IADD3 R41, P6, PT, R0, UR12, RZ ;  /* 0x0000000c00297c10 */ /* 0x000fe4000ffde0ff */
[----:B------:R-:W-:Y:S01]  /*3650*/  SHF.R.U64 R44, R117, 0x1d, RZ ;  /* 0x0000001d752c7819 */ /* 0x000fe200000012ff */
[----:B0-----:R-:W-:Y:S02]  /*3660*/  @!P3 IMAD.MOV.U32 R42, RZ, RZ, R39 ;  /* 0x000000ffff2ab224 */ /* 0x001fe400078e0027 */
[----:B------:R-:W-:-:S05]  /*3670*/  @!P3 IMAD.MOV.U32 R43, RZ, RZ, R40 ;  /* 0x000000ffff2bb224 */ /* 0x000fca00078e0028 */
[----:B------:R0:W2:Y:S01]  /*3680*/  @!P3 LDG.E.U8 R212, desc[UR18][R42.64] ;  /* 0x000000122ad4b981 */ /* 0x0000a2000c1e1100 */
[----:B------:R-:W-:Y:S02]  /*3690*/  PRMT R217, RZ, 0x7610, R217 ;  /* 0x00007610ffd97816 */ /* 0x000fe400000000d9 */
[----:B------:R-:W-:Y:S01]  /*36a0*/  LOP3.LUT P3, RZ, R44, 0x1, RZ, 0xc0, !PT ;  /* 0x000000012cff7812 */ /* 0x000fe2000786c0ff */
[----:B------:R-:W-:Y:S01]  /*36b0*/  @P5 IMAD.MOV.U32 R44, RZ, RZ, R41 ;  /* 0x000000ffff2c5224 */ /* 0x000fe200078e0029 */
[----:B0-----:R-:W-:Y:S02]  /*36c0*/  IADD3.X R42, PT, PT, R2, UR16, RZ, P6, !PT ;  /* 0x00000010022a7c10 */ /* 0x001fe4000b7fe4ff */
[----:B------:R-:W-:-:S03]  /*36d0*/  IADD3 R43, P6, PT, R3, UR12, RZ ;  /* 0x0000000c032b7c10 */ /* 0x000fc6000ffde0ff */
[----:B------:R-:W-:Y:S01]  /*36e0*/  @P5 IMAD.MOV.U32 R45, RZ, RZ, R42 ;  /* 0x000000ffff2d5224 */ /* 0x000fe200078e002a */
[----:B------:R-:W-:-:S04]  /*36f0*/  UIMAD UR5, UR8, 0x1a, URZ ;  /* 0x0000001a080578a4 */ /* 0x000fc8000f8e02ff */
[----:B------:R0:W2:Y:S01]  /*3700*/  @P5 LDG.E.U8 R217, desc[UR18][R44.64] ;  /* 0x000000122cd95981 */ /* 0x0000a2000c1e1100 */
[----:B------:R-:W-:Y:S01]  /*3710*/  PRMT R207, RZ, 0x7610, R207 ;  /* 0x00007610ffcf7816 */ /* 0x000fe200000000cf */
[----:B------:R-:W-:Y:S01]  /*3720*/  USHF.R.S32.HI UR13, URZ, 0x1f, UR5 ;  /* 0x0000001fff0d7899 */ /* 0x000fe20008011405 */
[----:B------:R-:W-:Y:S01]  /*3730*/  @P5 IMAD.MOV.U32 R46, RZ, RZ, R43 ;  /* 0x000000ffff2e5224 */ /* 0x000fe200078e002b */
[----:B0-----:R-:W-:Y:S02]  /*3740*/  IADD3.X R44, PT, PT, R4, UR16, RZ, P6, !PT ;  /* 0x00000010042c7c10 */ /* 0x001fe4000b7fe4ff */
[----:B------:R-:W-:-:S03]  /*3750*/  IADD3 R45, P6, PT, R0, UR5, RZ ;  /* 0x00000005002d7c10 */ /* 0x000fc6000ffde0ff */
[----:B------:R-:W-:Y:S01]  /*3760*/  @P5 IMAD.MOV.U32 R47, RZ, RZ, R44 ;  /* 0x000000ffff2f5224 */ /* 0x000fe200078e002c */
[----:B------:R-:W-:Y:S01]  /*3770*/  SHF.R.U64 R48, R117, 0x15, RZ ;  /* 0x0000001575307819 */ /* 0x000fe200000012ff */
[----:B------:R-:W-:-:S03]  /*3780*/  UIMAD UR12, UR8, 0x22, URZ ;  /* 0x00000022080c78a4 */ /* 0x000fc6000f8e02ff */
[----:B------:R0:W2:Y:S01]  /*3790*/  @P5 LDG.E.U8 R207, desc[UR18][R46.64] ;  /* 0x000000122ecf5981 */ /* 0x0000a2000c1e1100 */
[----:B------:R-:W-:Y:S01]  /*37a0*/  PRMT R201, RZ, 0x7610, R201 ;  /* 0x00007610ffc97816 */ /* 0x000fe200000000c9 */
[----:B------:R-:W-:Y:S01]  /*37b0*/  @P4 IMAD.MOV.U32 R50, RZ, RZ, R45 ;  /* 0x000000ffff324224 */ /* 0x000fe200078e002d */
[----:B------:R-:W-:Y:S01]  /*37c0*/  LOP3.LUT P5, RZ, R48, 0x1, RZ, 0xc0, !PT ;  /* 0x0000000130ff7812 */ /* 0x000fe200078ac0ff */
[----:B------:R-:W-:Y:S01]  /*37d0*/  USHF.R.S32.HI UR16, URZ, 0x1f, UR12 ;  /* 0x0000001fff107899 */ /* 0x000fe2000801140c */
[----:B0-----:R-:W-:Y:S02]  /*37e0*/  IADD3.X R46, PT, PT, R2, UR13, RZ, P6, !PT ;  /* 0x0000000d022e7c10 */ /* 0x001fe4000b7fe4ff */
[----:B------:R-:W-:-:S03]  /*37f0*/  IADD3 R47, P6, PT, R3, UR5, RZ ;  /* 0x00000005032f7c10 */ /* 0x000fc6000ffde0ff */
[----:B------:R-:W-:Y:S01]  /*3800*/  @P4 IMAD.MOV.U32 R51, RZ, RZ, R46 ;  /* 0x000000ffff334224 */ /* 0x000fe200078e002e */
[----:B------:R-:W-:Y:S02]  /*3810*/  IADD3.X R48, PT, PT, R4, UR13, RZ, P6, !PT ;  /* 0x0000000d04307c10 */ /* 0x000fe4000b7fe4ff */
[----:B------:R-:W-:Y:S02]  /*3820*/  IADD3 R53, P6, PT, R0, UR12, RZ ;  /* 0x0000000c00357c10 */ /* 0x000fe4000ffde0ff */
[----:B------:R-:W-:Y:S01]  /*3830*/  PRMT R223, RZ, 0x7610, R223 ;  /* 0x00007610ffdf7816 */ /* 0x000fe200000000df */
[----:B------:R0:W2:Y:S01]  /*3840*/  @P4 LDG.E.U8 R201, desc[UR18][R50.64] ;  /* 0x0000001232c94981 */ /* 0x0000a2000c1e1100 */
[----:B------:R-:W-:Y:S01]  /*3850*/  IADD3.X R54, PT, PT, R2, UR16, RZ, P6, !PT ;  /* 0x0000001002367c10 */ /* 0x000fe2000b7fe4ff */
[----:B------:R-:W-:Y:S01]  /*3860*/  UIMAD UR5, UR8, 0x2a, URZ ;  /* 0x0000002a080578a4 */ /* 0x000fe2000f8e02ff */
[----:B------:R-:W-:Y:S01]  /*3870*/  IADD3 R52, P6, PT, R3, UR12, RZ ;  /* 0x0000000c03347c10 */ /* 0x000fe2000ffde0ff */
[----:B------:R1:W-:Y:S01]  /*3880*/  STL [R1+0x20], R53 ;  /* 0x0000203501007387 */ /* 0x0003e20000100800 */
[----:B------:R-:W-:Y:S01]  /*3890*/  PRMT R205, RZ, 0x7610, R205 ;  /* 0x00007610ffcd7816 */ /* 0x000fe200000000cd */
[----:B0-----:R-:W-:-:S02]  /*38a0*/  @P4 IMAD.MOV.U32 R50, RZ, RZ, R47 ;  /* 0x000000ffff324224 */ /* 0x001fc400078e002f */
[----:B------:R-:W-:Y:S01]  /*38b0*/  @P4 IMAD.MOV.U32 R51, RZ, RZ, R48 ;  /* 0x000000ffff334224 */ /* 0x000fe200078e0030 */
[----:B------:R-:W-:Y:S01]  /*38c0*/  USHF.R.S32.HI UR12, URZ, 0x1f, UR5 ;  /* 0x0000001fff0c7899 */ /* 0x000fe20008011405 */
[----:B------:R0:W-:Y:S04]  /*38d0*/  STL [R1+0x1c], R54 ;  /* 0x00001c3601007387 */ /* 0x0001e80000100800 */
[----:B------:R0:W2:Y:S01]  /*38e0*/  @P4 LDG.E.U8 R223, desc[UR18][R50.64] ;  /* 0x0000001232df4981 */ /* 0x0000a2000c1e1100 */
[----:B------:R-:W-:Y:S01]  /*38f0*/  PRMT R196, RZ, 0x7610, R196 ;  /* 0x00007610ffc47816 */ /* 0x000fe200000000c4 */
[----:B0-----:R-:W-:Y:S01]  /*3900*/  @P3 IMAD.MOV.U32 R50, RZ, RZ, R53 ;  /* 0x000000ffff323224 */ /* 0x001fe200078e0035 */
[----:B-1----:R-:W-:Y:S01]  /*3910*/  IADD3.X R53, PT, PT, R4, UR16, RZ, P6, !PT ;  /* 0x0000001004357c10 */ /* 0x002fe2000b7fe4ff */
[----:B------:R-:W-:Y:S01]  /*3920*/  @P3 IMAD.MOV.U32 R51, RZ, RZ, R54 ;  /* 0x000000ffff333224 */ /* 0x000fe200078e0036 */
[----:B------:R-:W-:Y:S01]  /*3930*/  IADD3 R54, P6, PT, R0, UR5, RZ ;  /* 0x0000000500367c10 */ /* 0x000fe2000ffde0ff */
[----:B------:R0:W-:Y:S04]  /*3940*/  STL [R1+0x28], R52 ;  /* 0x0000283401007387 */ /* 0x0001e80000100800 */
[----:B------:R1:W2:Y:S01]  /*3950*/  @P3 LDG.E.U8 R205, desc[UR18][R50.64] ;  /* 0x0000001232cd3981 */ /* 0x0002a2000c1e1100 */
[----:B------:R-:W-:-:S02]  /*3960*/  IADD3.X R55, PT, PT, R2, UR12, RZ, P6, !PT ;  /* 0x0000000c02377c10 */ /* 0x000fc4000b7fe4ff */
[----:B------:R-:W-:Y:S01]  /*3970*/  PRMT R210, RZ, 0x7610, R210 ;  /* 0x00007610ffd27816 */ /* 0x000fe200000000d2 */
[----:B------:R4:W-:Y:S01]  /*3980*/  STL [R1+0x24], R53 ;  /* 0x0000243501007387 */ /* 0x0009e20000100800 */
[----:B-1----:R-:W-:Y:S02]  /*3990*/  @P3 IMAD.MOV.U32 R50, RZ, RZ, R52 ;  /* 0x000000ffff323224 */ /* 0x002fe400078e0034 */
[----:B------:R-:W-:Y:S01]  /*39a0*/  @P3 IMAD.MOV.U32 R51, RZ, RZ, R53 ;  /* 0x000000ffff333224 */ /* 0x000fe200078e0035 */
[----:B0-----:R-:W-:-:S04]  /*39b0*/  IADD3 R52, P6, PT, R3, UR5, RZ ;  /* 0x0000000503347c10 */ /* 0x001fc8000ffde0ff */
[----:B------:R0:W2:Y:S01]  /*39c0*/  @P3 LDG.E.U8 R196, desc[UR18][R50.64] ;  /* 0x0000001232c43981 */ /* 0x0000a2000c1e1100 */
[----:B----4-:R-:W-:Y:S02]  /*39d0*/  IADD3.X R53, PT, PT, R4, UR12, RZ, P6, !PT ;  /* 0x0000000c04357c10 */ /* 0x010fe4000b7fe4ff */
[----:B------:R-:W-:Y:S01]  /*39e0*/  SHF.R.U64 R49, R117, 0xd, RZ ;  /* 0x0000000d75317819 */ /* 0x000fe200000012ff */
[----:B------:R-:W-:Y:S01]  /*39f0*/  UIMAD UR5, UR8, 0x32, URZ ;  /* 0x00000032080578a4 */ /* 0x000fe2000f8e02ff */
[----:B------:R-:W-:Y:S01]  /*3a00*/  PRMT R209, RZ, 0x7610, R209 ;  /* 0x00007610ffd17816 */ /* 0x000fe200000000d1 */
[----:B0-----:R-:W-:Y:S02]  /*3a10*/  @P5 IMAD.MOV.U32 R50, RZ, RZ, R54 ;  /* 0x000000ffff325224 */ /* 0x001fe400078e0036 */
[----:B------:R-:W-:Y:S01]  /*3a20*/  @P5 IMAD.MOV.U32 R51, RZ, RZ, R55 ;  /* 0x000000ffff335224 */ /* 0x000fe200078e0037 */
[----:B------:R-:W-:-:S04]  /*3a30*/  LOP3.LUT P4, RZ, R49, 0x1, RZ, 0xc0, !PT ;  /* 0x0000000131ff7812 */ /* 0x000fc8000788c0ff */
[----:B------:R0:W4:Y:S01]  /*3a40*/  @P5 LDG.E.U8 R210, desc[UR18][R50.64] ;  /* 0x0000001232d25981 */ /* 0x000122000c1e1100 */
[----:B------:R-:W-:Y:S01]  /*3a50*/  SHF.R.U64 R49, R117, 0x5, RZ ;  /* 0x0000000575317819 */ /* 0x000fe200000012ff */
[----:B------:R-:W-:Y:S02]  /*3a60*/  USHF.R.S32.HI UR13, URZ, 0x1f, UR5 ;  /* 0x0000001fff0d7899 */ /* 0x000fe40008011405 */
[----:B------:R-:W-:Y:S01]  /*3a70*/  UIMAD UR12, UR8, 0x3a, URZ ;  /* 0x0000003a080c78a4 */ /* 0x000fe2000f8e02ff */
[----:B0-----:R-:W-:Y:S02]  /*3a80*/  @P5 IMAD.MOV.U32 R50, RZ, RZ, R52 ;  /* 0x000000ffff325224 */ /* 0x001fe400078e0034 */
[----:B------:R-:W-:Y:S01]  /*3a90*/  @P5 IMAD.MOV.U32 R51, RZ, RZ, R53 ;  /* 0x000000ffff335224 */ /* 0x000fe200078e0035 */
[----:B------:R-:W-:-:S04]  /*3aa0*/  LOP3.LUT P3, RZ, R49, 0x1, RZ, 0xc0, !PT ;  /* 0x0000000131ff7812 */ /* 0x000fc8000786c0ff */
[----:B------:R0:W2:Y:S01]  /*3ab0*/  @P5 LDG.E.U8 R209, desc[UR18][R50.64] ;  /* 0x0000001232d15981 */ /* 0x0000a2000c1e1100 */
[----:B------:R-:W-:Y:S01]  /*3ac0*/  IADD3 R56, P5, PT, R0, UR5, RZ ;  /* 0x0000000500387c10 */ /* 0x000fe2000ffbe0ff */
[----:B------:R-:W-:Y:S02]  /*3ad0*/  USHF.R.S32.HI UR16, URZ, 0x1f, UR12 ;  /* 0x0000001fff107899 */ /* 0x000fe4000801140c */
[----:B------:R-:W-:Y:S01]  /*3ae0*/  STL [R1+0xa0], R54 ;  /* 0x0000a03601007387 */ /* 0x000fe20000100800 */
[----:B------:R-:W-:-:S03]  /*3af0*/  IADD3.X R57, PT, PT, R2, UR13, RZ, P5, !PT ;  /* 0x0000000d02397c10 */ /* 0x000fc6000affe4ff */
[----:B------:R-:W-:Y:S01]  /*3b00*/  STL [R1+0x9c], R55 ;  /* 0x00009c3701007387 */ /* 0x000fe20000100800 */
[----:B------:R-:W-:-:S03]  /*3b10*/  PRMT R193, RZ, 0x7610, R193 ;  /* 0x00007610ffc17816 */ /* 0x000fc600000000c1 */
[----:B------:R1:W-:Y:S01]  /*3b20*/  STL [R1+0xa8], R52 ;  /* 0x0000a83401007387 */ /* 0x0003e20000100800 */
[----:B0-----:R-:W-:Y:S02]  /*3b30*/  @P4 IMAD.MOV.U32 R50, RZ, RZ, R56 ;  /* 0x000000ffff324224 */ /* 0x001fe400078e0038 */
[----:B------:R-:W-:Y:S01]  /*3b40*/  @P4 IMAD.MOV.U32 R51, RZ, RZ, R57 ;  /* 0x000000ffff334224 */ /* 0x000fe200078e0039 */
[----:B------:R0:W-:Y:S01]  /*3b50*/  STL [R1+0xa4], R53 ;  /* 0x0000a43501007387 */ /* 0x0001e20000100800 */
[----:B------:R-:W-:Y:S01]  /*3b60*/  VIADD R49, R241, 0xfffffffc ;  /* 0xfffffffcf1317836 */ /* 0x000fe20000000000 */
[----:B------:R-:W-:Y:S02]  /*3b70*/  PRMT R218, RZ, 0x7610, R218 ;  /* 0x00007610ffda7816 */ /* 0x000fe400000000da */
[----:B------:R3:W2:Y:S01]  /*3b80*/  @P4 LDG.E.U8 R193, desc[UR18][R50.64] ;  /* 0x0000001232c14981 */ /* 0x0006a2000c1e1100 */
[----:B-1----:R-:W-:-:S04]  /*3b90*/  IADD3 R52, P5, PT, R0, UR12, RZ ;  /* 0x0000000c00347c10 */ /* 0x002fc8000ffbe0ff */
[----:B------:R-:W-:Y:S02]  /*3ba0*/  IADD3.X R55, PT, PT, R2, UR16, RZ, P5, !PT ;  /* 0x0000001002377c10 */ /* 0x000fe4000affe4ff */
[----:B0-----:R-:W-:Y:S01]  /*3bb0*/  IADD3 R53, P6, PT, R3, UR5, RZ ;  /* 0x0000000503357c10 */ /* 0x001fe2000ffde0ff */
[----:B---3--:R-:W-:Y:S02]  /*3bc0*/  @P3 IMAD.MOV.U32 R50, RZ, RZ, R52 ;  /* 0x000000ffff323224 */ /* 0x008fe400078e0034 */
[----:B------:R-:W-:Y:S01]  /*3bd0*/  @P3 IMAD.MOV.U32 R51, RZ, RZ, R55 ;  /* 0x000000ffff333224 */ /* 0x000fe200078e0037 */
[----:B------:R-:W-:Y:S01]  /*3be0*/  IADD3.X R54, PT, PT, R4, UR13, RZ, P6, !PT ;  /* 0x0000000d04367c10 */ /* 0x000fe2000b7fe4ff */
[----:B------:R-:W-:Y:S01]  /*3bf0*/  STL [R1+0x120], R56 ;  /* 0x0001203801007387 */ /* 0x000fe20000100800 */
[----:B------:R-:W-:Y:S02]  /*3c00*/  ISETP.GE.U32.AND P6, PT, R49, 0x7fffffbd, PT ;  /* 0x7fffffbd3100780c */ /* 0x000fe40003fc6070 */
[----:B------:R-:W-:Y:S01]  /*3c10*/  IADD3 R49, P5, PT, R3, UR12, RZ ;  /* 0x0000000c03317c10 */ /* 0x000fe2000ffbe0ff */
[----:B------:R-:W-:Y:S01]  /*3c20*/  STL [R1+0x128], R53 ;  /* 0x0001283501007387 */ /* 0x000fe20000100800 */
[----:B------:R-:W-:-:S03]  /*3c30*/  PRMT R200, RZ, 0x7610, R200 ;  /* 0x00007610ffc87816 */ /* 0x000fc600000000c8 */
[----:B------:R-:W-:Y:S04]  /*3c40*/  STL [R1+0x11c], R57 ;  /* 0x00011c3901007387 */ /* 0x000fe80000100800 */
[----:B------:R0:W3:Y:S01]  /*3c50*/  @P3 LDG.E.U8 R218, desc[UR18][R50.64] ;  /* 0x0000001232da3981 */ /* 0x0000e2000c1e1100 */
[----:B------:R-:W-:-:S03]  /*3c60*/  UIMAD UR5, UR8, 0x3, URZ ;  /* 0x00000003080578a4 */ /* 0x000fc6000f8e02ff */
[----:B------:R1:W-:Y:S01]  /*3c70*/  STL [R1+0x1a0], R52 ;  /* 0x0001a03401007387 */ /* 0x0003e20000100800 */
[----:B------:R-:W-:Y:S01]  /*3c80*/  PRMT R198, RZ, 0x7610, R198 ;  /* 0x00007610ffc67816 */ /* 0x000fe200000000c6 */
[----:B0-----:R-:W-:Y:S02]  /*3c90*/  @P4 IMAD.MOV.U32 R50, RZ, RZ, R53 ;  /* 0x000000ffff324224 */ /* 0x001fe400078e0035 */
[----:B------:R-:W-:Y:S01]  /*3ca0*/  @P4 IMAD.MOV.U32 R51, RZ, RZ, R54 ;  /* 0x000000ffff334224 */ /* 0x000fe200078e0036 */
[----:B-1----:R-:W-:Y:S01]  /*3cb0*/  IADD3.X R52, PT, PT, R4, UR16, RZ, P5, !PT ;  /* 0x0000001004347c10 */ /* 0x002fe2000affe4ff */
[----:B------:R-:W-:Y:S01]  /*3cc0*/  STL [R1+0x124], R54 ;  /* 0x0001243601007387 */ /* 0x000fe20000100800 */
[----:B------:R-:W-:-:S03]  /*3cd0*/  USHF.R.S32.HI UR12, URZ, 0x1f, UR5 ;  /* 0x0000001fff0c7899 */ /* 0x000fc60008011405 */
[----:B------:R0:W2:Y:S04]  /*3ce0*/  @P4 LDG.E.U8 R200, desc[UR18][R50.64] ;  /* 0x0000001232c84981 */ /* 0x0000a8000c1e1100 */
[----:B------:R-:W-:Y:S04]  /*3cf0*/  STL [R1+0x19c], R55 ;  /* 0x00019c3701007387 */ /* 0x000fe80000100800 */
[----:B------:R1:W-:Y:S01]  /*3d00*/  STL [R1+0x1a8], R49 ;  /* 0x0001a83101007387 */ /* 0x0003e20000100800 */
[----:B0-----:R-:W-:Y:S02]  /*3d10*/  @P3 IMAD.MOV.U32 R50, RZ, RZ, R49 ;  /* 0x000000ffff323224 */ /* 0x001fe400078e0031 */
[----:B------:R-:W-:-:S05]  /*3d20*/  @P3 IMAD.MOV.U32 R51, RZ, RZ, R52 ;  /* 0x000000ffff333224 */ /* 0x000fca00078e0034 */
[----:B------:R0:W2:Y:S01]  /*3d30*/  @P3 LDG.E.U8 R198, desc[UR18][R50.64] ;  /* 0x0000001232c63981 */ /* 0x0000a2000c1e1100 */
[----:B-1----:R-:W-:Y:S02]  /*3d40*/  IADD3 R49, P4, PT, R0, UR5, RZ ;  /* 0x0000000500317c10 */ /* 0x002fe4000ff9e0ff */
[----:B------:R-:W-:Y:S01]  /*3d50*/  ISETP.GT.U32.AND P3, PT, R94, R123, PT ;  /* 0x0000007b5e00720c */ /* 0x000fe20003f64070 */
[----:B------:R-:W-:Y:S01]  /*3d60*/  VIADD R53, R241, 0xfffffff4 ;  /* 0xfffffff4f1357836 */ /* 0x000fe20000000000 */
[----:B------:R-:W-:Y:S02]  /*3d70*/  PRMT R184, RZ, 0x7610, R184 ;  /* 0x00007610ffb87816 */ /* 0x000fe400000000b8 */
[----:B0-----:R-:W-:Y:S02]  /*3d80*/  IADD3.X R51, PT, PT, R2, UR12, RZ, P4, !PT ;  /* 0x0000000c02337c10 */ /* 0x001fe4000a7fe4ff */
[----:B------:R-:W-:Y:S01]  /*3d90*/  IADD3 R50, P5, PT, R3, UR5, RZ ;  /* 0x0000000503327c10 */ /* 0x000fe2000ffbe0ff */
[----:B------:R0:W-:Y:S01]  /*3da0*/  STL [R1+0x1a4], R52 ;  /* 0x0001a43401007387 */ /* 0x0001e20000100800 */
[----:B------:R-:W-:Y:S01]  /*3db0*/  ISETP.GT.U32.AND P4, PT, R94, R122, PT ;  /* 0x0000007a5e00720c */ /* 0x000fe20003f84070 */
[----:B------:R-:W-:-:S02]  /*3dc0*/  @!P6 IMAD.MOV.U32 R54, RZ, RZ, R49 ;  /* 0x000000ffff36e224 */ /* 0x000fc400078e0031 */
[----:B------:R-:W-:Y:S01]  /*3dd0*/  @!P6 IMAD.MOV.U32 R55, RZ, RZ, R51 ;  /* 0x000000ffff37e224 */ /* 0x000fe200078e0033 */
[----:B------:R-:W-:Y:S01]  /*3de0*/  UIMAD UR5, UR8, 0xb, URZ ;  /* 0x0000000b080578a4 */ /* 0x000fe2000f8e02ff */
[----:B------:R-:W-:Y:S01]  /*3df0*/  PRMT R214, RZ, 0x7610, R214 ;  /* 0x00007610ffd67816 */ /* 0x000fe200000000d6 */
[----:B------:R-:W-:Y:S02]  /*3e00*/  @!P3 IMAD.IADD R123, R123, 0x1, -R94 ;  /* 0x000000017b7bb824 */ /* 0x000fe400078e0a5e */
[----:B------:R1:W2:Y:S01]  /*3e10*/  @!P6 LDG.E.U8 R184, desc[UR18][R54.64] ;  /* 0x0000001236b8e981 */ /* 0x0002a2000c1e1100 */
[----:B0-----:R-:W-:Y:S02]  /*3e20*/  IADD3.X R52, PT, PT, R4, UR12, RZ, P5, !PT ;  /* 0x0000000c04347c10 */ /* 0x001fe4000affe4ff */
[----:B------:R-:W-:Y:S01]  /*3e30*/  ISETP.GE.U32.AND P5, PT, R53, 0x7fffffb5, PT ;  /* 0x7fffffb53500780c */ /* 0x000fe20003fa6070 */
[----:B------:R-:W-:Y:S02]  /*3e40*/  USHF.R.S32.HI UR12, URZ, 0x1f, UR5 ;  /* 0x0000001fff0c7899 */ /* 0x000fe40008011405 */
[----:B------:R-:W-:Y:S01]  /*3e50*/  IADD3 R53, P3, PT, R0, UR5, RZ ;  /* 0x0000000500357c10 */ /* 0x000fe2000ff7e0ff */
[----:B-1----:R-:W-:-:S02]  /*3e60*/  @!P6 IMAD.MOV.U32 R54, RZ, RZ, R50 ;  /* 0x000000ffff36e224 */ /* 0x002fc400078e0032 */
[----:B------:R-:W-:Y:S02]  /*3e70*/  @!P6 IMAD.MOV.U32 R55, RZ, RZ, R52 ;  /* 0x000000ffff37e224 */ /* 0x000fe400078e0034 */
[----:B------:R-:W-:-:S03]  /*3e80*/  @!P4 IMAD.IADD R122, R122, 0x1, -R94 ;  /* 0x000000017a7ac824 */ /* 0x000fc600078e0a5e */
[----:B------:R0:W2:Y:S01]  /*3e90*/  @!P6 LDG.E.U8 R214, desc[UR18][R54.64] ;  /* 0x0000001236d6e981 */ /* 0x0000a2000c1e1100 */
[----:B------:R-:W-:Y:S01]  /*3ea0*/  PRMT R189, RZ, 0x7610, R189 ;  /* 0x00007610ffbd7816 */ /* 0x000fe200000000bd */
[----:B------:R-:W-:Y:S01]  /*3eb0*/  @!P5 IMAD.MOV.U32 R58, RZ, RZ, R53 ;  /* 0x000000ffff3ad224 */ /* 0x000fe200078e0035 */
[----:B0-----:R-:W-:Y:S02]  /*3ec0*/  IADD3.X R55, PT, PT, R2, UR12, RZ, P3, !PT ;  /* 0x0000000c02377c10 */ /* 0x001fe40009ffe4ff */
[----:B------:R-:W-:-:S03]  /*3ed0*/  IADD3 R54, P4, PT, R3, UR5, RZ ;  /* 0x0000000503367c10 */ /* 0x000fc6000ff9e0ff */
[----:B------:R-:W-:Y:S01]  /*3ee0*/  @!P5 IMAD.MOV.U32 R59, RZ, RZ, R55 ;  /* 0x000000ffff3bd224 */ /* 0x000fe200078e0037 */
[----:B------:R-:W-:Y:S02]  /*3ef0*/  IADD3.X R56, PT, PT, R4, UR12, RZ, P4, !PT ;  /* 0x0000000c04387c10 */ /* 0x000fe4000a7fe4ff */
[----:B------:R-:W-:Y:S02]  /*3f00*/  SHF.R.U32.HI R57, RZ, 0xc, R101 ;  /* 0x0000000cff397819 */ /* 0x000fe40000011665 */
[----:B------:R-:W-:Y:S01]  /*3f10*/  ISETP.GT.U32.AND P3, PT, R94, R116, PT ;  /* 0x000000745e00720c */ /* 0x000fe20003f64070 */
[----:B------:R0:W2:Y:S01]  /*3f20*/  @!P5 LDG.E.U8 R189, desc[UR18][R58.64] ;  /* 0x000000123abdd981 */ /* 0x0000a2000c1e1100 */
[----:B------:R-:W-:Y:S01]  /*3f30*/  PRMT R197, RZ, 0x7610, R197 ;  /* 0x00007610ffc57816 */ /* 0x000fe200000000c5 */
[----:B------:R-:W-:Y:S01]  /*3f40*/  UIMAD UR5, UR8, 0x13, URZ ;  /* 0x00000013080578a4 */ /* 0x000fe2000f8e02ff */
[----:B------:R-:W-:-:S03]  /*3f50*/  LOP3.LUT P4, RZ, R57, 0x1, RZ, 0xc0, !PT ;  /* 0x0000000139ff7812 */ /* 0x000fc6000788c0ff */
[----:B------:R-:W-:Y:S01]  /*3f60*/  USHF.R.S32.HI UR12, URZ, 0x1f, UR5 ;  /* 0x0000001fff0c7899 */ /* 0x000fe20008011405 */
[----:B0-----:R-:W-:Y:S02]  /*3f70*/  @!P5 IMAD.MOV.U32 R58, RZ, RZ, R54 ;  /* 0x000000ffff3ad224 */ /* 0x001fe400078e0036 */
[----:B------:R-:W-:-:S05]  /*3f80*/  @!P5 IMAD.MOV.U32 R59, RZ, RZ, R56 ;  /* 0x000000ffff3bd224 */ /* 0x000fca00078e0038 */
[----:B------:R0:W2:Y:S01]  /*3f90*/  @!P5 LDG.E.U8 R197, desc[UR18][R58.64] ;  /* 0x000000123ac5d981 */ /* 0x0000a2000c1e1100 */
[----:B------:R-:W-:Y:S01]  /*3fa0*/  IADD3 R57, P5, PT, R0, UR5, RZ ;  /* 0x0000000500397c10 */ /* 0x000fe2000ffbe0ff */
[----:B------:R-:W-:Y:S01]  /*3fb0*/  @!P3 IMAD.IADD R116, R116, 0x1, -R94 ;  /* 0x000000017474b824 */ /* 0x000fe200078e0a5e */
[----:B------:R-:W-:Y:S02]  /*3fc0*/  PRMT R203, RZ, 0x7610, R203 ;  /* 0x00007610ffcb7816 */ /* 0x000fe400000000cb */
[----:B0-----:R-:W-:Y:S02]  /*3fd0*/  IADD3.X R59, PT, PT, R2, UR12, RZ, P5, !PT ;  /* 0x0000000c023b7c10 */ /* 0x001fe4000affe4ff */
[----:B------:R-:W-:Y:S01]  /*3fe0*/  IADD3 R58, P3, PT, R3, UR5, RZ ;  /* 0x00000005033a7c10 */ /* 0x000fe2000ff7e0ff */
[----:B------:R-:W-:Y:S02]  /*3ff0*/  @P4 IMAD.MOV.U32 R62, RZ, RZ, R57 ;  /* 0x000000ffff3e4224 */ /* 0x000fe400078e0039 */
[----:B------:R-:W-:Y:S01]  /*4000*/  @P4 IMAD.MOV.U32 R63, RZ, RZ, R59 ;  /* 0x000000ffff3f4224 */ /* 0x000fe200078e003b */
[----:B------:R-:W-:-:S02]  /*4010*/  IADD3.X R60, PT, PT, R4, UR12, RZ, P3, !PT ;  /* 0x0000000c043c7c10 */ /* 0x000fc40009ffe4ff */
[C---:B------:R-:W-:Y:S02]  /*4020*/  ISETP.GT.U32.AND P6, PT, R94.reuse, R115, PT ;  /* 0x000000735e00720c */ /* 0x040fe40003fc4070 */
[----:B------:R-:W-:Y:S01]  /*4030*/  SHF.R.U32.HI R61, RZ, 0x4, R101 ;  /* 0x00000004ff3d7819 */ /* 0x000fe20000011665 */
[----:B------:R0:W2:Y:S01]  /*4040*/  @P4 LDG.E.U8 R203, desc[UR18][R62.64] ;  /* 0x000000123ecb4981 */ /* 0x0000a2000c1e1100 */
[----:B------:R-:W-:Y:S01]  /*4050*/  ISETP.GT.U32.AND P5, PT, R94, R110, PT ;  /* 0x0000006e5e00720c */ /* 0x000fe20003fa4070 */
[----:B------:R-:W-:Y:S01]  /*4060*/  UIMAD UR5, UR8, 0x1b, URZ ;  /* 0x0000001b080578a4 */ /* 0x000fe2000f8e02ff */
[----:B------:R-:W-:Y:S02]  /*4070*/  PRMT R202, RZ, 0x7610, R202 ;  /* 0x00007610ffca7816 */ /* 0x000fe400000000ca */
[----:B------:R-:W-:Y:S01]  /*4080*/  LOP3.LUT P3, RZ, R61, 0x1, RZ, 0xc0, !PT ;  /* 0x000000013dff7812 */ /* 0x000fe2000786c0ff */
[----:B------:R-:W-:Y:S01]  /*4090*/  USHF.R.S32.HI UR12, URZ, 0x1f, UR5 ;  /* 0x0000001fff0c7899 */ /* 0x000fe20008011405 */
[----:B0-----:R-:W-:-:S02]  /*40a0*/  @P4 IMAD.MOV.U32 R62, RZ, RZ, R58 ;  /* 0x000000ffff3e4224 */ /* 0x001fc400078e003a */
[----:B------:R-:W-:-:S05]  /*40b0*/  @P4 IMAD.MOV.U32 R63, RZ, RZ, R60 ;  /* 0x000000ffff3f4224 */ /* 0x000fca00078e003c */
[----:B------:R0:W2:Y:S01]  /*40c0*/  @P4 LDG.E.U8 R202, desc[UR18][R62.64] ;  /* 0x000000123eca4981 */ /* 0x0000a2000c1e1100 */
[----:B------:R-:W-:Y:S01]  /*40d0*/  IADD3 R61, P4, PT, R0, UR5, RZ ;  /* 0x00000005003d7c10 */ /* 0x000fe2000ff9e0ff */
[--C-:B------:R-:W-:Y:S01]  /*40e0*/  @!P6 IMAD.IADD R115, R115, 0x1, -R94.reuse ;  /* 0x000000017373e824 */ /* 0x100fe200078e0a5e */
[----:B------:R-:W-:Y:S01]  /*40f0*/  ISETP.GT.U32.AND P6, PT, R94, R121, PT ;  /* 0x000000795e00720c */ /* 0x000fe20003fc4070 */
[----:B------:R-:W-:Y:S01]  /*4100*/  @!P5 IMAD.IADD R110, R110, 0x1, -R94 ;  /* 0x000000016e6ed824 */ /* 0x000fe200078e0a5e */
[----:B------:R-:W-:Y:S02]  /*4110*/  PRMT R181, RZ, 0x7610, R181 ;  /* 0x00007610ffb57816 */ /* 0x000fe400000000b5 */
[----:B0-----:R-:W-:Y:S02]  /*4120*/  IADD3.X R63, PT, PT, R2, UR12, RZ, P4, !PT ;  /* 0x0000000c023f7c10 */ /* 0x001fe4000a7fe4ff */
[----:B------:R-:W-:Y:S01]  /*4130*/  IADD3 R62, P5, PT, R3, UR5, RZ ;  /* 0x00000005033e7c10 */ /* 0x000fe2000ffbe0ff */
[----:B------:R-:W-:-:S02]  /*4140*/  @P3 IMAD.MOV.U32 R66, RZ, RZ, R61 ;  /* 0x000000ffff423224 */ /* 0x000fc400078e003d */
[----:B------:R-:W-:Y:S01]  /*4150*/  @P3 IMAD.MOV.U32 R67, RZ, RZ, R63 ;  /* 0x000000ffff433224 */ /* 0x000fe200078e003f */
[----:B------:R-:W-:Y:S02]  /*4160*/  IADD3.X R64, PT, PT, R4, UR12, RZ, P5, !PT ;  /* 0x0000000c04407c10 */ /* 0x000fe4000affe4ff */
[----:B------:R-:W-:Y:S02]  /*4170*/  SHF.R.U64 R65, R117, 0x1c, RZ ;  /* 0x0000001c75417819 */ /* 0x000fe400000012ff */
[C---:B------:R-:W-:Y:S01]  /*4180*/  ISETP.GT.U32.AND P4, PT, R94.reuse, R109, PT ;  /* 0x0000006d5e00720c */ /* 0x040fe20003f84070 */
[----:B------:R0:W2:Y:S01]  /*4190*/  @P3 LDG.E.U8 R181, desc[UR18][R66.64] ;  /* 0x0000001242b53981 */ /* 0x0000a2000c1e1100 */
[----:B------:R-:W-:Y:S01]  /*41a0*/  PRMT R206, RZ, 0x7610, R206 ;  /* 0x00007610ffce7816 */ /* 0x000fe200000000ce */
[----:B------:R-:W-:Y:S01]  /*41b0*/  UIMAD UR5, UR8, 0x23, URZ ;  /* 0x00000023080578a4 */ /* 0x000fe2000f8e02ff */
[----:B------:R-:W-:Y:S01]  /*41c0*/  LOP3.LUT P5, RZ, R65, 0x1, RZ, 0xc0, !PT ;  /* 0x0000000141ff7812 */ /* 0x000fe200078ac0ff */
[----:B------:R-:W-:Y:S01]  /*41d0*/  @!P6 IMAD.IADD R121, R121, 0x1, -R94 ;  /* 0x000000017979e824 */ /* 0x000fe200078e0a5e */
[----:B------:R-:W-:Y:S01]  /*41e0*/  ISETP.GT.U32.AND P6, PT, R94, R112, PT ;  /* 0x000000705e00720c */ /* 0x000fe20003fc4070 */
[----:B------:R-:W-:Y:S01]  /*41f0*/  USHF.R.S32.HI UR12, URZ, 0x1f, UR5 ;  /* 0x0000001fff0c7899 */ /* 0x000fe20008011405 */
[----:B0-----:R-:W-:-:S02]  /*4200*/  @P3 IMAD.MOV.U32 R66, RZ, RZ, R62 ;  /* 0x000000ffff423224 */ /* 0x001fc400078e003e */
[----:B------:R-:W-:-:S05]  /*4210*/  @P3 IMAD.MOV.U32 R67, RZ, RZ, R64 ;  /* 0x000000ffff433224 */ /* 0x000fca00078e0040 */
[----:B------:R0:W2:Y:S01]  /*4220*/  @P3 LDG.E.U8 R206, desc[UR18][R66.64] ;  /* 0x0000001242ce3981 */ /* 0x0000a2000c1e1100 */
[----:B------:R-:W-:Y:S01]  /*4230*/  IADD3 R70, P3, PT, R0, UR5, RZ ;  /* 0x0000000500467c10 */ /* 0x000fe2000ff7e0ff */
[----:B------:R-:W-:Y:S01]  /*4240*/  @!P4 IMAD.IADD R109, R109, 0x1, -R94 ;  /* 0x000000016d6dc824 */ /* 0x000fe200078e0a5e */
[----:B------:R-:W-:Y:S02]  /*4250*/  IADD3 R68, P4, PT, R3, UR5, RZ ;  /* 0x0000000503447c10 */ /* 0x000fe4000ff9e0ff */
[----:B------:R-:W-:Y:S02]  /*4260*/  IADD3.X R71, PT, PT, R2, UR12, RZ, P3, !PT ;  /* 0x0000000c02477c10 */ /* 0x000fe40009ffe4ff */
[----:B------:R-:W-:Y:S02]  /*4270*/  PRMT R183, RZ, 0x7610, R183 ;  /* 0x00007610ffb77816 */ /* 0x000fe400000000b7 */
[----:B------:R-:W-:Y:S01]  /*4280*/  IADD3.X R69, PT, PT, R4, UR12, RZ, P4, !PT ;  /* 0x0000000c04457c10 */ /* 0x000fe2000a7fe4ff */
[----:B0-----:R-:W-:-:S02]  /*4290*/  @P5 IMAD.MOV.U32 R66, RZ, RZ, R70 ;  /* 0x000000ffff425224 */ /* 0x001fc400078e0046 */
[----:B------:R-:W-:Y:S01]  /*42a0*/  @P5 IMAD.MOV.U32 R67, RZ, RZ, R71 ;  /* 0x000000ffff435224 */ /* 0x000fe200078e0047 */
[----:B------:R-:W-:Y:S01]  /*42b0*/  ISETP.GT.U32.AND P3, PT, R94, R106, PT ;  /* 0x0000006a5e00720c */ /* 0x000fe20003f64070 */
[----:B------:R-:W-:Y:S01]  /*42c0*/  @!P6 IMAD.IADD R112, R112, 0x1, -R94 ;  /* 0x000000017070e824 */ /* 0x000fe200078e0a5e */
[----:B------:R-:W-:Y:S02]  /*42d0*/  SHF.R.U64 R65, R117, 0x14, RZ ;  /* 0x0000001475417819 */ /* 0x000fe400000012ff */
[----:B------:R-:W-:Y:S01]  /*42e0*/  ISETP.GT.U32.AND P6, PT, R94, R108, PT ;  /* 0x0000006c5e00720c */ /* 0x000fe20003fc4070 */
[----:B------:R0:W2:Y:S01]  /*42f0*/  @P5 LDG.E.U8 R183, desc[UR18][R66.64] ;  /* 0x0000001242b75981 */ /* 0x0000a2000c1e1100 */
[----:B------:R-:W-:Y:S01]  /*4300*/  PRMT R187, RZ, 0x7610, R187 ;  /* 0x00007610ffbb7816 */ /* 0x000fe200000000bb */
[----:B------:R-:W-:Y:S01]  /*4310*/  UIMAD UR5, UR8, 0x2b, URZ ;  /* 0x0000002b080578a4 */ /* 0x000fe2000f8e02ff */
[----:B------:R-:W-:Y:S01]  /*4320*/  LOP3.LUT P4, RZ, R65, 0x1, RZ, 0xc0, !PT ;  /* 0x0000000141ff7812 */ /* 0x000fe2000788c0ff */
[----:B------:R1:W-:Y:S02]  /*4330*/  STL [R1+0x30], R70 ;  /* 0x0000304601007387 */ /* 0x0003e40000100800 */
[----:B------:R-:W-:Y:S01]  /*4340*/  USHF.R.S32.HI UR12, URZ, 0x1f, UR5 ;  /* 0x0000001fff0c7899 */ /* 0x000fe20008011405 */
[----:B0-----:R-:W-:-:S02]  /*4350*/  @P5 IMAD.MOV.U32 R66, RZ, RZ, R68 ;  /* 0x000000ffff425224 */ /* 0x001fc400078e0044 */
[----:B------:R-:W-:Y:S01]  /*4360*/  @P5 IMAD.MOV.U32 R67, RZ, RZ, R69 ;  /* 0x000000ffff435224 */ /* 0x000fe200078e0045 */
[----:B------:R0:W-:Y:S04]  /*4370*/  STL [R1+0x38], R68 ;  /* 0x0000384401007387 */ /* 0x0001e80000100800 */
[----:B------:R4:W2:Y:S01]  /*4380*/  @P5 LDG.E.U8 R187, desc[UR18][R66.64] ;  /* 0x0000001242bb5981 */ /* 0x0008a2000c1e1100 */
[----:B-1----:R-:W-:Y:S01]  /*4390*/  IADD3 R70, P5, PT, R0, UR5, RZ ;  /* 0x0000000500467c10 */ /* 0x002fe2000ffbe0ff */
[--C-:B------:R-:W-:Y:S02]  /*43a0*/  @!P3 IMAD.IADD R106, R106, 0x1, -R94.reuse ;  /* 0x000000016a6ab824 */ /* 0x100fe400078e0a5e */
[----:B------:R1:W-:Y:S01]  /*43b0*/  STL [R1+0x2c], R71 ;  /* 0x00002c4701007387 */ /* 0x0003e20000100800 */
[----:B------:R-:W-:Y:S01]  /*43c0*/  @!P6 IMAD.IADD R108, R108, 0x1, -R94 ;  /* 0x000000016c6ce824 */ /* 0x000fe200078e0a5e */
[----:B------:R-:W-:-:S02]  /*43d0*/  ISETP.GT.U32.AND P3, PT, R94, R105, PT ;  /* 0x000000695e00720c */ /* 0x000fc40003f64070 */
[----:B0-----:R-:W-:Y:S01]  /*43e0*/  IADD3 R68, P6, PT, R3, UR5, RZ ;  /* 0x0000000503447c10 */ /* 0x001fe2000ffde0ff */
[----:B------:R0:W-:Y:S01]  /*43f0*/  STL [R1+0x34], R69 ;  /* 0x0000344501007387 */ /* 0x0001e20000100800 */
[----:B------:R-:W-:Y:S02]  /*4400*/  PRMT R195, RZ, 0x7610, R195 ;  /* 0x00007610ffc37816 */ /* 0x000fe400000000c3 */
[----:B-1----:R-:W-:Y:S01]  /*4410*/  IADD3.X R71, PT, PT, R2, UR12, RZ, P5, !PT ;  /* 0x0000000c02477c10 */ /* 0x002fe2000affe4ff */
[----:B----4-:R-:W-:Y:S01]  /*4420*/  @P4 IMAD.MOV.U32 R66, RZ, RZ, R70 ;  /* 0x000000ffff424224 */ /* 0x010fe200078e0046 */
[----:B------:R-:W-:-:S03]  /*4430*/  SHF.R.U64 R65, R117, 0xc, RZ ;  /* 0x0000000c75417819 */ /* 0x000fc600000012ff */
[----:B------:R-:W-:Y:S01]  /*4440*/  @P4 IMAD.MOV.U32 R67, RZ, RZ, R71 ;  /* 0x000000ffff434224 */ /* 0x000fe200078e0047 */
[----:B0-----:R-:W-:Y:S01]  /*4450*/  IADD3.X R69, PT, PT, R4, UR12, RZ, P6, !PT ;  /* 0x0000000c04457c10 */ /* 0x001fe2000b7fe4ff */
[----:B------:R-:W-:Y:S01]  /*4460*/  UIMAD UR5, UR8, 0x33, URZ ;  /* 0x00000033080578a4 */ /* 0x000fe2000f8e02ff */
[----:B------:R-:W-:Y:S02]  /*4470*/  ISETP.GT.U32.AND P5, PT, R94, R102, PT ;  /* 0x000000665e00720c */ /* 0x000fe40003fa4070 */
[----:B------:R-:W-:Y:S01]  /*4480*/  PRMT R194, RZ, 0x7610, R194 ;  /* 0x00007610ffc27816 */ /* 0x000fe200000000c2 */
[----:B------:R0:W4:Y:S01]  /*4490*/  @P4 LDG.E.U8 R195, desc[UR18][R66.64] ;  /* 0x0000001242c34981 */ /* 0x000122000c1e1100 */
[----:B------:R-:W-:Y:S01]  /*44a0*/  LOP3.LUT P6, RZ, R65, 0x1, RZ, 0xc0, !PT ;  /* 0x0000000141ff7812 */ /* 0x000fe200078cc0ff */
[----:B------:R-:W-:Y:S01]  /*44b0*/  USHF.R.S32.HI UR12, URZ, 0x1f, UR5 ;  /* 0x0000001fff0c7899 */ /* 0x000fe20008011405 */
[----:B------:R-:W-:Y:S01]  /*44c0*/  @!P3 IMAD.IADD R105, R105, 0x1, -R94 ;  /* 0x000000016969b824 */ /* 0x000fe200078e0a5e */
[----:B------:R1:W-:Y:S01]  /*44d0*/  STL [R1+0xb0], R70 ;  /* 0x0000b04601007387 */ /* 0x0003e20000100800 */
[----:B0-----:R-:W-:-:S02]  /*44e0*/  @P4 IMAD.MOV.U32 R66, RZ, RZ, R68 ;  /* 0x000000ffff424224 */ /* 0x001fc400078e0044 */
[----:B------:R-:W-:Y:S01]  /*44f0*/  @P4 IMAD.MOV.U32 R67, RZ, RZ, R69 ;  /* 0x000000ffff434224 */ /* 0x000fe200078e0045 */
[----:B-1----:R-:W-:Y:S01]  /*4500*/  IADD3 R70, P3, PT, R0, UR5, RZ ;  /* 0x0000000500467c10 */ /* 0x002fe2000ff7e0ff */
[----:B------:R0:W-:Y:S04]  /*4510*/  STL [R1+0xb8], R68 ;  /* 0x0000b84401007387 */ /* 0x0001e80000100800 */
[----:B------:R1:W2:Y:S01]  /*4520*/  @P4 LDG.E.U8 R194, desc[UR18][R66.64] ;  /* 0x0000001242c24981 */ /* 0x0002a2000c1e1100 */
[----:B------:R-:W-:-:S03]  /*4530*/  ISETP.GT.U32.AND P4, PT, R94, R103, PT ;  /* 0x000000675e00720c */ /* 0x000fc60003f84070 */
[----:B------:R1:W-:Y:S01]  /*4540*/  STL [R1+0xac], R71 ;  /* 0x0000ac4701007387 */ /* 0x0003e20000100800 */
[----:B------:R-:W-:Y:S01]  /*4550*/  @!P5 IMAD.IADD R102, R102, 0x1, -R94 ;  /* 0x000000016666d824 */ /* 0x000fe200078e0a5e */
[----:B0-----:R-:W-:Y:S02]  /*4560*/  IADD3 R68, P5, PT, R3, UR5, RZ ;  /* 0x0000000503447c10 */ /* 0x001fe4000ffbe0ff */
[----:B------:R-:W-:Y:S02]  /*4570*/  SHF.R.U64 R65, R117, 0x4, RZ ;  /* 0x0000000475417819 */ /* 0x000fe400000012ff */
[----:B-1----:R-:W-:Y:S02]  /*4580*/  IADD3.X R71, PT, PT, R2, UR12, RZ, P3, !PT ;  /* 0x0000000c02477c10 */ /* 0x002fe40009ffe4ff */
[----:B------:R-:W-:Y:S01]  /*4590*/  ISETP.GT.U32.AND P3, PT, R94, R98, PT ;  /* 0x000000625e00720c */ /* 0x000fe20003f64070 */
[----:B------:R0:W-:Y:S01]  /*45a0*/  STL [R1+0xb4], R69 ;  /* 0x0000b44501007387 */ /* 0x0001e20000100800 */
[----:B------:R-:W-:Y:S01]  /*45b0*/  PRMT R173, RZ, 0x7610, R173 ;  /* 0x00007610ffad7816 */ /* 0x000fe200000000ad */
[----:B------:R-:W-:Y:S01]  /*45c0*/  @P6 IMAD.MOV.U32 R66, RZ, RZ, R70 ;  /* 0x000000ffff426224 */ /* 0x000fe200078e0046 */
[----:B------:R-:W-:Y:S01]  /*45d0*/  UIMAD UR5, UR8, 0x3b, URZ ;  /* 0x0000003b080578a4 */ /* 0x000fe2000f8e02ff */
[----:B------:R-:W-:Y:S01]  /*45e0*/  @P6 IMAD.MOV.U32 R67, RZ, RZ, R71 ;  /* 0x000000ffff436224 */ /* 0x000fe200078e0047 */
[----:B------:R1:W-:Y:S01]  /*45f0*/  STL [R1+0x130], R70 ;  /* 0x0001304601007387 */ /* 0x0003e20000100800 */
[----:B------:R-:W-:Y:S01]  /*4600*/  PRMT R199, RZ, 0x7610, R199 ;  /* 0x00007610ffc77816 */ /* 0x000fe200000000c7 */
[----:B------:R-:W-:-:S02]  /*4610*/  @!P4 IMAD.IADD R103, R103, 0x1, -R94 ;  /* 0x000000016767c824 */ /* 0x000fc400078e0a5e */
[----:B------:R3:W2:Y:S01]  /*4620*/  @P6 LDG.E.U8 R173, desc[UR18][R66.64] ;  /* 0x0000001242ad6981 */ /* 0x0006a2000c1e1100 */
[----:B0-----:R-:W-:Y:S02]  /*4630*/  IADD3.X R69, PT, PT, R4, UR12, RZ, P5, !PT ;  /* 0x0000000c04457c10 */ /* 0x001fe4000affe4ff */
[----:B------:R-:W-:Y:S01]  /*4640*/  LOP3.LUT P5, RZ, R65, 0x1, RZ, 0xc0, !PT ;  /* 0x0000000141ff7812 */ /* 0x000fe200078ac0ff */
[----:B------:R-:W-:Y:S02]  /*4650*/  USHF.R.S32.HI UR12, URZ, 0x1f, UR5 ;  /* 0x0000001fff0c7899 */ /* 0x000fe40008011405 */
[----:B-1----:R-:W-:Y:S01]  /*4660*/  IADD3 R70, P4, PT, R0, UR5, RZ ;  /* 0x0000000500467c10 */ /* 0x002fe2000ff9e0ff */
[----:B------:R0:W-:Y:S01]  /*4670*/  STL [R1+0x138], R68 ;  /* 0x0001384401007387 */ /* 0x0001e20000100800 */
[----:B------:R-:W-:Y:S02]  /*4680*/  @!P3 IMAD.IADD R98, R98, 0x1, -R94 ;  /* 0x000000016262b824 */ /* 0x000fe400078e0a5e */
[----:B---3--:R-:W-:-:S02]  /*4690*/  @P6 IMAD.MOV.U32 R66, RZ, RZ, R68 ;  /* 0x000000ffff426224 */ /* 0x008fc400078e0044 */
[----:B------:R-:W-:Y:S01]  /*46a0*/  @P6 IMAD.MOV.U32 R67, RZ, RZ, R69 ;  /* 0x000000ffff436224 */ /* 0x000fe200078e0045 */
[----:B------:R1:W-:Y:S01]  /*46b0*/  STL [R1+0x12c], R71 ;  /* 0x00012c4701007387 */ /* 0x0003e20000100800 */
[----:B------:R-:W-:-:S03]  /*46c0*/  ISETP.GT.U32.AND P3, PT, R94, R99, PT ;  /* 0x000000635e00720c */ /* 0x000fc60003f64070 */
[----:B------:R3:W2:Y:S01]  /*46d0*/  @P6 LDG.E.U8 R199, desc[UR18][R66.64] ;  /* 0x0000001242c76981 */ /* 0x0006a2000c1e1100 */
[----:B0-----:R-:W-:Y:S01]  /*46e0*/  IADD3 R68, P6, PT, R3, UR5, RZ ;  /* 0x0000000503447c10 */ /* 0x001fe2000ffde0ff */
[----:B------:R-:W-:Y:S01]  /*46f0*/  VIADD R65, R241, 0xfffffffb ;  /* 0xfffffffbf1417836 */ /* 0x000fe20000000000 */
[----:B-1----:R-:W-:Y:S01]  /*4700*/  IADD3.X R71, PT, PT, R2, UR12, RZ, P4, !PT ;  /* 0x0000000c02477c10 */ /* 0x002fe2000a7fe4ff */
[----:B------:R0:W-:Y:S01]  /*4710*/  STL [R1+0x134], R69 ;  /* 0x0001344501007387 */ /* 0x0001e20000100800 */
[----:B------:R-:W-:Y:S01]  /*4720*/  PRMT R178, RZ, 0x7610, R178 ;  /* 0x00007610ffb27816 */ /* 0x000fe200000000b2 */
[----:B---3--:R-:W-:Y:S02]  /*4730*/  @P5 IMAD.MOV.U32 R66, RZ, RZ, R70 ;  /* 0x000000ffff425224 */ /* 0x008fe400078e0046 */
[----:B------:R-:W-:Y:S01]  /*4740*/  @P5 IMAD.MOV.U32 R67, RZ, RZ, R71 ;  /* 0x000000ffff435224 */ /* 0x000fe200078e0047 */
[----:B------:R-:W-:Y:S01]  /*4750*/  USHF.L.U32 UR5, UR8, 0x2, URZ ;  /* 0x0000000208057899 */ /* 0x000fe200080006ff */
[----:B0-----:R-:W-:-:S03]  /*4760*/  IADD3.X R69, PT, PT, R4, UR12, RZ, P6, !PT ;  /* 0x0000000c04457c10 */ /* 0x001fc6000b7fe4ff */
[----:B------:R0:W3:Y:S01]  /*4770*/  @P5 LDG.E.U8 R178, desc[UR18][R66.64] ;  /* 0x0000001242b25981 */ /* 0x0000e2000c1e1100 */
[----:B------:R-:W-:Y:S01]  /*4780*/  ISETP.GE.U32.AND P6, PT, R65, 0x7fffffbc, PT ;  /* 0x7fffffbc4100780c */ /* 0x000fe20003fc6070 */
[----:B------:R-:W-:Y:S01]  /*4790*/  USHF.R.S32.HI UR12, URZ, 0x1f, UR5 ;  /* 0x0000001fff0c7899 */ /* 0x000fe20008011405 */
[----:B------:R-:W-:Y:S01]  /*47a0*/  PRMT R177, RZ, 0x7610, R177 ;  /* 0x00007610ffb17816 */ /* 0x000fe200000000b1 */
[----:B------:R-:W-:Y:S01]  /*47b0*/  @!P3 IMAD.IADD R99, R99, 0x1, -R94 ;  /* 0x000000016363b824 */ /* 0x000fe200078e0a5e */
[----:B------:R-:W-:Y:S02]  /*47c0*/  ISETP.GT.U32.AND P4, PT, R94, R100, PT ;  /* 0x000000645e00720c */ /* 0x000fe40003f84070 */
[----:B------:R-:W-:Y:S01]  /*47d0*/  IADD3 R65, P3, PT, R0, UR5, RZ ;  /* 0x0000000500417c10 */ /* 0x000fe2000ff7e0ff */
[----:B0-----:R-:W-:Y:S02]  /*47e0*/  @P5 IMAD.MOV.U32 R66, RZ, RZ, R68 ;  /* 0x000000ffff425224 */ /* 0x001fe400078e0044 */
[----:B------:R-:W-:Y:S01]  /*47f0*/  @P5 IMAD.MOV.U32 R67, RZ, RZ, R69 ;  /* 0x000000ffff435224 */ /* 0x000fe200078e0045 */
[----:B------:R0:W-:Y:S04]  /*4800*/  STL [R1+0x1b0], R70 ;  /* 0x0001b04601007387 */ /* 0x0001e80000100800 */
[----:B------:R1:W2:Y:S01]  /*4810*/  @P5 LDG.E.U8 R177, desc[UR18][R66.64] ;  /* 0x0000001242b15981 */ /* 0x0002a2000c1e1100 */
[----:B------:R-:W-:-:S03]  /*4820*/  PRMT R168, RZ, 0x7610, R168 ;  /* 0x00007610ffa87816 */ /* 0x000fc600000000a8 */
[----:B------:R0:W-:Y:S01]  /*4830*/  STL [R1+0x1b8], R68 ;  /* 0x0001b84401007387 */ /* 0x0001e20000100800 */
[----:B-1----:R-:W-:Y:S02]  /*4840*/  IADD3.X R67, PT, PT, R2, UR12, RZ, P3, !PT ;  /* 0x0000000c02437c10 */ /* 0x002fe40009ffe4ff */
[----:B------:R-:W-:Y:S01]  /*4850*/  IADD3 R66, P5, PT, R3, UR5, RZ ;  /* 0x0000000503427c10 */ /* 0x000fe2000ffbe0ff */
[----:B------:R1:W-:Y:S01]  /*4860*/  STL [R1+0x1ac], R71 ;  /* 0x0001ac4701007387 */ /* 0x0003e20000100800 */
[----:B0-----:R-:W-:Y:S01]  /*4870*/  @!P6 IMAD.MOV.U32 R70, RZ, RZ, R65 ;  /* 0x000000ffff46e224 */ /* 0x001fe200078e0041 */
[----:B------:R-:W-:Y:S02]  /*4880*/  ISETP.GT.U32.AND P3, PT, R94, R122, PT ;  /* 0x0000007a5e00720c */ /* 0x000fe40003f64070 */
[----:B------:R-:W-:Y:S01]  /*4890*/  IADD3.X R68, PT, PT, R4, UR12, RZ, P5, !PT ;  /* 0x0000000c04447c10 */ /* 0x000fe2000affe4ff */
[----:B------:R0:W-:Y:S01]  /*48a0*/  STL [R1+0x1b4], R69 ;  /* 0x0001b44501007387 */ /* 0x0001e20000100800 */
[----:B------:R-:W-:-:S02]  /*48b0*/  @!P4 IMAD.IADD R100, R100, 0x1, -R94 ;  /* 0x000000016464c824 */ /* 0x000fc400078e0a5e */
[----:B-1----:R-:W-:Y:S01]  /*48c0*/  @!P6 IMAD.MOV.U32 R71, RZ, RZ, R67 ;  /* 0x000000ffff47e224 */ /* 0x002fe200078e0043 */
[----:B------:R-:W-:Y:S01]  /*48d0*/  ISETP.GT.U32.AND P4, PT, R94, R123, PT ;  /* 0x0000007b5e00720c */ /* 0x000fe20003f84070 */
[----:B------:R-:W-:Y:S01]  /*48e0*/  UIMAD UR5, UR8, 0xc, URZ ;  /* 0x0000000c080578a4 */ /* 0x000fe2000f8e02ff */
[----:B------:R-:W-:Y:S01]  /*48f0*/  PRMT R190, RZ, 0x7610, R190 ;  /* 0x00007610ffbe7816 */ /* 0x000fe200000000be */
[----:B0-----:R-:W-:Y:S01]  /*4900*/  VIADD R69, R241, 0xfffffff3 ;  /* 0xfffffff3f1457836 */ /* 0x001fe20000000000 */
[----:B------:R0:W2:Y:S01]  /*4910*/  @!P6 LDG.E.U8 R168, desc[UR18][R70.64] ;  /* 0x0000001246a8e981 */ /* 0x0000a2000c1e1100 */
[----:B------:R-:W-:-:S03]  /*4920*/  USHF.R.S32.HI UR12, URZ, 0x1f, UR5 ;  /* 0x0000001fff0c7899 */ /* 0x000fc60008011405 */
[----:B------:R-:W-:Y:S01]  /*4930*/  ISETP.GE.U32.AND P5, PT, R69, 0x7fffffb4, PT ;  /* 0x7fffffb44500780c */ /* 0x000fe20003fa6070 */
[----:B0-----:R-:W-:Y:S02]  /*4940*/  @!P6 IMAD.MOV.U32 R70, RZ, RZ, R66 ;  /* 0x000000ffff46e224 */ /* 0x001fe400078e0042 */
[----:B------:R-:W-:Y:S02]  /*4950*/  @!P6 IMAD.MOV.U32 R71, RZ, RZ, R68 ;  /* 0x000000ffff47e224 */ /* 0x000fe400078e0044 */
[----:B------:R-:W-:-:S03]  /*4960*/  @!P3 IMAD.IADD R122, R122, 0x1, -R94 ;  /* 0x000000017a7ab824 */ /* 0x000fc600078e0a5e */
[----:B------:R0:W2:Y:S01]  /*4970*/  @!P6 LDG.E.U8 R190, desc[UR18][R70.64] ;  /* 0x0000001246bee981 */ /* 0x0000a2000c1e1100 */
[----:B------:R-:W-:Y:S02]  /*4980*/  IADD3 R69, P6, PT, R0, UR5, RZ ;  /* 0x0000000500457c10 */ /* 0x000fe4000ffde0ff */
[----:B------:R-:W-:Y:S01]  /*4990*/  ISETP.GT.U32.AND P3, PT, R94, R115, PT ;  /* 0x000000735e00720c */ /* 0x000fe20003f64070 */
[----:B------:R-:W-:Y:S01]  /*49a0*/  @!P4 IMAD.IADD R123, R123, 0x1, -R94 ;  /* 0x000000017b7bc824 */ /* 0x000fe200078e0a5e */
[----:B------:R-:W-:Y:S02]  /*49b0*/  PRMT R172, RZ, 0x7610, R172 ;  /* 0x00007610ffac7816 */ /* 0x000fe400000000ac */
[----:B0-----:R-:W-:Y:S02]  /*49c0*/  IADD3.X R71, PT, PT, R2, UR12, RZ, P6, !PT ;  /* 0x0000000c02477c10 */ /* 0x001fe4000b7fe4ff */
[----:B------:R-:W-:Y:S01]  /*49d0*/  IADD3 R70, P4, PT, R3, UR5, RZ ;  /* 0x0000000503467c10 */ /* 0x000fe2000ff9e0ff */
[----:B------:R-:W-:Y:S01]  /*49e0*/  @!P5 IMAD.MOV.U32 R74, RZ, RZ, R69 ;  /* 0x000000ffff4ad224 */ /* 0x000fe200078e0045 */
[----:B------:R-:W-:Y:S01]  /*49f0*/  SHF.R.U32.HI R73, RZ, 0xb, R101 ;  /* 0x0000000bff497819 */ /* 0x000fe20000011665 */
[----:B------:R-:W-:Y:S01]  /*4a00*/  @!P5 IMAD.MOV.U32 R75, RZ, RZ, R71 ;  /* 0x000000ffff4bd224 */ /* 0x000fe200078e0047 */
[----:B------:R-:W-:Y:S01]  /*4a10*/  IADD3.X R72, PT, PT, R4, UR12, RZ, P4, !PT ;  /* 0x0000000c04487c10 */ /* 0x000fe2000a7fe4ff */
[----:B------:R-:W-:Y:S01]  /*4a20*/  UIMAD UR5, UR8, 0x14, URZ ;  /* 0x00000014080578a4 */ /* 0x000fe2000f8e02ff */
[----:B------:R-:W-:-:S02]  /*4a30*/  ISETP.GT.U32.AND P6, PT, R94, R116, PT ;  /* 0x000000745e00720c */ /* 0x000fc40003fc4070 */
[----:B------:R-:W-:Y:S01]  /*4a40*/  LOP3.LUT P4, RZ, R73, 0x1, RZ, 0xc0, !PT ;  /* 0x0000000149ff7812 */ /* 0x000fe2000788c0ff */
[----:B------:R0:W2:Y:S01]  /*4a50*/  @!P5 LDG.E.U8 R172, desc[UR18][R74.64] ;  /* 0x000000124aacd981 */ /* 0x0000a2000c1e1100 */
[----:B------:R-:W-:Y:S01]  /*4a60*/  PRMT R171, RZ, 0x7610, R171 ;  /* 0x00007610ffab7816 */ /* 0x000fe200000000ab */
[----:B------:R-:W-:Y:S01]  /*4a70*/  USHF.R.S32.HI UR12, URZ, 0x1f, UR5 ;  /* 0x0000001fff0c7899 */ /* 0x000fe20008011405 */
[----:B------:R-:W-:Y:S01]  /*4a80*/  @!P3 IMAD.IADD R115, R115, 0x1, -R94 ;  /* 0x000000017373b824 */ /* 0x000fe200078e0a5e */
[----:B------:R-:W-:Y:S01]  /*4a90*/  IADD3 R73, P3, PT, R0, UR5, RZ ;  /* 0x0000000500497c10 */ /* 0x000fe2000ff7e0ff */
[----:B0-----:R-:W-:Y:S02]  /*4aa0*/  @!P5 IMAD.MOV.U32 R74, RZ, RZ, R70 ;  /* 0x000000ffff4ad224 */ /* 0x001fe400078e0046 */
[----:B------:R-:W-:Y:S01]  /*4ab0*/  @!P5 IMAD.MOV.U32 R75, RZ, RZ, R72 ;  /* 0x000000ffff4bd224 */ /* 0x000fe200078e0048 */
[----:B------:R-:W-:-:S04]  /*4ac0*/  SHF.R.U32.HI R76, RZ, 0x3, R101 ;  /* 0x00000003ff4c7819 */ /* 0x000fc80000011665 */
[----:B------:R0:W2:Y:S01]  /*4ad0*/  @!P5 LDG.E.U8 R171, desc[UR18][R74.64] ;  /* 0x000000124aabd981 */ /* 0x0000a2000c1e1100 */
[----:B------:R-:W-:Y:S01]  /*4ae0*/  @!P6 IMAD.IADD R116, R116, 0x1, -R94 ;  /* 0x000000017474e824 */ /* 0x000fe200078e0a5e */
[----:B------:R-:W-:Y:S01]  /*4af0*/  PRMT R175, RZ, 0x7610, R175 ;  /* 0x00007610ffaf7816 */ /* 0x000fe200000000af */
[----:B------:R-:W-:Y:S01]  /*4b00*/  @P4 IMAD.MOV.U32 R78, RZ, RZ, R73 ;  /* 0x000000ffff4e4224 */ /* 0x000fe200078e0049 */
[----:B------:R-:W-:Y:S02]  /*4b10*/  ISETP.GT.U32.AND P6, PT, R94, R121, PT ;  /* 0x000000795e00720c */ /* 0x000fe40003fc4070 */
[----:B0-----:R-:W-:Y:S02]  /*4b20*/  IADD3.X R74, PT, PT, R2, UR12, RZ, P3, !PT ;  /* 0x0000000c024a7c10 */ /* 0x001fe40009ffe4ff */
[----:B------:R-:W-:Y:S02]  /*4b30*/  IADD3 R75, P5, PT, R3, UR5, RZ ;  /* 0x00000005034b7c10 */ /* 0x000fe4000ffbe0ff */
[----:B------:R-:W-:Y:S01]  /*4b40*/  LOP3.LUT P3, RZ, R76, 0x1, RZ, 0xc0, !PT ;  /* 0x000000014cff7812 */ /* 0x000fe2000786c0ff */
[----:B------:R-:W-:Y:S01]  /*4b50*/  @P4 IMAD.MOV.U32 R79, RZ, RZ, R74 ;  /* 0x000000ffff4f4224 */ /* 0x000fe200078e004a */
[----:B------:R-:W-:-:S02]  /*4b60*/  IADD3.X R76, PT, PT, R4, UR12, RZ, P5, !PT ;  /* 0x0000000c044c7c10 */ /* 0x000fc4000affe4ff */
[----:B------:R-:W-:Y:S02]  /*4b70*/  PRMT R174, RZ, 0x7610, R174 ;  /* 0x00007610ffae7816 */ /* 0x000fe400000000ae */
[----:B------:R0:W2:Y:S01]  /*4b80*/  @P4 LDG.E.U8 R175, desc[UR18][R78.64] ;  /* 0x000000124eaf4981 */ /* 0x0000a2000c1e1100 */
[----:B------:R-:W-:Y:S01]  /*4b90*/  UIMAD UR5, UR8, 0x1c, URZ ;  /* 0x0000001c080578a4 */ /* 0x000fe2000f8e02ff */
[----:B------:R-:W-:Y:S01]  /*4ba0*/  ISETP.GT.U32.AND P5, PT, R94, R110, PT ;  /* 0x0000006e5e00720c */ /* 0x000fe20003fa4070 */
[----:B------:R-:W-:Y:S02]  /*4bb0*/  @!P6 IMAD.IADD R121, R121, 0x1, -R94 ;  /* 0x000000017979e824 */ /* 0x000fe400078e0a5e */
[----:B0-----:R-:W-:Y:S02]  /*4bc0*/  @P4 IMAD.MOV.U32 R78, RZ, RZ, R75 ;  /* 0x000000ffff4e4224 */ /* 0x001fe400078e004b */
[----:B------:R-:W-:Y:S01]  /*4bd0*/  @P4 IMAD.MOV.U32 R79, RZ, RZ, R76 ;  /* 0x000000ffff4f4224 */ /* 0x000fe200078e004c */
[----:B------:R-:W-:-:S02]  /*4be0*/  USHF.R.S32.HI UR12, URZ, 0x1f, UR5 ;  /* 0x0000001fff0c7899 */ /* 0x000fc40008011405 */
[----:B------:R-:W-:Y:S02]  /*4bf0*/  IADD3 R77, P6, PT, R0, UR5, RZ ;  /* 0x00000005004d7c10 */ /* 0x000fe4000ffde0ff */
[----:B------:R0:W2:Y:S02]  /*4c00*/  @P4 LDG.E.U8 R174, desc[UR18][R78.64] ;  /* 0x000000124eae4981 */ /* 0x0000a4000c1e1100 */
[----:B0-----:R-:W-:Y:S01]  /*4c10*/  VIADD R78, R241, 0xfffffffa ;  /* 0xfffffffaf14e7836 */ /* 0x001fe20000000000 */
[----:B------:R-:W-:-:S04]  /*4c20*/  SHF.R.U64 R79, R117, 0x1b, RZ ;  /* 0x0000001b754f7819 */ /* 0x000fc800000012ff */
[----:B------:R-:W-:Y:S02]  /*4c30*/  ISETP.GE.U32.AND P4, PT, R78, 0x7fffffbb, PT ;  /* 0x7fffffbb4e00780c */ /* 0x000fe40003f86070 */
[----:B------:R-:W-:Y:S01]  /*4c40*/  IADD3.X R78, PT, PT, R2, UR12, RZ, P6, !PT ;  /* 0x0000000c024e7c10 */ /* 0x000fe2000b7fe4ff */
[----:B------:R-:W-:Y:S01]  /*4c50*/  @P3 IMAD.MOV.U32 R80, RZ, RZ, R77 ;  /* 0x000000ffff503224 */ /* 0x000fe200078e004d */
[----:B------:R-:W-:Y:S01]  /*4c60*/  PRMT R159, RZ, 0x7610, R159 ;  /* 0x00007610ff9f7816 */ /* 0x000fe2000000009f */
[----:B------:R-:W-:Y:S01]  /*4c70*/  @!P5 IMAD.IADD R110, R110, 0x1, -R94 ;  /* 0x000000016e6ed824 */ /* 0x000fe200078e0a5e */
[----:B------:R-:W-:Y:S01]  /*4c80*/  LOP3.LUT P6, RZ, R79, 0x1, RZ, 0xc0, !PT ;  /* 0x000000014fff7812 */ /* 0x000fe200078cc0ff */
[----:B------:R-:W-:Y:S01]  /*4c90*/  @P3 IMAD.MOV.U32 R81, RZ, RZ, R78 ;  /* 0x000000ffff513224 */ /* 0x000fe200078e004e */
[----:B------:R-:W-:Y:S01]  /*4ca0*/  IADD3 R79, P5, PT, R3, UR5, RZ ;  /* 0x00000005034f7c10 */ /* 0x000fe2000ffbe0ff */
[----:B------:R-:W-:-:S03]  /*4cb0*/  UIMAD UR5, UR8, 0x24, URZ ;  /* 0x00000024080578a4 */ /* 0x000fc6000f8e02ff */
[----:B------:R0:W2:Y:S01]  /*4cc0*/  @P3 LDG.E.U8 R159, desc[UR18][R80.64] ;  /* 0x00000012509f3981 */ /* 0x0000a2000c1e1100 */
[----:B------:R-:W-:Y:S01]  /*4cd0*/  PRMT R169, RZ, 0x7610, R169 ;  /* 0x00007610ffa97816 */ /* 0x000fe200000000a9 */
[----:B------:R-:W-:Y:S01]  /*4ce0*/  @P3 IMAD.MOV.U32 R82, RZ, RZ, R79 ;  /* 0x000000ffff523224 */ /* 0x000fe200078e004f */
[----:B0-----:R-:W-:Y:S01]  /*4cf0*/  IADD3.X R80, PT, PT, R4, UR12, RZ, P5, !PT ;  /* 0x0000000c04507c10 */ /* 0x001fe2000affe4ff */
[----:B------:R-:W-:Y:S02]  /*4d00*/  USHF.R.S32.HI UR12, URZ, 0x1f, UR5 ;  /* 0x0000001fff0c7899 */ /* 0x000fe40008011405 */
[----:B------:R-:W-:Y:S02]  /*4d10*/  IADD3 R86, P5, PT, R0, UR5, RZ ;  /* 0x0000000500567c10 */ /* 0x000fe4000ffbe0ff */
[----:B------:R-:W-:Y:S02]  /*4d20*/  @P3 IMAD.MOV.U32 R83, RZ, RZ, R80 ;  /* 0x000000ffff533224 */ /* 0x000fe400078e0050 */
[----:B------:R-:W-:-:S02]  /*4d30*/  IADD3.X R87, PT, PT, R2, UR12, RZ, P5, !PT ;  /* 0x0000000c02577c10 */ /* 0x000fc4000affe4ff */
[----:B------:R-:W-:Y:S01]  /*4d40*/  IADD3 R84, P5, PT, R3, UR5, RZ ;  /* 0x0000000503547c10 */ /* 0x000fe2000ffbe0ff */
[----:B------:R-:W-:Y:S01]  /*4d50*/  UIMAD UR5, UR8, 0x2c, URZ ;  /* 0x0000002c080578a4 */ /* 0x000fe2000f8e02ff */
[----:B------:R-:W-:Y:S01]  /*4d60*/  SHF.R.U64 R81, R117, 0x13, RZ ;  /* 0x0000001375517819 */ /* 0x000fe200000012ff */
[----:B------:R0:W2:Y:S01]  /*4d70*/  @P3 LDG.E.U8 R169, desc[UR18][R82.64] ;  /* 0x0000001252a93981 */ /* 0x0000a2000c1e1100 */
[----:B------:R-:W-:Y:S02]  /*4d80*/  PRMT R163, RZ, 0x7610, R163 ;  /* 0x00007610ffa37816 */ /* 0x000fe400000000a3 */
[----:B------:R-:W-:Y:S01]  /*4d90*/  IADD3.X R85, PT, PT, R4, UR12, RZ, P5, !PT ;  /* 0x0000000c04557c10 */ /* 0x000fe2000affe4ff */
[----:B------:R-:W-:Y:S01]  /*4da0*/  USHF.R.S32.HI UR12, URZ, 0x1f, UR5 ;  /* 0x0000001fff0c7899 */ /* 0x000fe20008011405 */
[----:B------:R-:W-:Y:S01]  /*4db0*/  LOP3.LUT P3, RZ, R81, 0x1, RZ, 0xc0, !PT ;  /* 0x0000000151ff7812 */ /* 0x000fe2000786c0ff */
[----:B------:R1:W-:Y:S01]  /*4dc0*/  STL [R1+0x40], R86 ;  /* 0x0000405601007387 */ /* 0x0003e20000100800 */
[----:B0-----:R-:W-:-:S02]  /*4dd0*/  @P6 IMAD.MOV.U32 R82, RZ, RZ, R86 ;  /* 0x000000ffff526224 */ /* 0x001fc400078e0056 */
[----:B------:R-:W-:Y:S01]  /*4de0*/  @P6 IMAD.MOV.U32 R83, RZ, RZ, R87 ;  /* 0x000000ffff536224 */ /* 0x000fe200078e0057 */
[----:B------:R-:W-:Y:S02]  /*4df0*/  PRMT R211, RZ, 0x7610, R211 ;  /* 0x00007610ffd37816 */ /* 0x000fe400000000d3 */
[----:B-1----:R-:W-:Y:S02]  /*4e00*/  IADD3 R86, P5, PT, R0, UR5, RZ ;  /* 0x0000000500567c10 */ /* 0x002fe4000ffbe0ff */
[----:B------:R0:W2:Y:S04]  /*4e10*/  @P6 LDG.E.U8 R163, desc[UR18][R82.64] ;  /* 0x0000001252a36981 */ /* 0x0000a8000c1e1100 */
[----:B------:R1:W-:Y:S01]  /*4e20*/  STL [R1+0x3c], R87 ;  /* 0x00003c5701007387 */ /* 0x0003e20000100800 */
[----:B0-----:R-:W-:-:S02]  /*4e30*/  @P6 IMAD.MOV.U32 R82, RZ, RZ, R84 ;  /* 0x000000ffff526224 */ /* 0x001fc400078e0054 */
[----:B------:R-:W-:Y:S01]  /*4e40*/  @P6 IMAD.MOV.U32 R83, RZ, RZ, R85 ;  /* 0x000000ffff536224 */ /* 0x000fe200078e0055 */
[----:B-1----:R-:W-:Y:S02]  /*4e50*/  IADD3.X R87, PT, PT, R2, UR12, RZ, P5, !PT ;  /* 0x0000000c02577c10 */ /* 0x002fe4000affe4ff */
[----:B------:R-:W-:Y:S01]  /*4e60*/  ISETP.GT.U32.AND P5, PT, R94, R112, PT ;  /* 0x000000705e00720c */ /* 0x000fe20003fa4070 */
[----:B------:R0:W-:Y:S01]  /*4e70*/  STL [R1+0x48], R84 ;  /* 0x0000485401007387 */ /* 0x0001e20000100800 */
[----:B------:R-:W-:-:S03]  /*4e80*/  PRMT R186, RZ, 0x7610, R186 ;  /* 0x00007610ffba7816 */ /* 0x000fc600000000ba */
[----:B------:R1:W2:Y:S01]  /*4e90*/  @P6 LDG.E.U8 R211, desc[UR18][R82.64] ;  /* 0x0000001252d36981 */ /* 0x0002a2000c1e1100 */
[----:B0-----:R-:W-:-:S03]  /*4ea0*/  IADD3 R84, P6, PT, R3, UR5, RZ ;  /* 0x0000000503547c10 */ /* 0x001fc6000ffde0ff */
[----:B------:R0:W-:Y:S01]  /*4eb0*/  STL [R1+0x44], R85 ;  /* 0x0000445501007387 */ /* 0x0001e20000100800 */
[----:B-1----:R-:W-:Y:S02]  /*4ec0*/  @P3 IMAD.MOV.U32 R82, RZ, RZ, R86 ;  /* 0x000000ffff523224 */ /* 0x002fe400078e0056 */
[----:B------:R-:W-:Y:S01]  /*4ed0*/  @P3 IMAD.MOV.U32 R83, RZ, RZ, R87 ;  /* 0x000000ffff533224 */ /* 0x000fe200078e0057 */
[----:B------:R-:W-:Y:S02]  /*4ee0*/  SHF.R.U64 R81, R117, 0xb, RZ ;  /* 0x0000000b75517819 */ /* 0x000fe400000012ff */
[----:B0-----:R-:W-:Y:S01]  /*4ef0*/  IADD3.X R85, PT, PT, R4, UR12, RZ, P6, !PT ;  /* 0x0000000c04557c10 */ /* 0x001fe2000b7fe4ff */
[----:B------:R-:W-:Y:S01]  /*4f00*/  UIMAD UR12, UR8, 0x34, URZ ;  /* 0x00000034080c78a4 */ /* 0x000fe2000f8e02ff */
[----:B------:R-:W-:Y:S01]  /*4f10*/  PRMT R185, RZ, 0x7610, R185 ;  /* 0x00007610ffb97816 */ /* 0x000fe200000000b9 */
[----:B------:R0:W2:Y:S01]  /*4f20*/  @P3 LDG.E.U8 R186, desc[UR18][R82.64] ;  /* 0x0000001252ba3981 */ /* 0x0000a2000c1e1100 */
[----:B------:R-:W-:Y:S01]  /*4f30*/  @!P5 IMAD.IADD R112, R112, 0x1, -R94 ;  /* 0x000000017070d824 */ /* 0x000fe200078e0a5e */
[----:B------:R-:W-:Y:S01]  /*4f40*/  USHF.R.S32.HI UR16, URZ, 0x1f, UR12 ;  /* 0x0000001fff107899 */ /* 0x000fe2000801140c */
[----:B------:R-:W-:Y:S01]  /*4f50*/  LOP3.LUT P6, RZ, R81, 0x1, RZ, 0xc0, !PT ;  /* 0x0000000151ff7812 */ /* 0x000fe200078cc0ff */
[----:B------:R1:W-:Y:S01]  /*4f60*/  STL [R1+0xc0], R86 ;  /* 0x0000c05601007387 */ /* 0x0003e20000100800 */
[----:B------:R-:W-:Y:S01]  /*4f70*/  SHF.R.U64 R81, R117, 0x3, RZ ;  /* 0x0000000375517819 */ /* 0x000fe200000012ff */
[----:B0-----:R-:W-:-:S02]  /*4f80*/  @P3 IMAD.MOV.U32 R82, RZ, RZ, R84 ;  /* 0x000000ffff523224 */ /* 0x001fc400078e0054 */
[----:B------:R-:W-:Y:S01]  /*4f90*/  @P3 IMAD.MOV.U32 R83, RZ, RZ, R85 ;  /* 0x000000ffff533224 */ /* 0x000fe200078e0055 */
[----:B-1----:R-:W-:Y:S01]  /*4fa0*/  IADD3 R86, P5, PT, R3, UR12, RZ ;  /* 0x0000000c03567c10 */ /* 0x002fe2000ffbe0ff */
[----:B------:R0:W-:Y:S01]  /*4fb0*/  STL [R1+0xc8], R84 ;  /* 0x0000c85401007387 */ /* 0x0001e20000100800 */
[----:B------:R-:W-:-:S03]  /*4fc0*/  UIMAD UR13, UR8, 0x3c, URZ ;  /* 0x0000003c080d78a4 */ /* 0x000fc6000f8e02ff */
[----:B------:R1:W-:Y:S04]  /*4fd0*/  STL [R1+0xbc], R87 ;  /* 0x0000bc5701007387 */ /* 0x0003e80000100800 */
[----:B------:R3:W2:Y:S01]  /*4fe0*/  @P3 LDG.E.U8 R185, desc[UR18][R82.64] ;  /* 0x0000001252b93981 */ /* 0x0006a2000c1e1100 */
[----:B0-----:R-:W-:Y:S01]  /*4ff0*/  IADD3 R84, P3, PT, R0, UR12, RZ ;  /* 0x0000000c00547c10 */ /* 0x001fe2000ff7e0ff */
[----:B------:R-:W-:Y:S01]  /*5000*/  USHF.R.S32.HI UR17, URZ, 0x1f, UR13 ;  /* 0x0000001fff117899 */ /* 0x000fe2000801140d */
[----:B-1----:R-:W-:Y:S02]  /*5010*/  IADD3.X R87, PT, PT, R4, UR16, RZ, P5, !PT ;  /* 0x0000001004577c10 */ /* 0x002fe4000affe4ff */
[----:B------:R-:W-:Y:S01]  /*5020*/  LOP3.LUT P5, RZ, R81, 0x1, RZ, 0xc0, !PT ;  /* 0x0000000151ff7812 */ /* 0x000fe200078ac0ff */
[----:B------:R0:W-:Y:S01]  /*5030*/  STL [R1+0xc4], R85 ;  /* 0x0000c45501007387 */ /* 0x0001e20000100800 */
[----:B------:R-:W-:Y:S01]  /*5040*/  UIMAD UR5, UR8, 0x5, URZ ;  /* 0x00000005080578a4 */ /* 0x000fe2000f8e02ff */
[----:B------:R-:W-:-:S02]  /*5050*/  PRMT R192, RZ, 0x7610, R192 ;  /* 0x00007610ffc07816 */ /* 0x000fc400000000c0 */
[----:B0-----:R-:W-:Y:S02]  /*5060*/  IADD3.X R85, PT, PT, R2, UR16, RZ, P3, !PT ;  /* 0x0000001002557c10 */ /* 0x001fe40009ffe4ff */
[----:B------:R-:W-:Y:S01]  /*5070*/  IADD3 R88, P3, PT, R0, UR13, RZ ;  /* 0x0000000d00587c10 */ /* 0x000fe2000ff7e0ff */
[----:B------:R-:W-:Y:S01]  /*5080*/  USHF.R.S32.HI UR16, URZ, 0x1f, UR5 ;  /* 0x0000001fff107899 */ /* 0x000fe20008011405 */
[----:B------:R0:W-:Y:S02]  /*5090*/  STL [R1+0x140], R84 ;  /* 0x0001405401007387 */ /* 0x0001e40000100800 */
[----:B------:R-:W-:Y:S02]  /*50a0*/  IADD3.X R89, PT, PT, R2, UR17, RZ, P3, !PT ;  /* 0x0000001102597c10 */ /* 0x000fe40009ffe4ff */
[----:B------:R-:W-:Y:S01]  /*50b0*/  IADD3 R81, P3, PT, R0, UR5, RZ ;  /* 0x0000000500517c10 */ /* 0x000fe2000ff7e0ff */
[----:B------:R-:W-:Y:S01]  /*50c0*/  STL [R1+0x148], R86 ;  /* 0x0001485601007387 */ /* 0x000fe20000100800 */
[----:B------:R-:W-:-:S03]  /*50d0*/  PRMT R191, RZ, 0x7610, R191 ;  /* 0x00007610ffbf7816 */ /* 0x000fc600000000bf */
[----:B------:R1:W-:Y:S01]  /*50e0*/  STL [R1+0x13c], R85 ;  /* 0x00013c5501007387 */ /* 0x0003e20000100800 */
[----:B---3--:R-:W-:-:S03]  /*50f0*/  IADD3.X R82, PT, PT, R2, UR16, RZ, P3, !PT ;  /* 0x0000001002527c10 */ /* 0x008fc60009ffe4ff */
[----:B------:R0:W3:Y:S01]  /*5100*/  @P6 LDG.E.U8 R192, desc[UR18][R84.64] ;  /* 0x0000001254c06981 */ /* 0x0000e2000c1e1100 */
[----:B------:R-:W-:Y:S02]  /*5110*/  PRMT R204, RZ, 0x7610, R204 ;  /* 0x00007610ffcc7816 */ /* 0x000fe400000000cc */
[----:B------:R-:W-:Y:S01]  /*5120*/  ISETP.GT.U32.AND P3, PT, R94, R109, PT ;  /* 0x0000006d5e00720c */ /* 0x000fe20003f64070 */
[----:B0-----:R-:W-:Y:S02]  /*5130*/  @P5 IMAD.MOV.U32 R84, RZ, RZ, R88 ;  /* 0x000000ffff545224 */ /* 0x001fe400078e0058 */
[----:B-1----:R-:W-:-:S05]  /*5140*/  @P5 IMAD.MOV.U32 R85, RZ, RZ, R89 ;  /* 0x000000ffff555224 */ /* 0x002fca00078e0059 */
[----:B------:R0:W2:Y:S01]  /*5150*/  @P5 LDG.E.U8 R191, desc[UR18][R84.64] ;  /* 0x0000001254bf5981 */ /* 0x0000a2000c1e1100 */
[----:B------:R-:W-:Y:S01]  /*5160*/  PRMT R182, RZ, 0x7610, R182 ;  /* 0x00007610ffb67816 */ /* 0x000fe200000000b6 */
[----:B0-----:R-:W-:Y:S02]  /*5170*/  @!P4 IMAD.MOV.U32 R84, RZ, RZ, R81 ;  /* 0x000000ffff54c224 */ /* 0x001fe400078e0051 */
[----:B------:R-:W-:-:S05]  /*5180*/  @!P4 IMAD.MOV.U32 R85, RZ, RZ, R82 ;  /* 0x000000ffff55c224 */ /* 0x000fca00078e0052 */
[----:B------:R0:W2:Y:S01]  /*5190*/  @!P4 LDG.E.U8 R204, desc[UR18][R84.64] ;  /* 0x0000001254ccc981 */ /* 0x0000a2000c1e1100 */
[----:B------:R-:W-:Y:S01]  /*51a0*/  VIADD R83, R241, 0xfffffff2 ;  /* 0xfffffff2f1537836 */ /* 0x000fe20000000000 */
[----:B------:R-:W-:Y:S02]  /*51b0*/  UIMAD UR12, UR8, 0xd, URZ ;  /* 0x0000000d080c78a4 */ /* 0x000fe4000f8e02ff */
[----:B------:R1:W-:Y:S01]  /*51c0*/  STL [R1+0x1c0], R88 ;  /* 0x0001c05801007387 */ /* 0x0003e20000100800 */
[----:B0-----:R-:W-:Y:S02]  /*51d0*/  @P6 IMAD.MOV.U32 R84, RZ, RZ, R86 ;  /* 0x000000ffff546224 */ /* 0x001fe400078e0056 */
[----:B------:R-:W-:Y:S01]  /*51e0*/  @P6 IMAD.MOV.U32 R85, RZ, RZ, R87 ;  /* 0x000000ffff556224 */ /* 0x000fe200078e0057 */
[----:B------:R-:W-:Y:S01]  /*51f0*/  STL [R1+0x144], R87 ;  /* 0x0001445701007387 */ /* 0x000fe20000100800 */
[----:B------:R-:W-:-:S03]  /*5200*/  @!P3 IMAD.IADD R109, R109, 0x1, -R94 ;  /* 0x000000016d6db824 */ /* 0x000fc600078e0a5e */
[----:B------:R0:W2:Y:S01]  /*5210*/  @P6 LDG.E.U8 R182, desc[UR18][R84.64] ;  /* 0x0000001254b66981 */ /* 0x0000a2000c1e1100 */
[----:B-1----:R-:W-:Y:S01]  /*5220*/  IADD3 R88, P6, PT, R3, UR13, RZ ;  /* 0x0000000d03587c10 */ /* 0x002fe2000ffde0ff */
[----:B------:R-:W-:Y:S01]  /*5230*/  USHF.R.S32.HI UR13, URZ, 0x1f, UR12 ;  /* 0x0000001fff0d7899 */ /* 0x000fe2000801140c */
[----:B------:R-:W-:Y:S01]  /*5240*/  ISETP.GE.U32.AND P3, PT, R83, 0x7fffffb3, PT ;  /* 0x7fffffb35300780c */ /* 0x000fe20003f66070 */
[----:B------:R1:W-:Y:S02]  /*5250*/  STL [R1+0x1bc], R89 ;  /* 0x0001bc5901007387 */ /* 0x0003e40000100800 */
[----:B-1----:R-:W-:Y:S02]  /*5260*/  IADD3.X R89, PT, PT, R4, UR17, RZ, P6, !PT ;  /* 0x0000001104597c10 */ /* 0x002fe4000b7fe4ff */
[----:B------:R-:W-:-:S04]  /*5270*/  IADD3 R83, P6, PT, R0, UR12, RZ ;  /* 0x0000000c00537c10 */ /* 0x000fc8000ffde0ff */
[----:B0-----:R-:W-:Y:S02]  /*5280*/  IADD3.X R84, PT, PT, R2, UR13, RZ, P6, !PT ;  /* 0x0000000d02547c10 */ /* 0x001fe4000b7fe4ff */
[----:B------:R-:W-:Y:S02]  /*5290*/  ISETP.GT.U32.AND P6, PT, R94, R108, PT ;  /* 0x0000006c5e00720c */ /* 0x000fe40003fc4070 */
[----:B------:R-:W-:Y:S01]  /*52a0*/  @!P3 IMAD.MOV.U32 R86, RZ, RZ, R83 ;  /* 0x000000ffff56b224 */ /* 0x000fe200078e0053 */
[----:B------:R-:W-:Y:S01]  /*52b0*/  PRMT R176, RZ, 0x7610, R176 ;  /* 0x00007610ffb07816 */ /* 0x000fe200000000b0 */
[----:B------:R-:W-:Y:S01]  /*52c0*/  @!P3 IMAD.MOV.U32 R87, RZ, RZ, R84 ;  /* 0x000000ffff57b224 */ /* 0x000fe200078e0054 */
[----:B------:R-:W-:-:S04]  /*52d0*/  PRMT R162, RZ, 0x7610, R162 ;  /* 0x00007610ffa27816 */ /* 0x000fc800000000a2 */
[----:B------:R0:W2:Y:S04]  /*52e0*/  @!P3 LDG.E.U8 R176, desc[UR18][R86.64] ;  /* 0x0000001256b0b981 */ /* 0x0000a8000c1e1100 */
[----:B------:R-:W-:Y:S01]  /*52f0*/  @!P6 IMAD.IADD R108, R108, 0x1, -R94 ;  /* 0x000000016c6ce824 */ /* 0x000fe200078e0a5e */
[----:B------:R-:W-:Y:S01]  /*5300*/  IADD3 R85, P6, PT, R3, UR5, RZ ;  /* 0x0000000503557c10 */ /* 0x000fe2000ffde0ff */
[----:B0-----:R-:W-:Y:S02]  /*5310*/  @P5 IMAD.MOV.U32 R86, RZ, RZ, R88 ;  /* 0x000000ffff565224 */ /* 0x001fe400078e0058 */
[----:B------:R-:W-:Y:S01]  /*5320*/  @P5 IMAD.MOV.U32 R87, RZ, RZ, R89 ;  /* 0x000000ffff575224 */ /* 0x000fe200078e0059 */
[----:B------:R0:W-:Y:S04]  /*5330*/  STL [R1+0x1c8], R88 ;  /* 0x0001c85801007387 */ /* 0x0001e80000100800 */
[----:B------:R1:W2:Y:S01]  /*5340*/  @P5 LDG.E.U8 R162, desc[UR18][R86.64] ;  /* 0x0000001256a25981 */ /* 0x0002a2000c1e1100 */
[----:B------:R-:W-:Y:S01]  /*5350*/  ISETP.GT.U32.AND P5, PT, R94, R106, PT ;  /* 0x0000006a5e00720c */ /* 0x000fe20003fa4070 */
[----:B------:R-:W-:Y:S01]  /*5360*/  UIMAD UR5, UR8, 0x15, URZ ;  /* 0x00000015080578a4 */ /* 0x000fe2000f8e02ff */
[----:B------:R-:W-:Y:S01]  /*5370*/  PRMT R160, RZ, 0x7610, R160 ;  /* 0x00007610ffa07816 */ /* 0x000fe200000000a0 */
[----:B------:R4:W-:Y:S01]  /*5380*/  STL [R1+0x1c4], R89 ;  /* 0x0001c45901007387 */ /* 0x0009e20000100800 */
[----:B-1----:R-:W-:Y:S01]  /*5390*/  IADD3.X R86, PT, PT, R4, UR16, RZ, P6, !PT ;  /* 0x0000001004567c10 */ /* 0x002fe2000b7fe4ff */
[----:B0-----:R-:W-:Y:S01]  /*53a0*/  @!P4 IMAD.MOV.U32 R88, RZ, RZ, R85 ;  /* 0x000000ffff58c224 */ /* 0x001fe200078e0055 */
[----:B------:R-:W-:-:S03]  /*53b0*/  ISETP.GT.U32.AND P6, PT, R94, R105, PT ;  /* 0x000000695e00720c */ /* 0x000fc60003fc4070 */
[----:B----4-:R-:W-:Y:S01]  /*53c0*/  @!P4 IMAD.MOV.U32 R89, RZ, RZ, R86 ;  /* 0x000000ffff59c224 */ /* 0x010fe200078e0056 */
[----:B------:R-:W-:Y:S01]  /*53d0*/  USHF.R.S32.HI UR16, URZ, 0x1f, UR5 ;  /* 0x0000001fff107899 */ /* 0x000fe20008011405 */
[----:B------:R-:W-:-:S03]  /*53e0*/  SHF.R.U32.HI R87, RZ, 0xa, R101 ;  /* 0x0000000aff577819 */ /* 0x000fc60000011665 */
[----:B------:R0:W4:Y:S01]  /*53f0*/  @!P4 LDG.E.U8 R160, desc[UR18][R88.64] ;  /* 0x0000001258a0c981 */ /* 0x000122000c1e1100 */
[--C-:B------:R-:W-:Y:S01]  /*5400*/  @!P5 IMAD.IADD R106, R106, 0x1, -R94.reuse ;  /* 0x000000016a6ad824 */ /* 0x100fe200078e0a5e */
[----:B------:R-:W-:Y:S02]  /*5410*/  LOP3.LUT P5, RZ, R87, 0x1, RZ, 0xc0, !PT ;  /* 0x0000000157ff7812 */ /* 0x000fe400078ac0ff */
[----:B0-----:R-:W-:Y:S01]  /*5420*/  IADD3 R88, P4, PT, R0, UR5, RZ ;  /* 0x0000000500587c10 */ /* 0x001fe2000ff9e0ff */
[----:B------:R-:W-:-:S03]  /*5430*/  @!P6 IMAD.IADD R105, R105, 0x1, -R94 ;  /* 0x000000016969e824 */ /* 0x000fc600078e0a5e */
[----:B------:R-:W-:Y:S02]  /*5440*/  IADD3.X R90, PT, PT, R2, UR16, RZ, P4, !PT ;  /* 0x00000010025a7c10 */ /* 0x000fe4000a7fe4ff */
[----:B------:R-:W-:Y:S02]  /*5450*/  ISETP.GT.U32.AND P4, PT, R94, R103, PT ;  /* 0x000000675e00720c */ /* 0x000fe40003f84070 */
[----:B------:R-:W-:-:S04]  /*5460*/  IADD3 R87, P6, PT, R3, UR12, RZ ;  /* 0x0000000c03577c10 */ /* 0x000fc8000ffde0ff */
[----:B------:R-:W-:Y:S02]  /*5470*/  IADD3.X R89, PT, PT, R4, UR13, RZ, P6, !PT ;  /* 0x0000000d04597c10 */ /* 0x000fe4000b7fe4ff */
[----:B------:R-:W-:Y:S01]  /*5480*/  ISETP.GT.U32.AND P6, PT, R94, R102, PT ;  /* 0x000000665e00720c */ /* 0x000fe20003fc4070 */
[----:B------:R-:W-:Y:S01]  /*5490*/  @P5 IMAD.MOV.U32 R130, RZ, RZ, R88 ;  /* 0x000000ffff825224 */ /* 0x000fe200078e0058 */
[----:B------:R-:W-:Y:S01]  /*54a0*/  PRMT R170, RZ, 0x7610, R170 ;  /* 0x00007610ffaa7816 */ /* 0x000fe200000000aa */
[----:B------:R-:W-:Y:S02]  /*54b0*/  @P5 IMAD.MOV.U32 R131, RZ, RZ, R90 ;  /* 0x000000ffff835224 */ /* 0x000fe400078e005a */
[----:B------:R-:W-:Y:S01]  /*54c0*/  @!P4 IMAD.IADD R103, R103, 0x1, -R94 ;  /* 0x000000016767c824 */ /* 0x000fe200078e0a5e */
[----:B------:R-:W-:Y:S02]  /*54d0*/  IADD3 R91, P4, PT, R3, UR5, RZ ;  /* 0x00000005035b7c10 */ /* 0x000fe4000ff9e0ff */
[----:B------:R0:W2:Y:S01]  /*54e0*/  @P5 LDG.E.U8 R170, desc[UR18][R130.64] ;  /* 0x0000001282aa5981 */ /* 0x0000a2000c1e1100 */
[----:B------:R-:W-:-:S02]  /*54f0*/  PRMT R164, RZ, 0x7610, R164 ;  /* 0x00007610ffa47816 */ /* 0x000fc400000000a4 */
[----:B------:R-:W-:Y:S02]  /*5500*/  IADD3.X R92, PT, PT, R4, UR16, RZ, P4, !PT ;  /* 0x00000010045c7c10 */ /* 0x000fe4000a7fe4ff */
[----:B------:R-:W-:Y:S02]  /*5510*/  @!P6 IMAD.IADD R102, R102, 0x1, -R94 ;  /* 0x000000016666e824 */ /* 0x000fe400078e0a5e */
[----:B0-----:R-:W-:Y:S02]  /*5520*/  @!P3 IMAD.MOV.U32 R130, RZ, RZ, R87 ;  /* 0x000000ffff82b224 */ /* 0x001fe400078e0057 */
[----:B------:R-:W-:Y:S01]  /*5530*/  @!P3 IMAD.MOV.U32 R131, RZ, RZ, R89 ;  /* 0x000000ffff83b224 */ /* 0x000fe200078e0059 */
[C---:B------:R-:W-:Y:S02]  /*5540*/  ISETP.GT.U32.AND P6, PT, R94.reuse, R98, PT ;  /* 0x000000625e00720c */ /* 0x040fe40003fc4070 */
[----:B------:R-:W-:Y:S02]  /*5550*/  PRMT R146, RZ, 0x7610, R146 ;  /* 0x00007610ff927816 */ /* 0x000fe40000000092 */
[----:B------:R0:W2:Y:S01]  /*5560*/  @!P3 LDG.E.U8 R164, desc[UR18][R130.64] ;  /* 0x0000001282a4b981 */ /* 0x0000a2000c1e1100 */
[----:B------:R-:W-:-:S02]  /*5570*/  ISETP.GT.U32.AND P3, PT, R94, R99, PT ;  /* 0x000000635e00720c */ /* 0x000fc40003f64070 */
[----:B------:R-:W-:Y:S01]  /*5580*/  ISETP.GT.U32.AND P4, PT, R94, R100, PT ;  /* 0x000000645e00720c */ /* 0x000fe20003f84070 */
[----:B0-----:R-:W-:Y:S02]  /*5590*/  @P5 IMAD.MOV.U32 R130, RZ, RZ, R91 ;  /* 0x000000ffff825224 */ /* 0x001fe400078e005b */
[----:B------:R-:W-:Y:S01]  /*55a0*/  @P5 IMAD.MOV.U32 R131, RZ, RZ, R92 ;  /* 0x000000ffff835224 */ /* 0x000fe200078e005c */
[----:B------:R-:W-:-:S04]  /*55b0*/  UIMAD UR5, UR8, 0x1d, URZ ;  /* 0x0000001d080578a4 */ /* 0x000fc8000f8e02ff */
[----:B------:R0:W2:Y:S01]  /*55c0*/  @P5 LDG.E.U8 R146, desc[UR18][R130.64] ;  /* 0x0000001282925981 */ /* 0x0000a2000c1e1100 */
[----:B------:R-:W-:Y:S02]  /*55d0*/  ISETP.GE.AND P5, PT, R93, RZ, PT ;  /* 0x000000ff5d00720c */ /* 0x000fe40003fa6270 */
[----:B------:R-:W-:Y:S01]  /*55e0*/  SHF.R.U32.HI R93, RZ, 0x2, R101 ;  /* 0x00000002ff5d7819 */ /* 0x000fe20000011665 */
[--C-:B------:R-:W-:Y:S01]  /*55f0*/  @!P6 IMAD.IADD R98, R98, 0x1, -R94.reuse ;  /* 0x000000016262e824 */ /* 0x100fe200078e0a5e */
[----:B------:R-:W-:Y:S01]  /*5600*/  USHF.R.S32.HI UR12, URZ, 0x1f, UR5 ;  /* 0x0000001fff0c7899 */ /* 0x000fe20008011405 */
[--C-:B------:R-:W-:Y:S01]  /*5610*/  @!P3 IMAD.IADD R99, R99, 0x1, -R94.reuse ;  /* 0x000000016363b824 */ /* 0x100fe200078e0a5e */
[----:B------:R-:W-:Y:S02]  /*5620*/  LOP3.LUT P6, RZ, R93, 0x1, RZ, 0xc0, !PT ;  /* 0x000000015dff7812 */ /* 0x000fe400078cc0ff */
[----:B------:R-:W-:Y:S01]  /*5630*/  IADD3 R93, P3, PT, R0, UR5, RZ ;  /* 0x00000005005d7c10 */ /* 0x000fe2000ff7e0ff */
[----:B------:R-:W-:-:S03]  /*5640*/  @!P4 IMAD.IADD R100, R100, 0x1, -R94 ;  /* 0x000000016464c824 */ /* 0x000fc600078e0a5e */
[----:B------:R-:W-:Y:S01]  /*5650*/  IADD3.X R94, PT, PT, R2, UR12, RZ, P3, !PT ;  /* 0x0000000c025e7c10 */ /* 0x000fe20009ffe4ff */
[----:B------:R-:W-:Y:S01]  /*5660*/  @!P5 IMAD.MOV R123, RZ, RZ, -R123 ;  /* 0x000000ffff7bd224 */ /* 0x000fe200078e0a7b */
[----:B------:R-:W-:Y:S02]  /*5670*/  ISETP.GE.AND P3, PT, R95, RZ, PT ;  /* 0x000000ff5f00720c */ /* 0x000fe40003f66270 */
[----:B------:R-:W-:Y:S02]  /*5680*/  IADD3 R95, P5, PT, R3, UR5, RZ ;  /* 0x00000005035f7c10 */ /* 0x000fe4000ffbe0ff */
[----:B------:R-:W-:Y:S02]  /*5690*/  ISETP.GE.AND P4, PT, R124, RZ, PT ;  /* 0x000000ff7c00720c */ /* 0x000fe40003f86270 */
[----:B------:R-:W-:Y:S02]  /*56a0*/  IADD3.X R96, PT, PT, R4, UR12, RZ, P5, !PT ;  /* 0x0000000c04607c10 */ /* 0x000fe4000affe4ff */
[----:B------:R-:W-:Y:S01]  /*56b0*/  ISETP.GE.AND P5, PT, R114, RZ, PT ;  /* 0x000000ff7200720c */ /* 0x000fe20003fa6270 */
[----:B------:R-:W-:Y:S01]  /*56c0*/  IMAD.MOV.U32 R124, RZ, RZ, R115 ;  /* 0x000000ffff7c7224 */ /* 0x000fe200078e0073 */
[----:B------:R-:W-:Y:S01]  /*56d0*/  SHF.R.U64 R114, R117, 0x1a, RZ ;  /* 0x0000001a75727819 */ /* 0x000fe200000012ff */
[----:B0-----:R-:W-:Y:S01]  /*56e0*/  @P6 IMAD.MOV.U32 R130, RZ, RZ, R93 ;  /* 0x000000ffff826224 */ /* 0x001fe200078e005d */
[----:B------:R-:W-:Y:S01]  /*56f0*/  PRMT R157, RZ, 0x7610, R157 ;  /* 0x00007610ff9d7816 */ /* 0x000fe2000000009d */
[----:B------:R-:W-:Y:S01]  /*5700*/  @P6 IMAD.MOV.U32 R131, RZ, RZ, R94 ;  /* 0x000000ffff836224 */ /* 0x000fe200078e005e */
[----:B------:R-:W-:Y:S01]  /*5710*/  UIMAD UR5, UR8, 0x25, URZ ;  /* 0x00000025080578a4 */ /* 0x000fe2000f8e02ff */
[----:B------:R-:W-:Y:S01]  /*5720*/  @!P3 IMAD.MOV R124, RZ, RZ, -R124 ;  /* 0x000000ffff7cb224 */ /* 0x000fe200078e0a7c */
[----:B------:R-:W-:Y:S01]  /*5730*/  LOP3.LUT P3, RZ, R114, 0x1, RZ, 0xc0, !PT ;  /* 0x0000000172ff7812 */ /* 0x000fe2000786c0ff */
[----:B------:R-:W-:Y:S01]  /*5740*/  @!P4 IMAD.MOV R122, RZ, RZ, -R122 ;  /* 0x000000ffff7ac224 */ /* 0x000fe200078e0a7a */
[----:B------:R-:W-:Y:S01]  /*5750*/  ISETP.GE.AND P4, PT, R118, RZ, PT ;  /* 0x000000ff7600720c */ /* 0x000fe20003f86270 */
[----:B------:R-:W-:Y:S01]  /*5760*/  USHF.R.S32.HI UR12, URZ, 0x1f, UR5 ;  /* 0x0000001fff0c7899 */ /* 0x000fe20008011405 */
[----:B------:R0:W2:Y:S01]  /*5770*/  @P6 LDG.E.U8 R157, desc[UR18][R130.64] ;  /* 0x00000012829d6981 */ /* 0x0000a2000c1e1100 */
[----:B------:R-:W-:Y:S01]  /*5780*/  PRMT R156, RZ, 0x7610, R156 ;  /* 0x00007610ff9c7816 */ /* 0x000fe2000000009c */
[----:B------:R-:W-:Y:S01]  /*5790*/  @!P5 IMAD.MOV R116, RZ, RZ, -R116 ;  /* 0x000000ffff74d224 */ /* 0x000fe200078e0a74 */
[----:B------:R-:W-:Y:S01]  /*57a0*/  IADD3 R225, P5, PT, R0, UR5, RZ ;  /* 0x0000000500e17c10 */ /* 0x000fe2000ffbe0ff */
[----:B0-----:R-:W-:-:S02]  /*57b0*/  @P6 IMAD.MOV.U32 R130, RZ, RZ, R95 ;  /* 0x000000ffff826224 */ /* 0x001fc400078e005f */
[----:B------:R-:W-:Y:S01]  /*57c0*/  @P6 IMAD.MOV.U32 R131, RZ, RZ, R96 ;  /* 0x000000ffff836224 */ /* 0x000fe200078e0060 */
[----:B------:R-:W-:-:S04]  /*57d0*/  IADD3.X R226, PT, PT, R2, UR12, RZ, P5, !PT ;  /* 0x0000000c02e27c10 */ /* 0x000fc8000affe4ff */
[----:B------:R-:W2:Y:S01]  /*57e0*/  @P6 LDG.E.U8 R156, desc[UR18][R130.64] ;  /* 0x00000012829c6981 */ /* 0x000ea2000c1e1100 */
[----:B------:R-:W-:Y:S01]  /*57f0*/  ISETP.GE.AND P6, PT, R119, RZ, PT ;  /* 0x000000ff7700720c */ /* 0x000fe20003fc6270 */
[----:B------:R-:W-:Y:S01]  /*5800*/  @P3 IMAD.MOV.U32 R114, RZ, RZ, R225 ;  /* 0x000000ffff723224 */ /* 0x000fe200078e00e1 */
[----:B------:R-:W-:Y:S01]  /*5810*/  PRMT R144, RZ, 0x7610, R144 ;  /* 0x00007610ff907816 */ /* 0x000fe20000000090 */
[----:B------:R-:W-:Y:S02]  /*5820*/  @P3 IMAD.MOV.U32 R115, RZ, RZ, R226 ;  /* 0x000000ffff733224 */ /* 0x000fe400078e00e2 */
[----:B------:R-:W-:Y:S01]  /*5830*/  @!P4 IMAD.MOV R121, RZ, RZ, -R121 ;  /* 0x000000ffff79c224 */ /* 0x000fe200078e0a79 */
[----:B------:R-:W-:Y:S02]  /*5840*/  ISETP.GE.AND P4, PT, R120, RZ, PT ;  /* 0x000000ff7800720c */ /* 0x000fe40003f86270 */
[----:B------:R0:W2:Y:S01]  /*5850*/  @P3 LDG.E.U8 R144, desc[UR18][R114.64] ;  /* 0x0000001272903981 */ /* 0x0000a2000c1e1100 */
[----:B------:R-:W-:-:S04]  /*5860*/  IADD3 R118, P5, PT, R3, UR5, RZ ;  /* 0x0000000503767c10 */ /* 0x000fc8000ffbe0ff */
[----:B------:R-:W-:Y:S01]  /*5870*/  IADD3.X R119, PT, PT, R4, UR12, RZ, P5, !PT ;  /* 0x0000000c04777c10 */ /* 0x000fe2000affe4ff */
[----:B0-----:R-:W-:-:S04]  /*5880*/  IMAD.MOV.U32 R114, RZ, RZ, R110 ;  /* 0x000000ffff727224 */ /* 0x001fc800078e006e */
[----:B------:R-:W-:Y:S01]  /*5890*/  @!P6 IMAD.MOV R114, RZ, RZ, -R114 ;  /* 0x000000ffff72e224 */ /* 0x000fe200078e0a72 */
[----:B------:R-:W-:Y:S01]  /*58a0*/  ISETP.GE.AND P6, PT, R111, RZ, PT ;  /* 0x000000ff6f00720c */ /* 0x000fe20003fc6270 */
[----:B------:R-:W-:Y:S01]  /*58b0*/  @!P4 IMAD.MOV R112, RZ, RZ, -R112 ;  /* 0x000000ffff70c224 */ /* 0x000fe200078e0a70 */
[----:B------:R-:W-:Y:S01]  /*58c0*/  PRMT R155, RZ, 0x7610, R155 ;  /* 0x00007610ff9b7816 */ /* 0x000fe2000000009b */
[----:B------:R-:W-:Y:S01]  /*58d0*/  @P3 IMAD.MOV.U32 R110, RZ, RZ, R118 ;  /* 0x000000ffff6e3224 */ /* 0x000fe200078e0076 */
[----:B------:R-:W-:Y:S01]  /*58e0*/  ISETP.GE.AND P4, PT, R113, RZ, PT ;  /* 0x000000ff7100720c */ /* 0x000fe20003f86270 */
[----:B------:R-:W-:-:S05]  /*58f0*/  @P3 IMAD.MOV.U32 R111, RZ, RZ, R119 ;  /* 0x000000ffff6f3224 */ /* 0x000fca00078e0077 */
[----:B------:R-:W2:Y:S01]  /*5900*/  @P3 LDG.E.U8 R155, desc[UR18][R110.64] ;  /* 0x000000126e9b3981 */ /* 0x000ea2000c1e1100 */
[----:B------:R-:W-:Y:S02]  /*5910*/  ISETP.GE.AND P3, PT, R125, RZ, PT ;  /* 0x000000ff7d00720c */ /* 0x000fe40003f66270 */
[----:B------:R-:W-:Y:S01]  /*5920*/  @!P6 IMAD.MOV R109, RZ, RZ, -R109 ;  /* 0x000000ffff6de224 */ /* 0x000fe200078e0a6d */
[----:B------:R-:W-:Y:S02]  /*5930*/  ISETP.GE.AND P6, PT, R107, RZ, PT ;  /* 0x000000ff6b00720c */ /* 0x000fe40003fc6270 */
[----:B------:R-:W-:Y:S01]  /*5940*/  SHF.R.U64 R107, R117, 0x12, RZ ;  /* 0x00000012756b7819 */ /* 0x000fe200000012ff */
[----:B------:R-:W-:Y:S01]  /*5950*/  @!P4 IMAD.MOV R108, RZ, RZ, -R108 ;  /* 0x000000ffff6cc224 */ /* 0x000fe200078e0a6c */
[----:B------:R-:W-:Y:S01]  /*5960*/  ISETP.GE.AND P5, PT, R126, RZ, PT ;  /* 0x000000ff7e00720c */ /* 0x000fe20003fa6270 */
[----:B------:R-:W-:Y:S01]  /*5970*/  UIMAD UR5, UR8, 0x2d, URZ ;  /* 0x0000002d080578a4 */ /* 0x000fe2000f8e02ff */
[----:B------:R-:W-:Y:S01]  /*5980*/  LOP3.LUT P4, RZ, R107, 0x1, RZ, 0xc0, !PT ;  /* 0x000000016bff7812 */ /* 0x000fe2000788c0ff */
[----:B------:R-:W-:-:S02]  /*5990*/  IMAD.MOV.U32 R107, RZ, RZ, R105 ;  /* 0x000000ffff6b7224 */ /* 0x000fc400078e0069 */
[----:B------:R-:W-:Y:S02]  /*59a0*/  USHF.R.S32.HI UR12, URZ, 0x1f, UR5 ;  /* 0x0000001fff0c7899 */ /* 0x000fe40008011405 */
[----:B------:R-:W-:Y:S01]  /*59b0*/  @!P3 IMAD.MOV R107, RZ, RZ, -R107 ;  /* 0x000000ffff6bb224 */ /* 0x000fe200078e0a6b */
[----:B------:R-:W-:-:S04]  /*59c0*/  IADD3 R113, P3, PT, R0, UR5, RZ ;  /* 0x0000000500717c10 */ /* 0x000fc8000ff7e0ff */
[----:B------:R-:W-:Y:S01]  /*59d0*/  IADD3.X R115, PT, PT, R2, UR12, RZ, P3, !PT ;  /* 0x0000000c02737c10 */ /* 0x000fe20009ffe4ff */
[----:B------:R-:W-:Y:S01]  /*59e0*/  @!P5 IMAD.MOV R106, RZ, RZ, -R106 ;  /* 0x000000ffff6ad224 */ /* 0x000fe200078e0a6a */
[----:B------:R-:W-:Y:S01]  /*59f0*/  ISETP.GE.AND P5, PT, R104, RZ, PT ;  /* 0x000000ff6800720c */ /* 0x000fe20003fa6270 */
[----:B------:R-:W-:Y:S01]  /*5a00*/  @P4 IMAD.MOV.U32 R104, RZ, RZ, R113 ;  /* 0x000000ffff684224 */ /* 0x000fe200078e0071 */
[----:B------:R-:W-:Y:S01]  /*5a10*/  PRMT R130, RZ, 0x7610, R130 ;  /* 0x00007610ff827816 */ /* 0x000fe20000000082 */
[----:B------:R-:W-:-:S05]  /*5a20*/  @P4 IMAD.MOV.U32 R105, RZ, RZ, R115 ;  /* 0x000000ffff694224 */ /* 0x000fca00078e0073 */
[----:B------:R0:W3:Y:S01]  /*5a30*/  @P4 LDG.E.U8 R130, desc[UR18][R104.64] ;  /* 0x0000001268824981 */ /* 0x0000e2000c1e1100 */
[----:B------:R-:W-:Y:S01]  /*5a40*/  ISETP.GE.AND P3, PT, R128, RZ, PT ;  /* 0x000000ff8000720c */ /* 0x000fe20003f66270 */
[----:B0-----:R-:W-:Y:S02]  /*5a50*/  IMAD.MOV.U32 R105, RZ, RZ, R103 ;  /* 0x000000ffff697224 */ /* 0x001fe400078e0067 */
[----:B------:R-:W-:Y:S02]  /*5a60*/  IMAD.MOV.U32 R104, RZ, RZ, R102 ;  /* 0x000000ffff687224 */ /* 0x000fe400078e0066 */
[----:B------:R-:W-:Y:S01]  /*5a70*/  @!P5 IMAD.MOV R105, RZ, RZ, -R105 ;  /* 0x000000ffff69d224 */ /* 0x000fe200078e0a69 */
[----:B------:R-:W-:Y:S01]  /*5a80*/  IADD3 R110, P5, PT, R3, UR5, RZ ;  /* 0x00000005036e7c10 */ /* 0x000fe2000ffbe0ff */
[----:B------:R-:W-:Y:S01]  /*5a90*/  @!P6 IMAD.MOV R104, RZ, RZ, -R104 ;  /* 0x000000ffff68e224 */ /* 0x000fe200078e0a68 */
[----:B------:R-:W-:Y:S02]  /*5aa0*/  ISETP.GE.AND P6, PT, R127, RZ, PT ;  /* 0x000000ff7f00720c */ /* 0x000fe40003fc6270 */
[----:B------:R-:W-:-:S02]  /*5ab0*/  IADD3.X R111, PT, PT, R4, UR12, RZ, P5, !PT ;  /* 0x0000000c046f7c10 */ /* 0x000fc4000affe4ff */
[----:B------:R-:W-:Y:S01]  /*5ac0*/  ISETP.GE.AND P5, PT, R129, RZ, PT ;  /* 0x000000ff8100720c */ /* 0x000fe20003fa6270 */
[----:B------:R-:W-:Y:S01]  /*5ad0*/  @!P3 IMAD.MOV R98, RZ, RZ, -R98 ;  /* 0x000000ffff62b224 */ /* 0x000fe200078e0a62 */
[----:B------:R-:W-:Y:S02]  /*5ae0*/  ISETP.NE.AND P3, PT, R97, RZ, PT ;  /* 0x000000ff6100720c */ /* 0x000fe40003f65270 */
[----:B------:R-:W-:Y:S01]  /*5af0*/  LOP3.LUT R97, RZ, R97, RZ, 0x33, !PT ;  /* 0x00000061ff617212 */ /* 0x000fe200078e33ff */
[----:B------:R-:W-:Y:S04]  /*5b00*/  STL [R1+0x50], R225 ;  /* 0x000050e101007387 */ /* 0x000fe80000100800 */
[----:B------:R-:W-:-:S04]  /*5b10*/  @!P6 IMAD.MOV R99, RZ, RZ, -R99 ;  /* 0x000000ffff63e224 */ /* 0x000fc800078e0a63 */
[----:B------:R-:W-:Y:S01]  /*5b20*/  @!P5 IMAD.MOV R100, RZ, RZ, -R100 ;  /* 0x000000ffff64d224 */ /* 0x000fe200078e0a64 */
[----:B------:R0:W-:Y:S01]  /*5b30*/  STL [R1+0x4c], R226 ;  /* 0x00004ce201007387 */ /* 0x0001e20000100800 */
[C---:B------:R-:W-:Y:S02]  /*5b40*/  SEL R238, R97.reuse, R123, !P3 ;  /* 0x0000007b61ee7207 */ /* 0x040fe40005800000 */
[C---:B------:R-:W-:Y:S02]  /*5b50*/  SEL R237, R97.reuse, R124, !P3 ;  /* 0x0000007c61ed7207 */ /* 0x040fe40005800000 */
[C---:B------:R-:W-:Y:S02]  /*5b60*/  SEL R236, R97.reuse, R116, !P3 ;  /* 0x0000007461ec7207 */ /* 0x040fe40005800000 */
[C---:B------:R-:W-:Y:S02]  /*5b70*/  SEL R235, R97.reuse, R121, !P3 ;  /* 0x0000007961eb7207 */ /* 0x040fe40005800000 */
[----:B------:R-:W-:-:S02]  /*5b80*/  SEL R234, R97, R114, !P3 ;  /* 0x0000007261ea7207 */ /* 0x000fc40005800000 */
[C---:B------:R-:W-:Y:S02]  /*5b90*/  SEL R233, R97.reuse, R112, !P3 ;  /* 0x0000007061e97207 */ /* 0x040fe40005800000 */
[C---:B------:R-:W-:Y:S02]  /*5ba0*/  SEL R232, R97.reuse, R109, !P3 ;  /* 0x0000006d61e87207 */ /* 0x040fe40005800000 */
[C---:B------:R-:W-:Y:S02]  /*5bb0*/  SEL R231, R97.reuse, R108, !P3 ;  /* 0x0000006c61e77207 */ /* 0x040fe40005800000 */
[C---:B------:R-:W-:Y:S02]  /*5bc0*/  SEL R230, R97.reuse, R106, !P3 ;  /* 0x0000006a61e67207 */ /* 0x040fe40005800000 */
[C---:B------:R-:W-:Y:S02]  /*5bd0*/  SEL R229, R97.reuse, R107, !P3 ;  /* 0x0000006b61e57207 */ /* 0x040fe40005800000 */
[----:B------:R-:W-:-:S02]  /*5be0*/  SEL R228, R97, R104, !P3 ;  /* 0x0000006861e47207 */ /* 0x000fc40005800000 */
[C---:B------:R-:W-:Y:S02]  /*5bf0*/  SEL R227, R97.reuse, R105, !P3 ;  /* 0x0000006961e37207 */ /* 0x040fe40005800000 */
[C---:B0-----:R-:W-:Y:S02]  /*5c00*/  SEL R226, R97.reuse, R98, !P3 ;  /* 0x0000006261e27207 */ /* 0x041fe40005800000 */
[C---:B------:R-:W-:Y:S02]  /*5c10*/  SEL R225, R97.reuse, R99, !P3 ;  /* 0x0000006361e17207 */ /* 0x040fe40005800000 */
[C---:B------:R-:W-:Y:S02]  /*5c20*/  SEL R240, R97.reuse, R100, !P3 ;  /* 0x0000006461f07207 */ /* 0x040fe40005800000 */
[----:B------:R-:W-:Y:S02]  /*5c30*/  SEL R239, R97, R122, !P3 ;  /* 0x0000007a61ef7207 */ /* 0x000fe40005800000 */
[----:B------:R-:W-:Y:S01]  /*5c40*/  SHF.R.U32.HI R97, RZ, 0x1, R101 ;  /* 0x00000001ff617819 */ /* 0x000fe20000011665 */
[----:B------:R-:W-:Y:S01]  /*5c50*/  @P4 IMAD.MOV.U32 R102, RZ, RZ, R110 ;  /* 0x000000ffff664224 */ /* 0x000fe200078e006e */
[----:B------:R-:W-:-:S02]  /*5c60*/  PRMT R125, RZ, 0x7610, R125 ;  /* 0x00007610ff7d7816 */ /* 0x000fc4000000007d */
[----:B------:R-:W-:Y:S02]  /*5c70*/  LOP3.LUT P3, RZ, R97, 0x1, RZ, 0xc0, !PT ;  /* 0x0000000161ff7812 */ /* 0x000fe4000786c0ff */
[----:B------:R-:W-:Y:S01]  /*5c80*/  SHF.R.U64 R97, R117, 0xa, RZ ;  /* 0x0000000a75617819 */ /* 0x000fe200000012ff */
[----:B------:R-:W-:Y:S01]  /*5c90*/  @P4 IMAD.MOV.U32 R103, RZ, RZ, R111 ;  /* 0x000000ffff674224 */ /* 0x000fe200078e006f */
[----:B------:R-:W-:Y:S01]  /*5ca0*/  UIMAD UR12, UR8, 0x35, URZ ;  /* 0x00000035080c78a4 */ /* 0x000fe2000f8e02ff */
[----:B------:R-:W-:Y:S01]  /*5cb0*/  STL [R1+0x58], R118 ;  /* 0x0000587601007387 */ /* 0x000fe20000100800 */
[----:B------:R-:W-:-:S03]  /*5cc0*/  LOP3.LUT P5, RZ, R97, 0x1, RZ, 0xc0, !PT ;  /* 0x0000000161ff7812 */ /* 0x000fc600078ac0ff */
[----:B------:R-:W-:Y:S01]  /*5cd0*/  STL [R1+0x54], R119 ;  /* 0x0000547701007387 */ /* 0x000fe20000100800 */
[----:B------:R-:W-:-:S03]  /*5ce0*/  USHF.R.S32.HI UR13, URZ, 0x1f, UR12 ;  /* 0x0000001fff0d7899 */ /* 0x000fc6000801140c */
[----:B------:R-:W-:Y:S04]  /*5cf0*/  STL [R1+0xd0], R113 ;  /* 0x0000d07101007387 */ /* 0x000fe80000100800 */
[----:B------:R-:W-:Y:S01]  /*5d00*/  STL [R1+0xcc], R115 ;  /* 0x0000cc7301007387 */ /* 0x000fe20000100800 */
[----:B------:R-:W-:-:S04]  /*5d10*/  @!UP1 UIADD3 UR4, UPT, UPT, -UR4, 0x100000, URZ ;  /* 0x0010000004049890 */ /* 0x000fc8000fffe1ff */
[----:B------:R-:W-:Y:S02]  /*5d20*/  @!UP1 USHF.L.U32 UR5, UR4, 0xb, URZ ;  /* 0x0000000b04059899 */ /* 0x000fe400080006ff */
[----:B------:R-:W-:Y:S01]  /*5d30*/  @!UP1 USHF.L.U32 UR4, UR4, 0x1, URZ ;  /* 0x0000000104049899 */ /* 0x000fe200080006ff */
[----:B------:R0:W-:Y:S04]  /*5d40*/  STL [R1+0xd8], R110 ;  /* 0x0000d86e01007387 */ /* 0x0001e80000100800 */
[----:B------:R-:W3:Y:S01]  /*5d50*/  @P4 LDG.E.U8 R125, desc[UR18][R102.64] ;  /* 0x00000012667d4981 */ /* 0x000ee2000c1e1100 */
[----:B0-----:R-:W-:-:S03]  /*5d60*/  IADD3 R110, P4, PT, R0, UR12, RZ ;  /* 0x0000000c006e7c10 */ /* 0x001fc6000ff9e0ff */
[----:B------:R0:W-:Y:S01]  /*5d70*/  STL [R1+0xd4], R111 ;  /* 0x0000d46f01007387 */ /* 0x0001e20000100800 */
[----:B------:R-:W-:Y:S01]  /*5d80*/  IADD3 R97, P6, PT, R3, UR12, RZ ;  /* 0x0000000c03617c10 */ /* 0x000fe2000ffde0ff */
[----:B------:R-:W-:Y:S01]  /*5d90*/  VOTEU.ALL UP1, P0 ;  /* 0x0000000000ff7886 */ /* 0x000fe20000020000 */
[----:B------:R-:W-:Y:S01]  /*5da0*/  PRMT R123, RZ, 0x7610, R123 ;  /* 0x00007610ff7b7816 */ /* 0x000fe2000000007b */
[----:B------:R-:W-:Y:S01]  /*5db0*/  @P5 IMAD.MOV.U32 R98, RZ, RZ, R110 ;  /* 0x000000ffff625224 */ /* 0x000fe200078e006e */
[----:B0-----:R-:W-:Y:S02]  /*5dc0*/  IADD3.X R111, PT, PT, R2, UR13, RZ, P4, !PT ;  /* 0x0000000d026f7c10 */ /* 0x001fe4000a7fe4ff */
[----:B------:R0:W1:Y:S01]  /*5dd0*/  @!UP1 SYNCS.EXCH.64 URZ, [UR6+0x9008], UR4 ;  /* 0x0090080406ff95b2 */ /* 0x0000620008000100 */
[----:B------:R-:W-:Y:S02]  /*5de0*/  IADD3.X R100, PT, PT, R4, UR13, RZ, P6, !PT ;  /* 0x0000000d04647c10 */ /* 0x000fe4000b7fe4ff */
[----:B------:R-:W-:Y:S01]  /*5df0*/  PRMT R122, RZ, 0x7610, R122 ;  /* 0x00007610ff7a7816 */ /* 0x000fe2000000007a */
[----:B------:R-:W-:Y:S01]  /*5e00*/  @P5 IMAD.MOV.U32 R99, RZ, RZ, R111 ;  /* 0x000000ffff635224 */ /* 0x000fe200078e006f */
[----:B------:R-:W-:Y:S01]  /*5e10*/  STL [R1+0x150], R110 ;  /* 0x0001506e01007387 */ /* 0x000fe20000100800 */
[----:B------:R-:W-:Y:S01]  /*5e20*/  SHF.R.U32.HI R126, RZ, 0x8, R101 ;  /* 0x00000008ff7e7819 */ /* 0x000fe20000011665 */
[----:B------:R-:W1:Y:S02]  /*5e30*/  LDCU UR12, c[0x0][0x3b0] ;  /* 0x00007600ff0c77ac */ /* 0x000e640008000800 */
[----:B------:R4:W3:Y:S01]  /*5e40*/  @P5 LDG.E.U8 R123, desc[UR18][R98.64] ;  /* 0x00000012627b5981 */ /* 0x0008e2000c1e1100 */
[----:B0-----:R-:W-:-:S03]  /*5e50*/  UIMAD UR4, UR8, 0x3d, URZ ;  /* 0x0000003d080478a4 */ /* 0x001fc6000f8e02ff */
[----:B------:R-:W-:Y:S01]  /*5e60*/  STL [R1+0x14c], R111 ;  /* 0x00014c6f01007387 */ /* 0x000fe20000100800 */
[----:B------:R-:W-:Y:S01]  /*5e70*/  SHF.R.U32.HI R101, RZ, 0x9, R101 ;  /* 0x00000009ff657819 */ /* 0x000fe20000011665 */
[----:B------:R-:W0:Y:S01]  /*5e80*/  LDCU UR13, c[0x0][0x3b0] ;  /* 0x00007600ff0d77ac */ /* 0x000e220008000800 */
[----:B----4-:R-:W-:Y:S02]  /*5e90*/  @P5 IMAD.MOV.U32 R98, RZ, RZ, R97 ;  /* 0x000000ffff625224 */ /* 0x010fe400078e0061 */
[----:B------:R-:W-:Y:S01]  /*5ea0*/  @P5 IMAD.MOV.U32 R99, RZ, RZ, R100 ;  /* 0x000000ffff635224 */ /* 0x000fe200078e0064 */
[----:B------:R4:W-:Y:S01]  /*5eb0*/  STL [R1+0x158], R97 ;  /* 0x0001586101007387 */ /* 0x0009e20000100800 */
[----:B------:R-:W-:-:S03]  /*5ec0*/  USHF.R.S32.HI UR5, URZ, 0x1f, UR4 ;  /* 0x0000001fff057899 */ /* 0x000fc60008011404 */
[----:B------:R0:W-:Y:S04]  /*5ed0*/  STL [R1+0x154], R100 ;  /* 0x0001546401007387 */ /* 0x0001e80000100800 */
[----:B------:R1:W3:Y:S01]  /*5ee0*/  @P5 LDG.E.U8 R122, desc[UR18][R98.64] ;  /* 0x00000012627a5981 */ /* 0x0002e2000c1e1100 */
[----:B----4-:R-:W-:Y:S02]  /*5ef0*/  SHF.R.U64 R97, R117, 0x2, RZ ;  /* 0x0000000275617819 */ /* 0x010fe400000012ff */
[----:B0-----:R-:W-:Y:S02]  /*5f00*/  IADD3 R100, P5, PT, R0, UR4, RZ ;  /* 0x0000000400647c10 */ /* 0x001fe4000ffbe0ff */
[----:B------:R-:W-:Y:S02]  /*5f10*/  LOP3.LUT P4, RZ, R101, 0x1, RZ, 0xc0, !PT ;  /* 0x0000000165ff7812 */ /* 0x000fe4000788c0ff */
[----:B------:R-:W-:-:S02]  /*5f20*/  IADD3.X R101, PT, PT, R2, UR5, RZ, P5, !PT ;  /* 0x0000000502657c10 */ /* 0x000fc4000affe4ff */
[----:B------:R-:W-:Y:S02]  /*5f30*/  LOP3.LUT P5, RZ, R97, 0x1, RZ, 0xc0, !PT ;  /* 0x0000000161ff7812 */ /* 0x000fe400078ac0ff */
[----:B------:R-:W-:Y:S01]  /*5f40*/  IADD3 R97, P6, PT, R3, UR4, RZ ;  /* 0x0000000403617c10 */ /* 0x000fe2000ffde0ff */
[----:B------:R0:W-:Y:S01]  /*5f50*/  STL [R1+0x1d0], R100 ;  /* 0x0001d06401007387 */ /* 0x0001e20000100800 */
[----:B------:R-:W-:Y:S01]  /*5f60*/  PRMT R121, RZ, 0x7610, R121 ;  /* 0x00007610ff797816 */ /* 0x000fe20000000079 */
[----:B------:R-:W-:Y:S01]  /*5f70*/  UIMAD UR4, UR8, 0x6, URZ ;  /* 0x00000006080478a4 */ /* 0x000fe2000f8e02ff */
[----:B------:R-:W-:-:S07]  /*5f80*/  PRMT R124, RZ, 0x7610, R124 ;  /* 0x00007610ff7c7816 */ /* 0x000fce000000007c */
[----:B-1----:R-:W-:Y:S01]  /*5f90*/  @P5 IMAD.MOV.U32 R98, RZ, RZ, R100 ;  /* 0x000000ffff625224 */ /* 0x002fe200078e0064 */
[----:B0-----:R-:W-:Y:S01]  /*5fa0*/  IADD3.X R100, PT, PT, R4, UR5, RZ, P6, !PT ;  /* 0x0000000504647c10 */ /* 0x001fe2000b7fe4ff */
[----:B------:R-:W-:Y:S01]  /*5fb0*/  @P5 IMAD.MOV.U32 R99, RZ, RZ, R101 ;  /* 0x000000ffff635224 */ /* 0x000fe200078e0065 */
[----:B------:R-:W-:Y:S04]  /*5fc0*/  STL [R1+0x1cc], R101 ;  /* 0x0001cc6501007387 */ /* 0x000fe80000100800 */
[----:B------:R0:W4:Y:S01]  /*5fd0*/  @P5 LDG.E.U8 R121, desc[UR18][R98.64] ;  /* 0x0000001262795981 */ /* 0x000122000c1e1100 */
[----:B------:R-:W-:-:S03]  /*5fe0*/  USHF.R.S32.HI UR5, URZ, 0x1f, UR4 ;  /* 0x0000001fff057899 */ /* 0x000fc60008011404 */
[----:B------:R1:W-:Y:S01]  /*5ff0*/  STL [R1+0x1d8], R97 ;  /* 0x0001d86101007387 */ /* 0x0003e20000100800 */
[----:B0-----:R-:W-:Y:S02]  /*6000*/  @P5 IMAD.MOV.U32 R98, RZ, RZ, R97 ;  /* 0x000000ffff625224 */ /* 0x001fe400078e0061 */
[----:B------:R-:W-:Y:S01]  /*6010*/  @P5 IMAD.MOV.U32 R99, RZ, RZ, R100 ;  /* 0x000000ffff635224 */ /* 0x000fe200078e0064 */
[----:B------:R0:W-:Y:S04]  /*6020*/  STL [R1+0x1d4], R100 ;  /* 0x0001d46401007387 */ /* 0x0001e80000100800 */
[----:B------:R5:W3:Y:S01]  /*6030*/  @P5 LDG.E.U8 R124, desc[UR18][R98.64] ;  /* 0x00000012627c5981 */ /* 0x000ae2000c1e1100 */
[----:B-1----:R-:W-:Y:S01]  /*6040*/  IADD3 R97, P5, PT, R0, UR4, RZ ;  /* 0x0000000400617c10 */ /* 0x002fe2000ffbe0ff */
[----:B0-----:R-:W-:-:S03]  /*6050*/  VIADD R100, R241, 0xfffffff9 ;  /* 0xfffffff9f1647836 */ /* 0x001fc60000000000 */
[----:B-----5:R-:W-:Y:S02]  /*6060*/  IADD3.X R98, PT, PT, R2, UR5, RZ, P5, !PT ;  /* 0x0000000502627c10 */ /* 0x020fe4000affe4ff */
[----:B------:R-:W-:Y:S02]  /*6070*/  ISETP.GE.U32.AND P5, PT, R100, 0x7fffffba, PT ;  /* 0x7fffffba6400780c */ /* 0x000fe40003fa6070 */
[----:B------:R-:W-:Y:S02]  /*6080*/  PRMT R129, RZ, 0x7610, R129 ;  /* 0x00007610ff817816 */ /* 0x000fe40000000081 */
[----:B------:R-:W-:-:S09]  /*6090*/  IADD3 R99, P6, PT, R3, UR4, RZ ;  /* 0x0000000403637c10 */ /* 0x000fd2000ffde0ff */
[----:B------:R-:W-:Y:S02]  /*60a0*/  @!P5 IMAD.MOV.U32 R100, RZ, RZ, R97 ;  /* 0x000000ffff64d224 */ /* 0x000fe400078e0061 */
[----:B------:R-:W-:-:S05]  /*60b0*/  @!P5 IMAD.MOV.U32 R101, RZ, RZ, R98 ;  /* 0x000000ffff65d224 */ /* 0x000fca00078e0062 */
[----:B------:R0:W5:Y:S01]  /*60c0*/  @!P5 LDG.E.U8 R129, desc[UR18][R100.64] ;  /* 0x000000126481d981 */ /* 0x000162000c1e1100 */
[----:B------:R-:W-:Y:S01]  /*60d0*/  PRMT R128, RZ, 0x7610, R128 ;  /* 0x00007610ff807816 */ /* 0x000fe20000000080 */
[----:B------:R-:W-:Y:S01]  /*60e0*/  @!P5 IMAD.MOV.U32 R102, RZ, RZ, R99 ;  /* 0x000000ffff66d224 */ /* 0x000fe200078e0063 */
[----:B------:R-:W-:Y:S01]  /*60f0*/  UIMAD UR4, UR8, 0xe, URZ ;  /* 0x0000000e080478a4 */ /* 0x000fe2000f8e02ff */
[----:B0-----:R-:W-:-:S03]  /*6100*/  IADD3.X R100, PT, PT, R4, UR5, RZ, P6, !PT ;  /* 0x0000000504647c10 */ /* 0x001fc6000b7fe4ff */
[----:B------:R-:W-:Y:S02]  /*6110*/  USHF.R.S32.HI UR5, URZ, 0x1f, UR4 ;  /* 0x0000001fff057899 */ /* 0x000fe40008011404 */
[----:B------:R-:W-:-:S05]  /*6120*/  @!P5 IMAD.MOV.U32 R103, RZ, RZ, R100 ;  /* 0x000000ffff67d224 */ /* 0x000fca00078e0064 */
[----:B------:R0:W3:Y:S01]  /*6130*/  @!P5 LDG.E.U8 R128, desc[UR18][R102.64] ;  /* 0x000000126680d981 */ /* 0x0000e2000c1e1100 */
[----:B------:R-:W-:Y:S01]  /*6140*/  IADD3 R101, P5, PT, R0, UR4, RZ ;  /* 0x0000000400657c10 */ /* 0x000fe2000ffbe0ff */
[----:B0-----:R-:W-:-:S03]  /*6150*/  VIADD R103, R241, 0xfffffff1 ;  /* 0xfffffff1f1677836 */ /* 0x001fc60000000000 */
[----:B------:R-:W-:Y:S02]  /*6160*/  IADD3.X R102, PT, PT, R2, UR5, RZ, P5, !PT ;  /* 0x0000000502667c10 */ /* 0x000fe4000affe4ff */
[----:B------:R-:W-:Y:S02]  /*6170*/  ISETP.GE.U32.AND P5, PT, R103, 0x7fffffb2, PT ;  /* 0x7fffffb26700780c */ /* 0x000fe40003fa6070 */
[----:B------:R-:W-:Y:S01]  /*6180*/  PRMT R127, RZ, 0x7610, R127 ;  /* 0x00007610ff7f7816 */ /* 0x000fe2000000007f */
[----:B--2---:R-:W-:Y:S01]  /*6190*/  STS.U8 [R244+UR6], R133 ;  /* 0x00000085f4007988 */ /* 0x004fe20008000006 */
[----:B------:R-:W-:-:S03]  /*61a0*/  IADD3 R103, P6, PT, R3, UR4, RZ ;  /* 0x0000000403677c10 */ /* 0x000fc6000ffde0ff */
[----:B------:R-:W-:Y:S06]  /*61b0*/  STS.U8 [R244+UR6+0x2000], R136 ;  /* 0x00200088f4007988 */ /* 0x000fec0008000006 */
[----:B------:R-:W-:Y:S02]  /*61c0*/  @!P5 IMAD.MOV.U32 R104, RZ, RZ, R101 ;  /* 0x000000ffff68d224 */ /* 0x000fe400078e0065 */
[----:B------:R-:W-:Y:S01]  /*61d0*/  @!P5 IMAD.MOV.U32 R105, RZ, RZ, R102 ;  /* 0x000000ffff69d224 */ /* 0x000fe200078e0066 */
[----:B------:R-:W-:Y:S04]  /*61e0*/  STS.U8 [R244+UR6+0x400], R135 ;  /* 0x00040087f4007988 */ /* 0x000fe80008000006 */
[----:B------:R0:W-:Y:S04]  /*61f0*/  STS.U8 [R244+UR6+0x2400], R134 ;  /* 0x00240086f4007988 */ /* 0x0001e80008000006 */
[----:B------:R1:W2:Y:S04]  /*6200*/  @!P5 LDG.E.U8 R127, desc[UR18][R104.64] ;  /* 0x00000012687fd981 */ /* 0x0002a8000c1e1100 */
[----:B------:R-:W-:Y:S04]  /*6210*/  STS.U8 [R244+UR6+0x800], R137 ;  /* 0x00080089f4007988 */ /* 0x000fe80008000006 */
[----:B------:R-:W-:Y:S01]  /*6220*/  STS.U8 [R244+UR6+0x2800], R139 ;  /* 0x0028008bf4007988 */ /* 0x000fe20008000006 */
[----:B-1----:R-:W-:-:S03]  /*6230*/  IADD3.X R104, PT, PT, R4, UR5, RZ, P6, !PT ;  /* 0x0000000504687c10 */ /* 0x002fc6000b7fe4ff */
[----:B------:R-:W-:Y:S01]  /*6240*/  STS.U8 [R244+UR6+0xc00], R138 ;  /* 0x000c008af4007988 */ /* 0x000fe20008000006 */
[----:B0-----:R-:W-:Y:S01]  /*6250*/  PRMT R134, RZ, 0x7610, R134 ;  /* 0x00007610ff867816 */ /* 0x001fe20000000086 */
[----:B------:R-:W-:Y:S02]  /*6260*/  @!P5 IMAD.MOV.U32 R106, RZ, RZ, R103 ;  /* 0x000000ffff6ad224 */ /* 0x000fe400078e0067 */
[----:B------:R-:W-:Y:S01]  /*6270*/  STS.U8 [R244+UR6+0x2c00], R142 ;  /* 0x002c008ef4007988 */ /* 0x000fe20008000006 */
[----:B------:R-:W-:Y:S01]  /*6280*/  @!P5 IMAD.MOV.U32 R107, RZ, RZ, R104 ;  /* 0x000000ffff6bd224 */ /* 0x000fe200078e0068 */
[----:B------:R-:W-:Y:S02]  /*6290*/  UIMAD UR4, UR8, 0x16, URZ ;  /* 0x00000016080478a4 */ /* 0x000fe4000f8e02ff */
[----:B------:R-:W-:Y:S01]  /*62a0*/  STS.U8 [R244+UR6+0x1000], R141 ;  /* 0x0010008df4007988 */ /* 0x000fe20008000006 */
[----:B------:R-:W-:-:S03]  /*62b0*/  LOP3.LUT R108, R244, 0x10, RZ, 0x3c, !PT ;  /* 0x00000010f46c7812 */ /* 0x000fc600078e3cff */
[----:B------:R-:W-:Y:S01]  /*62c0*/  STS.U8 [R244+UR6+0x3000], R140 ;  /* 0x0030008cf4007988 */ /* 0x000fe20008000006 */
[----:B------:R-:W-:-:S03]  /*62d0*/  USHF.R.S32.HI UR5, URZ, 0x1f, UR4 ;  /* 0x0000001fff057899 */ /* 0x000fc60008011404 */
[----:B------:R-:W-:Y:S04]  /*62e0*/  STS.U8 [R244+UR6+0x1400], R143 ;  /* 0x0014008ff4007988 */ /* 0x000fe80008000006 */
[----:B------:R-:W-:Y:S04]  /*62f0*/  STS.U8 [R244+UR6+0x3400], R148 ;  /* 0x00340094f4007988 */ /* 0x000fe80008000006 */
[----:B------:R-:W-:Y:S04]  /*6300*/  STS.U8 [R244+UR6+0x1800], R147 ;  /* 0x00180093f4007988 */ /* 0x000fe80008000006 */
[----:B------:R-:W-:Y:S04]  /*6310*/  STS.U8 [R244+UR6+0x3800], R151 ;  /* 0x00380097f4007988 */ /* 0x000fe80008000006 */
[----:B------:R-:W-:Y:S04]  /*6320*/  STS.U8 [R244+UR6+0x1c00], R150 ;  /* 0x001c0096f4007988 */ /* 0x000fe80008000006 */
[----:B------:R0:W2:Y:S01]  /*6330*/  @!P5 LDG.E.U8 R134, desc[UR18][R106.64] ;  /* 0x000000126a86d981 */ /* 0x0000a2000c1e1100 */
[----:B------:R-:W-:-:S03]  /*6340*/  IADD3 R105, P5, PT, R0, UR4, RZ ;  /* 0x0000000400697c10 */ /* 0x000fc6000ffbe0ff */
[----:B------:R-:W-:Y:S04]  /*6350*/  STS.U8 [R244+UR6+0x3c00], R149 ;  /* 0x003c0095f4007988 */ /* 0x000fe80008000006 */
[----:B------:R-:W-:Y:S01]  /*6360*/  STS.U8 [R108+UR6+0x80], R152 ;  /* 0x000080986c007988 */ /* 0x000fe20008000006 */
[----:B0-----:R-:W-:-:S03]  /*6370*/  IADD3.X R106, PT, PT, R2, UR5, RZ, P5, !PT ;  /* 0x00000005026a7c10 */ /* 0x001fc6000affe4ff */
[----:B------:R-:W-:Y:S04]  /*6380*/  STS.U8 [R108+UR6+0x2080], R153 ;  /* 0x002080996c007988 */ /* 0x000fe80008000006 */
[----:B------:R-:W-:Y:S04]  /*6390*/  STS.U8 [R108+UR6+0x480], R158 ;  /* 0x0004809e6c007988 */ /* 0x000fe80008000006 */
[----:B------:R-:W-:Y:S01]  /*63a0*/  STS.U8 [R108+UR6+0x2480], R154 ;  /* 0x0024809a6c007988 */ /* 0x000fe20008000006 */
[----:B------:R-:W-:-:S03]  /*63b0*/  PRMT R133, RZ, 0x7610, R133 ;  /* 0x00007610ff857816 */ /* 0x000fc60000000085 */
[----:B------:R-:W-:Y:S01]  /*63c0*/  STS.U8 [R108+UR6+0x880], R167 ;  /* 0x000880a76c007988 */ /* 0x000fe20008000006 */
[----:B------:R-:W-:-:S03]  /*63d0*/  @P4 IMAD.MOV.U32 R109, RZ, RZ, R106 ;  /* 0x000000ffff6d4224 */ /* 0x000fc600078e006a */
[----:B------:R-:W-:Y:S04]  /*63e0*/  STS.U8 [R108+UR6+0x2880], R166 ;  /* 0x002880a66c007988 */ /* 0x000fe80008000006 */
[----:B------:R-:W-:Y:S01]  /*63f0*/  STS.U8 [R108+UR6+0xc80], R165 ;  /* 0x000c80a56c007988 */ /* 0x000fe20008000006 */
[----:B------:R-:W-:-:S03]  /*6400*/  IADD3 R107, P5, PT, R3, UR4, RZ ;  /* 0x00000004036b7c10 */ /* 0x000fc6000ffbe0ff */
[----:B------:R0:W-:Y:S02]  /*6410*/  STS.U8 [R108+UR6+0x2c80], R188 ;  /* 0x002c80bc6c007988 */ /* 0x0001e40008000006 */
[----:B0-----:R-:W-:-:S05]  /*6420*/  @P4 IMAD.MOV.U32 R108, RZ, RZ, R105 ;  /* 0x000000ffff6c4224 */ /* 0x001fca00078e0069 */
[----:B------:R0:W2:Y:S01]  /*6430*/  @P4 LDG.E.U8 R133, desc[UR18][R108.64] ;  /* 0x000000126c854981 */ /* 0x0000a2000c1e1100 */
[----:B------:R-:W-:Y:S01]  /*6440*/  PRMT R131, RZ, 0x7610, R131 ;  /* 0x00007610ff837816 */ /* 0x000fe20000000083 */
[----:B------:R-:W-:Y:S01]  /*6450*/  @P4 IMAD.MOV.U32 R110, RZ, RZ, R107 ;  /* 0x000000ffff6e4224 */ /* 0x000fe200078e006b */
[----:B0-----:R-:W-:-:S05]  /*6460*/  IADD3.X R108, PT, PT, R4, UR5, RZ, P5, !PT ;  /* 0x00000005046c7c10 */ /* 0x001fca000affe4ff */
[----:B------:R-:W-:-:S05]  /*6470*/  @P4 IMAD.MOV.U32 R111, RZ, RZ, R108 ;  /* 0x000000ffff6f4224 */ /* 0x000fca00078e006c */
[----:B------:R0:W2:Y:S01]  /*6480*/  @P4 LDG.E.U8 R131, desc[UR18][R110.64] ;  /* 0x000000126e834981 */ /* 0x0000a2000c1e1100 */
[----:B------:R-:W-:-:S04]  /*6490*/  UIMAD UR4, UR8, 0x1e, URZ ;  /* 0x0000001e080478a4 */ /* 0x000fc8000f8e02ff */
[----:B------:R-:W-:Y:S02]  /*64a0*/  USHF.R.S32.HI UR5, URZ, 0x1f, UR4 ;  /* 0x0000001fff057899 */ /* 0x000fe40008011404 */
[----:B------:R-:W-:Y:S02]  /*64b0*/  IADD3 R245, P4, PT, R0, UR4, RZ ;  /* 0x0000000400f57c10 */ /* 0x000fe4000ff9e0ff */
[----:B------:R-:W-:Y:S02]  /*64c0*/  LOP3.LUT R188, R244, 0x10, RZ, 0x3c, !PT ;  /* 0x00000010f4bc7812 */ /* 0x000fe400078e3cff */
[----:B------:R-:W-:Y:S02]  /*64d0*/  IADD3.X R244, PT, PT, R2, UR5, RZ, P4, !PT ;  /* 0x0000000502f47c10 */ /* 0x000fe4000a7fe4ff */
[----:B------:R-:W-:Y:S01]  /*64e0*/  IADD3 R247, P4, PT, R3, UR4, RZ ;  /* 0x0000000403f77c10 */ /* 0x000fe2000ff9e0ff */
[----:B0-----:R-:W-:Y:S01]  /*64f0*/  @P3 IMAD.MOV.U32 R110, RZ, RZ, R245 ;  /* 0x000000ffff6e3224 */ /* 0x001fe200078e00f5 */
[----:B------:R-:W-:Y:S01]  /*6500*/  PRMT R137, RZ, 0x7610, R137 ;  /* 0x00007610ff897816 */ /* 0x000fe20000000089 */
[----:B------:R-:W-:Y:S01]  /*6510*/  @P3 IMAD.MOV.U32 R111, RZ, RZ, R244 ;  /* 0x000000ffff6f3224 */ /* 0x000fe200078e00f4 */
[----:B------:R-:W-:-:S02]  /*6520*/  IADD3.X R246, PT, PT, R4, UR5, RZ, P4, !PT ;  /* 0x0000000504f67c10 */ /* 0x000fc4000a7fe4ff */
[----:B------:R-:W-:Y:S02]  /*6530*/  PRMT R136, RZ, 0x7610, R136 ;  /* 0x00007610ff887816 */ /* 0x000fe40000000088 */
[----:B------:R0:W2:Y:S01]  /*6540*/  @P3 LDG.E.U8 R137, desc[UR18][R110.64] ;  /* 0x000000126e893981 */ /* 0x0000a2000c1e1100 */
[----:B------:R-:W-:Y:S01]  /*6550*/  SHF.R.U64 R109, R117, 0x19, RZ ;  /* 0x00000019756d7819 */ /* 0x000fe200000012ff */
[----:B------:R-:W-:Y:S01]  /*6560*/  UIMAD UR4, UR8, 0x26, URZ ;  /* 0x00000026080478a4 */ /* 0x000fe2000f8e02ff */
[----:B0-----:R-:W-:Y:S02]  /*6570*/  @P3 IMAD.MOV.U32 R110, RZ, RZ, R247 ;  /* 0x000000ffff6e3224 */ /* 0x001fe400078e00f7 */
[----:B------:R-:W-:Y:S01]  /*6580*/  @P3 IMAD.MOV.U32 R111, RZ, RZ, R246 ;  /* 0x000000ffff6f3224 */ /* 0x000fe200078e00f6 */
[----:B------:R-:W-:-:S04]  /*6590*/  USHF.R.S32.HI UR5, URZ, 0x1f, UR4 ;  /* 0x0000001fff057899 */ /* 0x000fc80008011404 */
[----:B------:R0:W2:Y:S01]  /*65a0*/  @P3 LDG.E.U8 R136, desc[UR18][R110.64] ;  /* 0x000000126e883981 */ /* 0x0000a2000c1e1100 */
[----:B------:R-:W-:Y:S02]  /*65b0*/  LOP3.LUT P3, RZ, R109, 0x1, RZ, 0xc0, !PT ;  /* 0x000000016dff7812 */ /* 0x000fe4000786c0ff */
[----:B------:R-:W-:-:S04]  /*65c0*/  IADD3 R112, P4, PT, R0, UR4, RZ ;  /* 0x0000000400707c10 */ /* 0x000fc8000ff9e0ff */
[----:B------:R-:W-:Y:S02]  /*65d0*/  IADD3.X R113, PT, PT, R2, UR5, RZ, P4, !PT ;  /* 0x0000000502717c10 */ /* 0x000fe4000a7fe4ff */
[----:B------:R-:W-:Y:S01]  /*65e0*/  IADD3 R109, P4, PT, R3, UR4, RZ ;  /* 0x00000004036d7c10 */ /* 0x000fe2000ff9e0ff */
[----:B------:R1:W-:Y:S01]  /*65f0*/  STL [R1+0x60], R112 ;  /* 0x0000607001007387 */ /* 0x0003e20000100800 */
[----:B------:R-:W-:-:S03]  /*6600*/  PRMT R135, RZ, 0x7610, R135 ;  /* 0x00007610ff877816 */ /* 0x000fc60000000087 */
[----:B0-----:R-:W-:Y:S02]  /*6610*/  @P3 IMAD.MOV.U32 R110, RZ, RZ, R112 ;  /* 0x000000ffff6e3224 */ /* 0x001fe400078e0070 */
[----:B------:R-:W-:Y:S01]  /*6620*/  @P3 IMAD.MOV.U32 R111, RZ, RZ, R113 ;  /* 0x000000ffff6f3224 */ /* 0x000fe200078e0071 */
[----:B-1----:R-:W-:-:S04]  /*6630*/  IADD3.X R112, PT, PT, R4, UR5, RZ, P4, !PT ;  /* 0x0000000504707c10 */ /* 0x002fc8000a7fe4ff */
[----:B------:R0:W2:Y:S01]  /*6640*/  @P3 LDG.E.U8 R135, desc[UR18][R110.64] ;  /* 0x000000126e873981 */ /* 0x0000a2000c1e1100 */
[----:B------:R-:W-:-:S03]  /*6650*/  PRMT R140, RZ, 0x7610, R140 ;  /* 0x00007610ff8c7816 */ /* 0x000fc6000000008c */
[----:B------:R-:W-:Y:S01]  /*6660*/  STL [R1+0x5c], R113 ;  /* 0x00005c7101007387 */ /* 0x000fe20000100800 */
[----:B------:R-:W-:-:S03]  /*6670*/  UIMAD UR4, UR8, 0x2e, URZ ;  /* 0x0000002e080478a4 */ /* 0x000fc6000f8e02ff */
[----:B------:R1:W-:Y:S01]  /*6680*/  STL [R1+0x68], R109 ;  /* 0x0000686d01007387 */ /* 0x0003e20000100800 */
[----:B0-----:R-:W-:Y:S02]  /*6690*/  @P3 IMAD.MOV.U32 R110, RZ, RZ, R109 ;  /* 0x000000ffff6e3224 */ /* 0x001fe400078e006d */
[----:B------:R-:W-:Y:S01]  /*66a0*/  @P3 IMAD.MOV.U32 R111, RZ, RZ, R112 ;  /* 0x000000ffff6f3224 */ /* 0x000fe200078e0070 */
[----:B------:R-:W-:-:S04]  /*66b0*/  USHF.R.S32.HI UR5, URZ, 0x1f, UR4 ;  /* 0x0000001fff057899 */ /* 0x000fc80008011404 */
[----:B------:R0:W2:Y:S01]  /*66c0*/  @P3 LDG.E.U8 R140, desc[UR18][R110.64] ;  /* 0x000000126e8c3981 */ /* 0x0000a2000c1e1100 */
[----:B-1----:R-:W-:-:S04]  /*66d0*/  SHF.R.U64 R109, R117, 0x11, RZ ;  /* 0x00000011756d7819 */ /* 0x002fc800000012ff */
[----:B------:R-:W-:Y:S01]  /*66e0*/  LOP3.LUT P3, RZ, R109, 0x1, RZ, 0xc0, !PT ;  /* 0x000000016dff7812 */ /* 0x000fe2000786c0ff */
[----:B------:R1:W-:Y:S01]  /*66f0*/  STL [R1+0x64], R112 ;  /* 0x0000647001007387 */ /* 0x0003e20000100800 */
[----:B------:R-:W-:Y:S02]  /*6700*/  PRMT R139, RZ, 0x7610, R139 ;  /* 0x00007610ff8b7816 */ /* 0x000fe4000000008b */
[----:B-1----:R-:W-:-:S04]  /*6710*/  IADD3 R112, P4, PT, R0, UR4, RZ ;  /* 0x0000000400707c10 */ /* 0x002fc8000ff9e0ff */
[----:B------:R-:W-:Y:S02]  /*6720*/  IADD3.X R113, PT, PT, R2, UR5, RZ, P4, !PT ;  /* 0x0000000502717c10 */ /* 0x000fe4000a7fe4ff */
[----:B------:R-:W-:Y:S01]  /*6730*/  IADD3 R109, P4, PT, R3, UR4, RZ ;  /* 0x00000004036d7c10 */ /* 0x000fe2000ff9e0ff */
[----:B------:R1:W-:Y:S02]  /*6740*/  STL [R1+0xe0], R112 ;  /* 0x0000e07001007387 */ /* 0x0003e40000100800 */
[----:B0-----:R-:W-:Y:S02]  /*6750*/  @P3 IMAD.MOV.U32 R110, RZ, RZ, R112 ;  /* 0x000000ffff6e3224 */ /* 0x001fe400078e0070 */
[----:B------:R-:W-:Y:S01]  /*6760*/  @P3 IMAD.MOV.U32 R111, RZ, RZ, R113 ;  /* 0x000000ffff6f3224 */ /* 0x000fe200078e0071 */
[----:B------:R-:W-:Y:S01]  /*6770*/  PRMT R138, RZ, 0x7610, R138 ;  /* 0x00007610ff8a7816 */ /* 0x000fe2000000008a */
[----:B------:R-:W-:Y:S04]  /*6780*/  STL [R1+0xdc], R113 ;  /* 0x0000dc7101007387 */ /* 0x000fe80000100800 */
[----:B------:R0:W2:Y:S01]  /*6790*/  @P3 LDG.E.U8 R139, desc[UR18][R110.64] ;  /* 0x000000126e8b3981 */ /* 0x0000a2000c1e1100 */
[----:B-1----:R-:W-:-:S03]  /*67a0*/  IADD3.X R112, PT, PT, R4, UR5, RZ, P4, !PT ;  /* 0x0000000504707c10 */ /* 0x002fc6000a7fe4ff */
[----:B------:R1:W-:Y:S01]  /*67b0*/  STL [R1+0xe8], R109 ;  /* 0x0000e86d01007387 */ /* 0x0003e20000100800 */
[----:B------:R-:W-:Y:S01]  /*67c0*/  UIMAD UR4, UR8, 0x36, URZ ;  /* 0x00000036080478a4 */ /* 0x000fe2000f8e02ff */
[----:B0-----:R-:W-:Y:S02]  /*67d0*/  @P3 IMAD.MOV.U32 R110, RZ, RZ, R109 ;  /* 0x000000ffff6e3224 */ /* 0x001fe400078e006d */
[----:B------:R-:W-:Y:S01]  /*67e0*/  @P3 IMAD.MOV.U32 R111, RZ, RZ, R112 ;  /* 0x000000ffff6f3224 */ /* 0x000fe200078e0070 */
[----:B-1----:R-:W-:-:S04]  /*67f0*/  SHF.R.U64 R109, R117, 0x9, RZ ;  /* 0x00000009756d7819 */ /* 0x002fc800000012ff */
[----:B------:R0:W2:Y:S01]  /*6800*/  @P3 LDG.E.U8 R138, desc[UR18][R110.64] ;  /* 0x000000126e8a3981 */ /* 0x0000a2000c1e1100 */
[----:B------:R-:W-:Y:S01]  /*6810*/  LOP3.LUT P3, RZ, R109, 0x1, RZ, 0xc0, !PT ;  /* 0x000000016dff7812 */ /* 0x000fe2000786c0ff */
[----:B------:R-:W-:Y:S02]  /*6820*/  USHF.R.S32.HI UR5, URZ, 0x1f, UR4 ;  /* 0x0000001fff057899 */ /* 0x000fe40008011404 */
[----:B------:R1:W-:Y:S01]  /*6830*/  STL [R1+0xe4], R112 ;  /* 0x0000e47001007387 */ /* 0x0003e20000100800 */
[----:B------:R-:W-:Y:S02]  /*6840*/  PRMT R143, RZ, 0x7610, R143 ;  /* 0x00007610ff8f7816 */ /* 0x000fe4000000008f */
[----:B-1----:R-:W-:-:S04]  /*6850*/  IADD3 R112, P4, PT, R0, UR4, RZ ;  /* 0x0000000400707c10 */ /* 0x002fc8000ff9e0ff */
[----:B------:R-:W-:Y:S02]  /*6860*/  IADD3.X R113, PT, PT, R2, UR5, RZ, P4, !PT ;  /* 0x0000000502717c10 */ /* 0x000fe4000a7fe4ff */
[----:B------:R-:W-:Y:S01]  /*6870*/  IADD3 R109, P4, PT, R3, UR4, RZ ;  /* 0x00000004036d7c10 */ /* 0x000fe2000ff9e0ff */
[----:B------:R1:W-:Y:S01]  /*6880*/  STL [R1+0x160], R112 ;  /* 0x0001607001007387 */ /* 0x0003e20000100800 */
        /* <DEDUP_REMOVED lines=22> */
[----:B------:R-:W-:Y:S01]  /*69f0*/  STL [R1+0x1dc], R113 ;  /* 0x0001dc7101007387 */ /* 0x000fe20000100800 */
[----:B------:R-:W-:-:S03]  /*6a00*/  PRMT R149, RZ, 0x7610, R149 ;  /* 0x00007610ff957816 */ /* 0x000fc60000000095 */
[----:B------:R0:W2:Y:S01]  /*6a10*/  @P3 LDG.E.U8 R141, desc[UR18][R110.64] ;  /* 0x000000126e8d3981 */ /* 0x0000a2000c1e1100 */
[----:B-1----:R-:W-:-:S03]  /*6a20*/  IADD3.X R112, PT, PT, R4, UR5, RZ, P4, !PT ;  /* 0x0000000504707c10 */ /* 0x002fc6000a7fe4ff */
[----:B------:R1:W-:Y:S01]  /*6a30*/  STL [R1+0x1e8], R109 ;  /* 0x0001e86d01007387 */ /* 0x0003e20000100800 */
[----:B------:R-:W-:Y:S01]  /*6a40*/  UIMAD UR4, UR8, 0x7, URZ ;  /* 0x00000007080478a4 */ /* 0x000fe2000f8e02ff */
[----:B0-----:R-:W-:Y:S02]  /*6a50*/  @P3 IMAD.MOV.U32 R110, RZ, RZ, R109 ;  /* 0x000000ffff6e3224 */ /* 0x001fe400078e006d */
[----:B------:R-:W-:Y:S02]  /*6a60*/  @P3 IMAD.MOV.U32 R111, RZ, RZ, R112 ;  /* 0x000000ffff6f3224 */ /* 0x000fe400078e0070 */
[----:B-1----:R-:W-:-:S03]  /*6a70*/  VIADD R109, R241, 0xfffffff8 ;  /* 0xfffffff8f16d7836 */ /* 0x002fc60000000000 */
[----:B------:R0:W2:Y:S02]  /*6a80*/  @P3 LDG.E.U8 R149, desc[UR18][R110.64] ;  /* 0x000000126e953981 */ /* 0x0000a4000c1e1100 */
[----:B------:R-:W-:Y:S01]  /*6a90*/  ISETP.GE.U32.AND P3, PT, R109, 0x7fffffb9, PT ;  /* 0x7fffffb96d00780c */ /* 0x000fe20003f66070 */
[----:B------:R-:W-:Y:S02]  /*6aa0*/  USHF.R.S32.HI UR5, URZ, 0x1f, UR4 ;  /* 0x0000001fff057899 */ /* 0x000fe40008011404 */
[----:B------:R-:W-:Y:S01]  /*6ab0*/  IADD3 R109, P4, PT, R0, UR4, RZ ;  /* 0x00000004006d7c10 */ /* 0x000fe2000ff9e0ff */
[----:B------:R1:W-:Y:S01]  /*6ac0*/  STL [R1+0x1e4], R112 ;  /* 0x0001e47001007387 */ /* 0x0003e20000100800 */
[----:B------:R-:W-:Y:S02]  /*6ad0*/  PRMT R154, RZ, 0x7610, R154 ;  /* 0x00007610ff9a7816 */ /* 0x000fe4000000009a */
[----:B0-----:R-:W-:Y:S02]  /*6ae0*/  IADD3.X R110, PT, PT, R2, UR5, RZ, P4, !PT ;  /* 0x00000005026e7c10 */ /* 0x001fe4000a7fe4ff */
[----:B------:R-:W-:-:S04]  /*6af0*/  IADD3 R111, P4, PT, R3, UR4, RZ ;  /* 0x00000004036f7c10 */ /* 0x000fc8000ff9e0ff */
[----:B-1----:R-:W-:Y:S02]  /*6b00*/  @!P3 IMAD.MOV.U32 R112, RZ, RZ, R109 ;  /* 0x000000ffff70b224 */ /* 0x002fe400078e006d */
[----:B------:R-:W-:-:S05]  /*6b10*/  @!P3 IMAD.MOV.U32 R113, RZ, RZ, R110 ;  /* 0x000000ffff71b224 */ /* 0x000fca00078e006e */
[----:B------:R0:W2:Y:S01]  /*6b20*/  @!P3 LDG.E.U8 R154, desc[UR18][R112.64] ;  /* 0x00000012709ab981 */ /* 0x0000a2000c1e1100 */
[----:B------:R-:W-:Y:S01]  /*6b30*/  PRMT R153, RZ, 0x7610, R153 ;  /* 0x00007610ff997816 */ /* 0x000fe20000000099 */
[----:B------:R-:W-:Y:S01]  /*6b40*/  @!P3 IMAD.MOV.U32 R114, RZ, RZ, R111 ;  /* 0x000000ffff72b224 */ /* 0x000fe200078e006f */
[----:B0-----:R-:W-:Y:S01]  /*6b50*/  IADD3.X R112, PT, PT, R4, UR5, RZ, P4, !PT ;  /* 0x0000000504707c10 */ /* 0x001fe2000a7fe4ff */
[----:B------:R-:W-:-:S04]  /*6b60*/  VIADD R113, R241, 0xfffffff0 ;  /* 0xfffffff0f1717836 */ /* 0x000fc80000000000 */
[----:B------:R-:W-:Y:S01]  /*6b70*/  @!P3 IMAD.MOV.U32 R115, RZ, RZ, R112 ;  /* 0x000000ffff73b224 */ /* 0x000fe200078e0070 */
[----:B------:R-:W-:Y:S01]  /*6b80*/  UIMAD UR4, UR8, 0xf, URZ ;  /* 0x0000000f080478a4 */ /* 0x000fe2000f8e02ff */
[----:B------:R0:W-:Y:S04]  /*6b90*/  STS.U8 [R188+UR6+0x1080], R180 ;  /* 0x001080b4bc007988 */ /* 0x0001e80008000006 */
[----:B------:R1:W2:Y:S01]  /*6ba0*/  @!P3 LDG.E.U8 R153, desc[UR18][R114.64] ;  /* 0x000000127299b981 */ /* 0x0002a2000c1e1100 */
[----:B------:R-:W-:Y:S01]  /*6bb0*/  ISETP.GE.U32.AND P3, PT, R113, 0x7fffffb1, PT ;  /* 0x7fffffb17100780c */ /* 0x000fe20003f66070 */
[----:B------:R-:W-:Y:S02]  /*6bc0*/  USHF.R.S32.HI UR5, URZ, 0x1f, UR4 ;  /* 0x0000001fff057899 */ /* 0x000fe40008011404 */
[----:B------:R-:W-:Y:S01]  /*6bd0*/  IADD3 R113, P4, PT, R0, UR4, RZ ;  /* 0x0000000400717c10 */ /* 0x000fe2000ff9e0ff */
[----:B------:R-:W-:Y:S01]  /*6be0*/  STS.U8 [R188+UR6+0x3080], R179 ;  /* 0x003080b3bc007988 */ /* 0x000fe20008000006 */
[----:B0-----:R-:W-:-:S03]  /*6bf0*/  LOP3.LUT R180, R243, 0x7f, RZ, 0xc0, !PT ;  /* 0x0000007ff3b47812 */ /* 0x001fc600078ec0ff */
[----:B------:R-:W-:Y:S01]  /*6c00*/  STS.U8 [R188+UR6+0x1480], R222 ;  /* 0x001480debc007988 */ /* 0x000fe20008000006 */
[----:B------:R-:W-:-:S03]  /*6c10*/  LOP3.LUT R167, R180, 0x20, RZ, 0x3c, !PT ;  /* 0x00000020b4a77812 */ /* 0x000fc600078e3cff */
[----:B------:R-:W-:Y:S01]  /*6c20*/  STS.U8 [R188+UR6+0x3480], R216 ;  /* 0x003480d8bc007988 */ /* 0x000fe20008000006 */
[----:B-1----:R-:W-:-:S03]  /*6c30*/  IADD3.X R114, PT, PT, R2, UR5, RZ, P4, !PT ;  /* 0x0000000502727c10 */ /* 0x002fc6000a7fe4ff */
[----:B------:R-:W-:Y:S01]  /*6c40*/  STS.U8 [R188+UR6+0x1880], R215 ;  /* 0x001880d7bc007988 */ /* 0x000fe20008000006 */
[----:B------:R-:W-:-:S03]  /*6c50*/  SHF.R.U64 R115, R117, 0x18, RZ ;  /* 0x0000001875737819 */ /* 0x000fc600000012ff */
[----:B------:R-:W-:Y:S04]  /*6c60*/  STS.U8 [R188+UR6+0x3880], R224 ;  /* 0x003880e0bc007988 */ /* 0x000fe80008000006 */
[----:B------:R-:W-:Y:S01]  /*6c70*/  STS.U8 [R188+UR6+0x1c80], R220 ;  /* 0x001c80dcbc007988 */ /* 0x000fe20008000006 */
[----:B------:R-:W-:-:S03]  /*6c80*/  PRMT R152, RZ, 0x7610, R152 ;  /* 0x00007610ff987816 */ /* 0x000fc60000000098 */
[----:B------:R-:W-:Y:S01]  /*6c90*/  STS.U8 [R188+UR6+0x3c80], R219 ;  /* 0x003c80dbbc007988 */ /* 0x000fe20008000006 */
[----:B------:R-:W-:-:S03]  /*6ca0*/  @!P3 IMAD.MOV.U32 R118, RZ, RZ, R113 ;  /* 0x000000ffff76b224 */ /* 0x000fc600078e0071 */
[----:B------:R-:W-:Y:S01]  /*6cb0*/  STS.U8 [R167+UR6+0x100], R208 ;  /* 0x000100d0a7007988 */ /* 0x000fe20008000006 */
[----:B------:R-:W-:-:S03]  /*6cc0*/  @!P3 IMAD.MOV.U32 R119, RZ, RZ, R114 ;  /* 0x000000ffff77b224 */ /* 0x000fc600078e0072 */
[----:B------:R-:W-:Y:S01]  /*6cd0*/  STS.U8 [R167+UR6+0x2100], R221 ;  /* 0x002100dda7007988 */ /* 0x000fe20008000006 */
[----:B------:R-:W-:-:S03]  /*6ce0*/  LOP3.LUT P5, RZ, R115, 0x1, RZ, 0xc0, !PT ;  /* 0x0000000173ff7812 */ /* 0x000fc600078ac0ff */
[----:B------:R-:W-:Y:S01]  /*6cf0*/  STS.U8 [R167+UR6+0x500], R213 ;  /* 0x000500d5a7007988 */ /* 0x000fe20008000006 */
[----:B------:R-:W-:-:S03]  /*6d00*/  IADD3 R115, P4, PT, R3, UR4, RZ ;  /* 0x0000000403737c10 */ /* 0x000fc6000ff9e0ff */
[----:B------:R-:W-:Y:S04]  /*6d10*/  STS.U8 [R167+UR6+0x2500], R212 ;  /* 0x002500d4a7007988 */ /* 0x000fe80008000006 */
[----:B------:R-:W-:Y:S04]  /*6d20*/  STS.U8 [R167+UR6+0x900], R217 ;  /* 0x000900d9a7007988 */ /* 0x000fe80008000006 */
[----:B------:R-:W-:Y:S01]  /*6d30*/  STS.U8 [R167+UR6+0x2900], R207 ;  /* 0x002900cfa7007988 */ /* 0x000fe20008000006 */
[----:B------:R-:W-:-:S03]  /*6d40*/  IADD3.X R116, PT, PT, R4, UR5, RZ, P4, !PT ;  /* 0x0000000504747c10 */ /* 0x000fc6000a7fe4ff */
[----:B------:R-:W-:Y:S04]  /*6d50*/  STS.U8 [R167+UR6+0xd00], R201 ;  /* 0x000d00c9a7007988 */ /* 0x000fe80008000006 */
[----:B------:R-:W-:Y:S01]  /*6d60*/  STS.U8 [R167+UR6+0x2d00], R223 ;  /* 0x002d00dfa7007988 */ /* 0x000fe20008000006 */
[----:B------:R-:W-:-:S03]  /*6d70*/  LOP3.LUT R165, R180, 0x30, RZ, 0x3c, !PT ;  /* 0x00000030b4a57812 */ /* 0x000fc600078e3cff */
[----:B------:R-:W-:Y:S04]  /*6d80*/  STS.U8 [R167+UR6+0x1100], R205 ;  /* 0x001100cda7007988 */ /* 0x000fe80008000006 */
[----:B------:R0:W2:Y:S04]  /*6d90*/  @!P3 LDG.E.U8 R152, desc[UR18][R118.64] ;  /* 0x000000127698b981 */ /* 0x0000a8000c1e1100 */
[----:B------:R-:W-:Y:S01]  /*6da0*/  STS.U8 [R167+UR6+0x3100], R196 ;  /* 0x003100c4a7007988 */ /* 0x000fe20008000006 */
[----:B------:R-:W-:-:S03]  /*6db0*/  PRMT R151, RZ, 0x7610, R151 ;  /* 0x00007610ff977816 */ /* 0x000fc60000000097 */
[----:B------:R-:W-:Y:S01]  /*6dc0*/  STS.U8 [R167+UR6+0x1500], R210 ;  /* 0x001500d2a7007988 */ /* 0x000fe20008000006 */
[----:B0-----:R-:W-:-:S03]  /*6dd0*/  SHF.R.U64 R118, R117, 0x10, RZ ;  /* 0x0000001075767819 */ /* 0x001fc600000012ff */
[----:B------:R-:W-:Y:S01]  /*6de0*/  STS.U8 [R167+UR6+0x3500], R209 ;  /* 0x003500d1a7007988 */ /* 0x000fe20008000006 */
[----:B------:R-:W-:Y:S01]  /*6df0*/  @!P3 IMAD.MOV.U32 R119, RZ, RZ, R116 ;  /* 0x000000ffff77b224 */ /* 0x000fe200078e0074 */
[----:B------:R-:W-:Y:S02]  /*6e00*/  LOP3.LUT P4, RZ, R118, 0x1, RZ, 0xc0, !PT ;  /* 0x0000000176ff7812 */ /* 0x000fe4000788c0ff */
[----:B------:R-:W-:Y:S01]  /*6e10*/  STS.U8 [R167+UR6+0x1900], R193 ;  /* 0x001900c1a7007988 */ /* 0x000fe20008000006 */
[----:B------:R-:W-:Y:S01]  /*6e20*/  @!P3 IMAD.MOV.U32 R118, RZ, RZ, R115 ;  /* 0x000000ffff76b224 */ /* 0x000fe200078e0073 */
[----:B------:R-:W-:Y:S02]  /*6e30*/  UIMAD UR4, UR8, 0x17, URZ ;  /* 0x00000017080478a4 */ /* 0x000fe4000f8e02ff */
[----:B------:R-:W-:Y:S01]  /*6e40*/  STS.U8 [R167+UR6+0x3900], R200 ;  /* 0x003900c8a7007988 */ /* 0x000fe20008000006 */
[----:B------:R-:W-:-:S03]  /*6e50*/  SHF.R.U64 R117, R117, 0x8, RZ ;  /* 0x0000000875757819 */ /* 0x000fc600000012ff */
[----:B------:R-:W-:Y:S04]  /*6e60*/  STS.U8 [R167+UR6+0x1d00], R218 ;  /* 0x001d00daa7007988 */ /* 0x000fe80008000006 */
[----:B------:R-:W-:Y:S01]  /*6e70*/  STS.U8 [R167+UR6+0x3d00], R198 ;  /* 0x003d00c6a7007988 */ /* 0x000fe20008000006 */
[----:B------:R-:W-:-:S03]  /*6e80*/  USHF.R.S32.HI UR5, URZ, 0x1f, UR4 ;  /* 0x0000001fff057899 */ /* 0x000fc60008011404 */
[----:B------:R-:W-:Y:S04]  /*6e90*/  STS.U8 [R165+UR6+0x180], R184 ;  /* 0x000180b8a5007988 */ /* 0x000fe80008000006 */
[----:B------:R-:W-:Y:S04]  /*6ea0*/  STS.U8 [R165+UR6+0x2180], R214 ;  /* 0x002180d6a5007988 */ /* 0x000fe80008000006 */
[----:B------:R-:W-:Y:S04]  /*6eb0*/  STS.U8 [R165+UR6+0x580], R189 ;  /* 0x000580bda5007988 */ /* 0x000fe80008000006 */
[----:B------:R-:W-:Y:S04]  /*6ec0*/  STS.U8 [R165+UR6+0x2580], R197 ;  /* 0x002580c5a5007988 */ /* 0x000fe80008000006 */
[----:B------:R0:W2:Y:S01]  /*6ed0*/  @!P3 LDG.E.U8 R151, desc[UR18][R118.64] ;  /* 0x000000127697b981 */ /* 0x0000a2000c1e1100 */
[----:B------:R-:W-:-:S02]  /*6ee0*/  LOP3.LUT P3, RZ, R117, 0x1, RZ, 0xc0, !PT ;  /* 0x0000000175ff7812 */ /* 0x000fc4000786c0ff */
[----:B------:R-:W-:Y:S01]  /*6ef0*/  IADD3 R117, P6, PT, R0, UR4, RZ ;  /* 0x0000000400757c10 */ /* 0x000fe2000ffde0ff */
[----:B------:R-:W-:Y:S04]  /*6f00*/  STS.U8 [R165+UR6+0x980], R203 ;  /* 0x000980cba5007988 */ /* 0x000fe80008000006 */
[----:B------:R-:W-:Y:S04]  /*6f10*/  STS.U8 [R165+UR6+0x2980], R202 ;  /* 0x002980caa5007988 */ /* 0x000fe80008000006 */
[----:B------:R-:W-:Y:S01]  /*6f20*/  STS.U8 [R165+UR6+0xd80], R181 ;  /* 0x000d80b5a5007988 */ /* 0x000fe20008000006 */
[----:B0-----:R-:W-:-:S03]  /*6f30*/  IADD3.X R118, PT, PT, R2, UR5, RZ, P6, !PT ;  /* 0x0000000502767c10 */ /* 0x001fc6000b7fe4ff */
[----:B------:R-:W-:Y:S01]  /*6f40*/  STS.U8 [R165+UR6+0x2d80], R206 ;  /* 0x002d80cea5007988 */ /* 0x000fe20008000006 */
[----:B------:R-:W-:-:S03]  /*6f50*/  LOP3.LUT P6, RZ, R126, 0x1, RZ, 0xc0, !PT ;  /* 0x000000017eff7812 */ /* 0x000fc600078cc0ff */
[----:B------:R-:W-:Y:S01]  /*6f60*/  STS.U8 [R165+UR6+0x1180], R183 ;  /* 0x001180b7a5007988 */ /* 0x000fe20008000006 */
[----:B------:R-:W-:-:S03]  /*6f70*/  LOP3.LUT R166, R180, 0x40, RZ, 0x3c, !PT ;  /* 0x00000040b4a67812 */ /* 0x000fc600078e3cff */
[----:B------:R-:W-:Y:S04]  /*6f80*/  STS.U8 [R165+UR6+0x3180], R187 ;  /* 0x003180bba5007988 */ /* 0x000fe80008000006 */
        /* <DEDUP_REMOVED lines=8> */
[----:B------:R-:W-:Y:S01]  /*7010*/  STS.U8 [R166+UR6+0x600], R172 ;  /* 0x000600aca6007988 */ /* 0x000fe20008000006 */
[----:B------:R-:W-:-:S03]  /*7020*/  PRMT R150, RZ, 0x7610, R150 ;  /* 0x00007610ff967816 */ /* 0x000fc60000000096 */
[----:B------:R-:W-:Y:S01]  /*7030*/  STS.U8 [R166+UR6+0x2600], R171 ;  /* 0x002600aba6007988 */ /* 0x000fe20008000006 */
[----:B------:R-:W-:-:S03]  /*7040*/  @P6 IMAD.MOV.U32 R158, RZ, RZ, R117 ;  /* 0x000000ffff9e6224 */ /* 0x000fc600078e0075 */
[----:B------:R-:W-:Y:S04]  /*7050*/  STS.U8 [R166+UR6+0xa00], R175 ;  /* 0x000a00afa6007988 */ /* 0x000fe80008000006 */
[----:B------:R-:W-:Y:S04]  /*7060*/  STS.U8 [R166+UR6+0x2a00], R174 ;  /* 0x002a00aea6007988 */ /* 0x000fe80008000006 */
[----:B------:R0:W-:Y:S02]  /*7070*/  STS.U8 [R166+UR6+0xe00], R159 ;  /* 0x000e009fa6007988 */ /* 0x0001e40008000006 */
[----:B0-----:R-:W-:-:S05]  /*7080*/  @P6 IMAD.MOV.U32 R159, RZ, RZ, R118 ;  /* 0x000000ffff9f6224 */ /* 0x001fca00078e0076 */
[----:B------:R0:W2:Y:S01]  /*7090*/  @P6 LDG.E.U8 R150, desc[UR18][R158.64] ;  /* 0x000000129e966981 */ /* 0x0000a2000c1e1100 */
[----:B------:R-:W-:-:S04]  /*70a0*/  IADD3 R119, P6, PT, R3, UR4, RZ ;  /* 0x0000000403777c10 */ /* 0x000fc8000ffde0ff */
[----:B------:R-:W-:Y:S02]  /*70b0*/  IADD3.X R120, PT, PT, R4, UR5, RZ, P6, !PT ;  /* 0x0000000504787c10 */ /* 0x000fe4000b7fe4ff */
[----:B------:R-:W-:Y:S01]  /*70c0*/  LOP3.LUT P6, RZ, R126, 0x1, RZ, 0xc0, !PT ;  /* 0x000000017eff7812 */ /* 0x000fe200078cc0ff */
[----:B------:R-:W-:Y:S01]  /*70d0*/  UIMAD UR4, UR8, 0x1f, URZ ;  /* 0x0000001f080478a4 */ /* 0x000fe2000f8e02ff */
[----:B------:R-:W-:Y:S01]  /*70e0*/  PRMT R148, RZ, 0x7610, R148 ;  /* 0x00007610ff947816 */ /* 0x000fe20000000094 */
[----:B------:R-:W-:Y:S02]  /*70f0*/  STS.U8 [R166+UR6+0x2e00], R169 ;  /* 0x002e00a9a6007988 */ /* 0x000fe40008000006 */
[----:B------:R-:W-:Y:S02]  /*7100*/  USHF.R.S32.HI UR5, URZ, 0x1f, UR4 ;  /* 0x0000001fff057899 */ /* 0x000fe40008011404 */
[----:B------:R1:W-:Y:S06]  /*7110*/  STS.U8 [R166+UR6+0x1200], R163 ;  /* 0x001200a3a6007988 */ /* 0x0003ec0008000006 */
[----:B0-----:R-:W-:-:S02]  /*7120*/  @P6 IMAD.MOV.U32 R158, RZ, RZ, R119 ;  /* 0x000000ffff9e6224 */ /* 0x001fc400078e0077 */
[----:B------:R-:W-:Y:S01]  /*7130*/  @P6 IMAD.MOV.U32 R159, RZ, RZ, R120 ;  /* 0x000000ffff9f6224 */ /* 0x000fe200078e0078 */
[----:B------:R-:W-:Y:S04]  /*7140*/  STS.U8 [R166+UR6+0x3200], R211 ;  /* 0x003200d3a6007988 */ /* 0x000fe80008000006 */
[----:B------:R0:W2:Y:S01]  /*7150*/  @P6 LDG.E.U8 R148, desc[UR18][R158.64] ;  /* 0x000000129e946981 */ /* 0x0000a2000c1e1100 */
[----:B------:R-:W-:Y:S02]  /*7160*/  IADD3 R249, P6, PT, R0, UR4, RZ ;  /* 0x0000000400f97c10 */ /* 0x000fe4000ffde0ff */
[----:B-1----:R-:W-:Y:S01]  /*7170*/  LOP3.LUT R163, R180, 0x50, RZ, 0x3c, !PT ;  /* 0x00000050b4a37812 */ /* 0x002fe200078e3cff */
[----:B------:R-:W-:Y:S01]  /*7180*/  STS.U8 [R166+UR6+0x1600], R186 ;  /* 0x001600baa6007988 */ /* 0x000fe20008000006 */
[----:B------:R-:W-:-:S03]  /*7190*/  IADD3.X R248, PT, PT, R2, UR5, RZ, P6, !PT ;  /* 0x0000000502f87c10 */ /* 0x000fc6000b7fe4ff */
[----:B------:R-:W-:Y:S01]  /*71a0*/  STS.U8 [R166+UR6+0x3600], R185 ;  /* 0x003600b9a6007988 */ /* 0x000fe20008000006 */
[----:B------:R-:W-:-:S03]  /*71b0*/  IADD3 R251, P6, PT, R3, UR4, RZ ;  /* 0x0000000403fb7c10 */ /* 0x000fc6000ffde0ff */
[----:B---3--:R-:W-:Y:S01]  /*71c0*/  STS.U8 [R166+UR6+0x1a00], R192 ;  /* 0x001a00c0a6007988 */ /* 0x008fe20008000006 */
[----:B------:R-:W-:-:S03]  /*71d0*/  PRMT R147, RZ, 0x7610, R147 ;  /* 0x00007610ff937816 */ /* 0x000fc60000000093 */
[----:B------:R-:W-:Y:S01]  /*71e0*/  STS.U8 [R166+UR6+0x3a00], R182 ;  /* 0x003a00b6a6007988 */ /* 0x000fe20008000006 */
[----:B0-----:R-:W-:-:S03]  /*71f0*/  @!P2 IMAD.MOV.U32 R158, RZ, RZ, R249 ;  /* 0x000000ffff9ea224 */ /* 0x001fc600078e00f9 */
[----:B------:R-:W-:Y:S01]  /*7200*/  STS.U8 [R166+UR6+0x1e00], R191 ;  /* 0x001e00bfa6007988 */ /* 0x000fe20008000006 */
[----:B------:R-:W-:-:S03]  /*7210*/  @!P2 IMAD.MOV.U32 R159, RZ, RZ, R248 ;  /* 0x000000ffff9fa224 */ /* 0x000fc600078e00f8 */
[----:B------:R-:W-:Y:S01]  /*7220*/  STS.U8 [R166+UR6+0x3e00], R162 ;  /* 0x003e00a2a6007988 */ /* 0x000fe20008000006 */
[----:B------:R-:W-:-:S03]  /*7230*/  IADD3.X R250, PT, PT, R4, UR5, RZ, P6, !PT ;  /* 0x0000000504fa7c10 */ /* 0x000fc6000b7fe4ff */
[----:B------:R-:W-:Y:S04]  /*7240*/  STS.U8 [R163+UR6+0x280], R204 ;  /* 0x000280cca3007988 */ /* 0x000fe80008000006 */
[----:B------:R-:W-:Y:S04]  /*7250*/  STS.U8 [R163+UR6+0x2280], R160 ;  /* 0x002280a0a3007988 */ /* 0x000fe80008000006 */
[----:B------:R-:W-:Y:S04]  /*7260*/  STS.U8 [R163+UR6+0x680], R176 ;  /* 0x000680b0a3007988 */ /* 0x000fe80008000006 */
[----:B------:R-:W-:Y:S01]  /*7270*/  STS.U8 [R163+UR6+0x2680], R164 ;  /* 0x002680a4a3007988 */ /* 0x000fe20008000006 */
[----:B------:R-:W-:-:S03]  /*7280*/  UIMAD UR4, UR8, 0x27, URZ ;  /* 0x00000027080478a4 */ /* 0x000fc6000f8e02ff */
[----:B------:R-:W-:Y:S04]  /*7290*/  STS.U8 [R163+UR6+0xa80], R170 ;  /* 0x000a80aaa3007988 */ /* 0x000fe80008000006 */
[----:B------:R0:W-:Y:S04]  /*72a0*/  STS.U8 [R163+UR6+0x2a80], R146 ;  /* 0x002a8092a3007988 */ /* 0x0001e80008000006 */
[----:B------:R1:W3:Y:S01]  /*72b0*/  @!P2 LDG.E.U8 R147, desc[UR18][R158.64] ;  /* 0x000000129e93a981 */ /* 0x0002e2000c1e1100 */
[----:B------:R-:W-:Y:S01]  /*72c0*/  USHF.R.S32.HI UR5, URZ, 0x1f, UR4 ;  /* 0x0000001fff057899 */ /* 0x000fe20008011404 */
[----:B0-----:R-:W-:Y:S01]  /*72d0*/  PRMT R146, RZ, 0x7610, R146 ;  /* 0x00007610ff927816 */ /* 0x001fe20000000092 */
[----:B-1----:R-:W-:-:S02]  /*72e0*/  @!P2 IMAD.MOV.U32 R158, RZ, RZ, R251 ;  /* 0x000000ffff9ea224 */ /* 0x002fc400078e00fb */
[----:B------:R-:W-:-:S05]  /*72f0*/  @!P2 IMAD.MOV.U32 R159, RZ, RZ, R250 ;  /* 0x000000ffff9fa224 */ /* 0x000fca00078e00fa */
[----:B------:R0:W3:Y:S01]  /*7300*/  @!P2 LDG.E.U8 R146, desc[UR18][R158.64] ;  /* 0x000000129e92a981 */ /* 0x0000e2000c1e1100 */
[----:B------:R-:W-:-:S04]  /*7310*/  IADD3 R166, P2, PT, R0, UR4, RZ ;  /* 0x0000000400a67c10 */ /* 0x000fc8000ff5e0ff */
[----:B------:R-:W-:Y:S01]  /*7320*/  IADD3.X R168, PT, PT, R2, UR5, RZ, P2, !PT ;  /* 0x0000000502a87c10 */ /* 0x000fe200097fe4ff */
[----:B------:R-:W-:Y:S01]  /*7330*/  STS.U8 [R163+UR6+0xe80], R157 ;  /* 0x000e809da3007988 */ /* 0x000fe20008000006 */
[----:B0-----:R-:W-:Y:S01]  /*7340*/  IADD3 R158, P2, PT, R3, UR4, RZ ;  /* 0x00000004039e7c10 */ /* 0x001fe2000ff5e0ff */
[----:B------:R-:W-:Y:S02]  /*7350*/  UIMAD UR4, UR8, 0x2f, URZ ;  /* 0x0000002f080478a4 */ /* 0x000fe4000f8e02ff */
[----:B------:R-:W-:Y:S01]  /*7360*/  STS.U8 [R163+UR6+0x2e80], R156 ;  /* 0x002e809ca3007988 */ /* 0x000fe20008000006 */
[----:B------:R-:W-:Y:S01]  /*7370*/  IADD3.X R159, PT, PT, R4, UR5, RZ, P2, !PT ;  /* 0x00000005049f7c10 */ /* 0x000fe200097fe4ff */
[----:B------:R-:W-:Y:S02]  /*7380*/  USHF.R.S32.HI UR5, URZ, 0x1f, UR4 ;  /* 0x0000001fff057899 */ /* 0x000fe40008011404 */
[----:B------:R-:W-:Y:S04]  /*7390*/  STS.U8 [R163+UR6+0x1280], R144 ;  /* 0x00128090a3007988 */ /* 0x000fe80008000006 */
[----:B------:R-:W-:Y:S04]  /*73a0*/  STS.U8 [R163+UR6+0x3280], R155 ;  /* 0x0032809ba3007988 */ /* 0x000fe80008000006 */
[----:B------:R0:W-:Y:S04]  /*73b0*/  STS.U8 [R163+UR6+0x1680], R130 ;  /* 0x00168082a3007988 */ /* 0x0001e80008000006 */
[----:B------:R1:W-:Y:S01]  /*73c0*/  STS.U8 [R163+UR6+0x3680], R125 ;  /* 0x0036807da3007988 */ /* 0x0003e20008000006 */
[----:B0-----:R-:W-:-:S03]  /*73d0*/  IADD3 R130, P2, PT, R0, UR4, RZ ;  /* 0x0000000400827c10 */ /* 0x001fc6000ff5e0ff */
[----:B------:R0:W-:Y:S01]  /*73e0*/  STS.U8 [R163+UR6+0x1a80], R123 ;  /* 0x001a807ba3007988 */ /* 0x0001e20008000006 */
[----:B------:R-:W-:-:S03]  /*73f0*/  IADD3.X R155, PT, PT, R2, UR5, RZ, P2, !PT ;  /* 0x00000005029b7c10 */ /* 0x000fc600097fe4ff */
[----:B------:R4:W-:Y:S01]  /*7400*/  STS.U8 [R163+UR6+0x3a80], R122 ;  /* 0x003a807aa3007988 */ /* 0x0009e20008000006 */
[----:B-1----:R-:W-:-:S03]  /*7410*/  PRMT R125, RZ, 0x7610, R125 ;  /* 0x00007610ff7d7816 */ /* 0x002fc6000000007d */
[----:B------:R-:W-:Y:S01]  /*7420*/  STL [R1+0x70], R166 ;  /* 0x000070a601007387 */ /* 0x000fe20000100800 */
[----:B0-----:R-:W-:-:S03]  /*7430*/  @P4 IMAD.MOV.U32 R123, RZ, RZ, R155 ;  /* 0x000000ffff7b4224 */ /* 0x001fc600078e009b */
[----:B------:R-:W-:Y:S01]  /*7440*/  STL [R1+0x6c], R168 ;  /* 0x00006ca801007387 */ /* 0x000fe20000100800 */
[----:B----4-:R-:W-:-:S03]  /*7450*/  @P4 IMAD.MOV.U32 R122, RZ, RZ, R130 ;  /* 0x000000ffff7a4224 */ /* 0x010fc600078e0082 */
[----:B------:R-:W-:Y:S04]  /*7460*/  STL [R1+0x78], R158 ;  /* 0x0000789e01007387 */ /* 0x000fe80000100800 */
[----:B------:R-:W-:Y:S04]  /*7470*/  STL [R1+0x74], R159 ;  /* 0x0000749f01007387 */ /* 0x000fe80000100800 */
[----:B------:R0:W-:Y:S04]  /*7480*/  STL [R1+0xf0], R130 ;  /* 0x0000f08201007387 */ /* 0x0001e80000100800 */
[----:B------:R1:W4:Y:S04]  /*7490*/  @P4 LDG.E.U8 R125, desc[UR18][R122.64] ;  /* 0x000000127a7d4981 */ /* 0x000328000c1e1100 */
[----:B------:R-:W-:Y:S01]  /*74a0*/  STS.U8 [R163+UR6+0x1e80], R121 ;  /* 0x001e8079a3007988 */ /* 0x000fe20008000006 */
[----:B0-----:R-:W-:-:S02]  /*74b0*/  LOP3.LUT R130, R180, 0x60, RZ, 0x3c, !PT ;  /* 0x00000060b4827812 */ /* 0x001fc400078e3cff */
[----:B-1----:R-:W-:Y:S01]  /*74c0*/  IADD3 R122, P2, PT, R3, UR4, RZ ;  /* 0x00000004037a7c10 */ /* 0x002fe2000ff5e0ff */
[----:B------:R-:W-:Y:S01]  /*74d0*/  UIMAD UR4, UR8, 0x37, URZ ;  /* 0x00000037080478a4 */ /* 0x000fe2000f8e02ff */
[----:B------:R0:W-:Y:S02]  /*74e0*/  STS.U8 [R163+UR6+0x3e80], R124 ;  /* 0x003e807ca3007988 */ /* 0x0001e40008000006 */
[----:B------:R-:W-:Y:S01]  /*74f0*/  IADD3.X R123, PT, PT, R4, UR5, RZ, P2, !PT ;  /* 0x00000005047b7c10 */ /* 0x000fe200097fe4ff */
[----:B------:R-:W-:Y:S01]  /*7500*/  USHF.R.S32.HI UR5, URZ, 0x1f, UR4 ;  /* 0x0000001fff057899 */ /* 0x000fe20008011404 */
[----:B-----5:R-:W-:Y:S04]  /*7510*/  STS.U8 [R130+UR6+0x300], R129 ;  /* 0x0003008182007988 */ /* 0x020fe80008000006 */
[----:B------:R1:W-:Y:S01]  /*7520*/  STS.U8 [R130+UR6+0x2300], R128 ;  /* 0x0023008082007988 */ /* 0x0003e20008000006 */
[----:B0-----:R-:W-:-:S03]  /*7530*/  PRMT R124, RZ, 0x7610, R124 ;  /* 0x00007610ff7c7816 */ /* 0x001fc6000000007c */
[----:B------:R-:W-:Y:S04]  /*7540*/  STL [R1+0xec], R155 ;  /* 0x0000ec9b01007387 */ /* 0x000fe80000100800 */
[----:B--2---:R-:W-:Y:S01]  /*7550*/  STS.U8 [R130+UR6+0x700], R127 ;  /* 0x0007007f82007988 */ /* 0x004fe20008000006 */
[----:B-1----:R-:W-:-:S03]  /*7560*/  IADD3 R128, P2, PT, R0, UR4, RZ ;  /* 0x0000000400807c10 */ /* 0x002fc6000ff5e0ff */
[----:B------:R-:W-:Y:S01]  /*7570*/  STL [R1+0xf8], R122 ;  /* 0x0000f87a01007387 */ /* 0x000fe20000100800 */
[----:B------:R-:W-:-:S03]  /*7580*/  PRMT R144, RZ, 0x7610, R144 ;  /* 0x00007610ff907816 */ /* 0x000fc60000000090 */
[----:B------:R-:W-:Y:S01]  /*7590*/  STS.U8 [R130+UR6+0x2700], R134 ;  /* 0x0027008682007988 */ /* 0x000fe20008000006 */
[----:B------:R-:W-:-:S03]  /*75a0*/  IADD3.X R129, PT, PT, R2, UR5, RZ, P2, !PT ;  /* 0x0000000502817c10 */ /* 0x000fc600097fe4ff */
[----:B------:R0:W-:Y:S01]  /*75b0*/  STL [R1+0xf4], R123 ;  /* 0x0000f47b01007387 */ /* 0x0001e20000100800 */
[----:B------:R-:W-:-:S03]  /*75c0*/  @P5 IMAD.MOV.U32 R156, RZ, RZ, R166 ;  /* 0x000000ffff9c5224 */ /* 0x000fc600078e00a6 */
[----:B------:R0:W2:Y:S01]  /*75d0*/  @P4 LDG.E.U8 R124, desc[UR18][R122.64] ;  /* 0x000000127a7c4981 */ /* 0x0000a2000c1e1100 */
[----:B------:R-:W-:-:S03]  /*75e0*/  @P5 IMAD.MOV.U32 R157, RZ, RZ, R168 ;  /* 0x000000ffff9d5224 */ /* 0x000fc600078e00a8 */
[----:B------:R-:W-:Y:S04]  /*75f0*/  STS.U8 [R130+UR6+0xb00], R133 ;  /* 0x000b008582007988 */ /* 0x000fe80008000006 */
[----:B------:R1:W-:Y:S01]  /*7600*/  STS.U8 [R130+UR6+0x2b00], R131 ;  /* 0x002b008382007988 */ /* 0x0003e20008000006 */
[----:B0-----:R-:W-:-:S03]  /*7610*/  PRMT R123, RZ, 0x7610, R123 ;  /* 0x00007610ff7b7816 */ /* 0x001fc6000000007b */
[----:B------:R0:W-:Y:S01]  /*7620*/  STL [R1+0x170], R128 ;  /* 0x0001708001007387 */ /* 0x0001e20000100800 */
[----:B------:R-:W-:-:S03]  /*7630*/  PRMT R126, RZ, 0x7610, R126 ;  /* 0x00007610ff7e7816 */ /* 0x000fc6000000007e */
[----:B------:R5:W2:Y:S01]  /*7640*/  @P5 LDG.E.U8 R144, desc[UR18][R156.64] ;  /* 0x000000129c905981 */ /* 0x000aa2000c1e1100 */
[----:B-1----:R-:W-:Y:S01]  /*7650*/  IADD3 R131, P2, PT, R3, UR4, RZ ;  /* 0x0000000403837c10 */ /* 0x002fe2000ff5e0ff */
[----:B------:R-:W-:Y:S02]  /*7660*/  UIMAD UR4, UR8, 0x3f, URZ ;  /* 0x0000003f080478a4 */ /* 0x000fe4000f8e02ff */
[----:B------:R-:W-:Y:S01]  /*7670*/  STL [R1+0x16c], R129 ;  /* 0x00016c8101007387 */ /* 0x000fe20000100800 */
[----:B------:R-:W-:Y:S01]  /*7680*/  IADD3.X R133, PT, PT, R4, UR5, RZ, P2, !PT ;  /* 0x0000000504857c10 */ /* 0x000fe200097fe4ff */
[----:B------:R-:W-:Y:S02]  /*7690*/  USHF.R.S32.HI UR5, URZ, 0x1f, UR4 ;  /* 0x0000001fff057899 */ /* 0x000fe40008011404 */
[----:B------:R0:W4:Y:S01]  /*76a0*/  @P3 LDG.E.U8 R123, desc[UR18][R128.64] ;  /* 0x00000012807b3981 */ /* 0x000122000c1e1100 */
[----:B-----5:R-:W-:-:S03]  /*76b0*/  @P5 IMAD.MOV.U32 R156, RZ, RZ, R158 ;  /* 0x000000ffff9c5224 */ /* 0x020fc600078e009e */
[----:B------:R1:W-:Y:S01]  /*76c0*/  STL [R1+0x178], R131 ;  /* 0x0001788301007387 */ /* 0x0003e20000100800 */
[----:B------:R-:W-:Y:S01]  /*76d0*/  @P5 IMAD.MOV.U32 R157, RZ, RZ, R159 ;  /* 0x000000ffff9d5224 */ /* 0x000fe200078e009f */
[----:B------:R-:W-:Y:S01]  /*76e0*/  PRMT R122, RZ, 0x7610, R122 ;  /* 0x00007610ff7a7816 */ /* 0x000fe2000000007a */
[----:B0-----:R-:W-:Y:S01]  /*76f0*/  @P3 IMAD.MOV.U32 R128, RZ, RZ, R131 ;  /* 0x000000ffff803224 */ /* 0x001fe200078e0083 */
[----:B------:R0:W-:Y:S01]  /*7700*/  STL [R1+0x174], R133 ;  /* 0x0001748501007387 */ /* 0x0001e20000100800 */
[----:B-1----:R-:W-:Y:S01]  /*7710*/  IADD3 R131, P2, PT, R0, UR4, RZ ;  /* 0x0000000400837c10 */ /* 0x002fe2000ff5e0ff */
[----:B------:R-:W-:Y:S02]  /*7720*/  @P3 IMAD.MOV.U32 R129, RZ, RZ, R133 ;  /* 0x000000ffff813224 */ /* 0x000fe400078e0085 */
[----:B------:R-:W5:Y:S01]  /*7730*/  @P5 LDG.E.U8 R126, desc[UR18][R156.64] ;  /* 0x000000129c7e5981 */ /* 0x000f62000c1e1100 */
[----:B------:R-:W-:-:S03]  /*7740*/  PRMT R121, RZ, 0x7610, R121 ;  /* 0x00007610ff797816 */ /* 0x000fc60000000079 */
[----:B------:R1:W4:Y:S01]  /*7750*/  @P3 LDG.E.U8 R122, desc[UR18][R128.64] ;  /* 0x00000012807a3981 */ /* 0x000322000c1e1100 */
[----:B0-----:R-:W-:Y:S01]  /*7760*/  IADD3.X R133, PT, PT, R2, UR5, RZ, P2, !PT ;  /* 0x0000000502857c10 */ /* 0x001fe200097fe4ff */
[----:B-1----:R-:W-:-:S04]  /*7770*/  @!P1 IMAD.MOV.U32 R128, RZ, RZ, R131 ;  /* 0x000000ffff809224 */ /* 0x002fc800078e0083 */
[----:B------:R-:W-:-:S05]  /*7780*/  @!P1 IMAD.MOV.U32 R129, RZ, RZ, R133 ;  /* 0x000000ffff819224 */ /* 0x000fca00078e0085 */
[----:B------:R0:W4:Y:S04]  /*7790*/  @!P1 LDG.E.U8 R121, desc[UR18][R128.64] ;  /* 0x0000001280799981 */ /* 0x000128000c1e1100 */
[----:B------:R-:W-:Y:S04]  /*77a0*/  STS.U8 [R130+UR6+0xf00], R137 ;  /* 0x000f008982007988 */ /* 0x000fe80008000006 */
        /* <DEDUP_REMOVED lines=9> */
[----:B------:R1:W-:Y:S04]  /*7840*/  STL [R1+0x1f0], R131 ;  /* 0x0001f08301007387 */ /* 0x0003e80000100800 */
[----:B------:R-:W-:Y:S04]  /*7850*/  STS.U8 [R130+UR6+0x3f00], R149 ;  /* 0x003f009582007988 */ /* 0x000fe80008000006 */
[----:B------:R-:W-:Y:S01]  /*7860*/  STS.U8 [R190+UR6+0x380], R154 ;  /* 0x0003809abe007988 */ /* 0x000fe20008000006 */
[----:B-1----:R-:W-:Y:S01]  /*7870*/  IADD3 R131, P2, PT, R3, UR4, RZ ;  /* 0x0000000403837c10 */ /* 0x002fe2000ff5e0ff */
[----:B------:R-:W1:Y:S02]  /*7880*/  LDCU UR4, c[0x0][0x3b0] ;  /* 0x00007600ff0477ac */ /* 0x000e640008000800 */
[----:B------:R-:W-:Y:S04]  /*7890*/  STS.U8 [R190+UR6+0x2380], R153 ;  /* 0x00238099be007988 */ /* 0x000fe80008000006 */
[----:B------:R-:W-:Y:S04]  /*78a0*/  STS.U8 [R190+UR6+0x780], R152 ;  /* 0x00078098be007988 */ /* 0x000fe80008000006 */
[----:B------:R-:W-:Y:S04]  /*78b0*/  STS.U8 [R190+UR6+0x2780], R151 ;  /* 0x00278097be007988 */ /* 0x000fe80008000006 */
[----:B------:R-:W-:Y:S04]  /*78c0*/  STS.U8 [R190+UR6+0xb80], R150 ;  /* 0x000b8096be007988 */ /* 0x000fe80008000006 */
[----:B------:R-:W-:Y:S01]  /*78d0*/  STS.U8 [R190+UR6+0x2b80], R148 ;  /* 0x002b8094be007988 */ /* 0x000fe20008000006 */
[----:B------:R-:W-:-:S03]  /*78e0*/  LOP3.LUT R191, R243, 0x3f, RZ, 0xc0, !PT ;  /* 0x0000003ff3bf7812 */ /* 0x000fc600078ec0ff */
[----:B------:R1:W-:Y:S01]  /*78f0*/  STL [R1+0x1ec], R133 ;  /* 0x0001ec8501007387 */ /* 0x0003e20000100800 */
[----:B------:R-:W-:Y:S01]  /*7900*/  PRMT R127, RZ, 0x7610, R127 ;  /* 0x00007610ff7f7816 */ /* 0x000fe2000000007f */
[----:B0-----:R-:W-:Y:S01]  /*7910*/  @!P1 IMAD.MOV.U32 R128, RZ, RZ, R131 ;  /* 0x000000ffff809224 */ /* 0x001fe200078e0083 */
[----:B-1----:R-:W-:Y:S01]  /*7920*/  IADD3.X R133, PT, PT, R4, UR5, RZ, P2, !PT ;  /* 0x0000000504857c10 */ /* 0x002fe200097fe4ff */
[----:B------:R0:W-:Y:S01]  /*7930*/  STL [R1+0x1f8], R131 ;  /* 0x0001f88301007387 */ /* 0x0001e20000100800 */
[----:B------:R-:W1:Y:S03]  /*7940*/  LDCU UR5, c[0x0][0x3b0] ;  /* 0x00007600ff0577ac */ /* 0x000e660008000800 */
[----:B------:R-:W-:-:S05]  /*7950*/  @!P1 IMAD.MOV.U32 R129, RZ, RZ, R133 ;  /* 0x000000ffff819224 */ /* 0x000fca00078e0085 */
[----:B------:R0:W4:Y:S04]  /*7960*/  @!P1 LDG.E.U8 R127, desc[UR18][R128.64] ;  /* 0x00000012807f9981 */ /* 0x000128000c1e1100 */
[----:B---3--:R-:W-:Y:S04]  /*7970*/  STS.U8 [R190+UR6+0xf80], R147 ;  /* 0x000f8093be007988 */ /* 0x008fe80008000006 */
[----:B------:R-:W-:Y:S01]  /*7980*/  STS.U8 [R190+UR6+0x2f80], R146 ;  /* 0x002f8092be007988 */ /* 0x000fe20008000006 */
[----:B0-----:R-:W-:Y:S02]  /*7990*/  IMAD R128, R234, UR4, RZ ;  /* 0x00000004ea807c24 */ /* 0x001fe4000f8e02ff */
[----:B------:R-:W-:-:S02]  /*79a0*/  IMAD R131, R231, UR4, RZ ;  /* 0x00000004e7837c24 */ /* 0x000fc4000f8e02ff */
[----:B------:R-:W-:Y:S02]  /*79b0*/  IMAD R135, R228, UR4, RZ ;  /* 0x00000004e4877c24 */ /* 0x000fe4000f8e02ff */
[----:B------:R-:W-:Y:S02]  /*79c0*/  VIADD R141, R241, 0x3f ;  /* 0x0000003ff18d7836 */ /* 0x000fe40000000000 */
[----:B------:R-:W-:Y:S02]  /*79d0*/  IMAD R129, R233, UR4, RZ ;  /* 0x00000004e9817c24 */ /* 0x000fe4000f8e02ff */
[----:B------:R-:W-:Y:S01]  /*79e0*/  IMAD R130, R232, UR4, RZ ;  /* 0x00000004e8827c24 */ /* 0x000fe2000f8e02ff */
[----:B------:R0:W-:Y:S01]  /*79f0*/  STL [R1+0x1f4], R133 ;  /* 0x0001f48501007387 */ /* 0x0001e20000100800 */
[----:B------:R-:W-:Y:S02]  /*7a00*/  IMAD R134, R229, UR4, RZ ;  /* 0x00000004e5867c24 */ /* 0x000fe4000f8e02ff */
[----:B------:R-:W-:-:S02]  /*7a10*/  IMAD R136, R227, UR4, RZ ;  /* 0x00000004e3887c24 */ /* 0x000fc4000f8e02ff */
[----:B------:R-:W-:Y:S02]  /*7a20*/  IMAD R137, R226, UR4, RZ ;  /* 0x00000004e2897c24 */ /* 0x000fe4000f8e02ff */
[----:B0-----:R-:W-:Y:S02]  /*7a30*/  IMAD R133, R230, UR4, RZ ;  /* 0x00000004e6857c24 */ /* 0x001fe4000f8e02ff */
[----:B-1----:R-:W-:Y:S02]  /*7a40*/  IMAD R138, R225, UR5, RZ ;  /* 0x00000005e18a7c24 */ /* 0x002fe4000f8e02ff */
[----:B------:R-:W-:Y:S02]  /*7a50*/  IMAD R139, R240, UR12, RZ ;  /* 0x0000000cf08b7c24 */ /* 0x000fe4000f8e02ff */
[----:B------:R-:W-:Y:S01]  /*7a60*/  IMAD R140, R239, UR13, RZ ;  /* 0x0000000def8c7c24 */ /* 0x000fe2000f8e02ff */
[----:B--2---:R-:W-:Y:S04]  /*7a70*/  STS.U8 [R190+UR6+0x1380], R144 ;  /* 0x00138090be007988 */ /* 0x004fe80008000006 */
[----:B-----5:R-:W-:Y:S04]  /*7a80*/  STS.U8 [R190+UR6+0x3380], R126 ;  /* 0x0033807ebe007988 */ /* 0x020fe80008000006 */
[----:B----4-:R-:W-:Y:S04]  /*7a90*/  STS.U8 [R190+UR6+0x1780], R125 ;  /* 0x0017807dbe007988 */ /* 0x010fe80008000006 */
[----:B------:R-:W-:Y:S04]  /*7aa0*/  STS.U8 [R190+UR6+0x3780], R124 ;  /* 0x0037807cbe007988 */ /* 0x000fe80008000006 */
[----:B------:R-:W-:Y:S04]  /*7ab0*/  STS.U8 [R190+UR6+0x1b80], R123 ;  /* 0x001b807bbe007988 */ /* 0x000fe80008000006 */
[----:B------:R0:W-:Y:S04]  /*7ac0*/  STS.U8 [R190+UR6+0x3b80], R122 ;  /* 0x003b807abe007988 */ /* 0x0001e80008000006 */
[----:B------:R1:W-:Y:S01]  /*7ad0*/  STS.U8 [R190+UR6+0x1f80], R121 ;  /* 0x001f8079be007988 */ /* 0x0003e20008000006 */
[----:B0-----:R-:W-:-:S02]  /*7ae0*/  IMAD R122, R191, UR9, RZ ;  /* 0x00000009bf7a7c24 */ /* 0x001fc4000f8e02ff */
[----:B------:R-:W-:-:S03]  /*7af0*/  IMAD R123, R238, UR4, RZ ;  /* 0x00000004ee7b7c24 */ /* 0x000fc6000f8e02ff */
[----:B-1----:R-:W-:Y:S01]  /*7b00*/  IADD3 R121, P1, PT, R122, UR14, RZ ;  /* 0x0000000e7a797c10 */ /* 0x002fe2000ff3e0ff */
[----:B------:R-:W-:-:S03]  /*7b10*/  IMAD R124, R237, UR4, RZ ;  /* 0x00000004ed7c7c24 */ /* 0x000fc6000f8e02ff */
[----:B------:R-:W-:Y:S02]  /*7b20*/  LEA.HI.X.SX32 R122, R122, UR15, 0x1, P1 ;  /* 0x0000000f7a7a7c11 */ /* 0x000fe400088f0eff */
[----:B------:R-:W-:-:S04]  /*7b30*/  IADD3 R187, P1, PT, R123, R121, RZ ;  /* 0x000000797bbb7210 */ /* 0x000fc80007f3e0ff */
[----:B------:R-:W-:Y:S02]  /*7b40*/  LEA.HI.X.SX32 R189, R123, R122, 0x1, P1 ;  /* 0x0000007a7bbd7211 */ /* 0x000fe400008f0eff */
[----:B------:R-:W-:-:S04]  /*7b50*/  IADD3 R178, P1, PT, R124, R121, RZ ;  /* 0x000000797cb27210 */ /* 0x000fc80007f3e0ff */
[----:B------:R-:W-:Y:S02]  /*7b60*/  LEA.HI.X.SX32 R179, R124, R122, 0x1, P1 ;  /* 0x0000007a7cb37211 */ /* 0x000fe400008f0eff */
[----:B------:R-:W-:Y:S01]  /*7b70*/  IADD3 R185, P1, PT, R128, R121, RZ ;  /* 0x0000007980b97210 */ /* 0x000fe20007f3e0ff */
[----:B------:R-:W-:-:S03]  /*7b80*/  IMAD R125, R236, UR4, RZ ;  /* 0x00000004ec7d7c24 */ /* 0x000fc6000f8e02ff */
[----:B------:R-:W-:Y:S02]  /*7b90*/  LEA.HI.X.SX32 R186, R128, R122, 0x1, P1 ;  /* 0x0000007a80ba7211 */ /* 0x000fe400008f0eff */
[----:B------:R-:W-:Y:S01]  /*7ba0*/  IADD3 R157, P1, PT, R131, R121, RZ ;  /* 0x00000079839d7210 */ /* 0x000fe20007f3e0ff */
[----:B------:R-:W-:-:S03]  /*7bb0*/  IMAD R126, R235, UR4, RZ ;  /* 0x00000004eb7e7c24 */ /* 0x000fc6000f8e02ff */
[-C--:B------:R-:W-:Y:S02]  /*7bc0*/  LEA.HI.X.SX32 R158, R131, R122.reuse, 0x1, P1 ;  /* 0x0000007a839e7211 */ /* 0x080fe400008f0eff */
[-C--:B------:R-:W-:Y:S02]  /*7bd0*/  IADD3 R164, P1, PT, R135, R121.reuse, RZ ;  /* 0x0000007987a47210 */ /* 0x080fe40007f3e0ff */
[-C--:B------:R-:W-:Y:S02]  /*7be0*/  IADD3 R170, P2, PT, R125, R121.reuse, RZ ;  /* 0x000000797daa7210 */ /* 0x080fe40007f5e0ff */
[----:B------:R-:W-:Y:S02]  /*7bf0*/  IADD3 R159, P3, PT, R126, R121, RZ ;  /* 0x000000797e9f7210 */ /* 0x000fe40007f7e0ff */
[----:B------:R-:W-:Y:S02]  /*7c00*/  LEA.HI.X.SX32 R166, R135, R122, 0x1, P1 ;  /* 0x0000007a87a67211 */ /* 0x000fe400008f0eff */
[----:B------:R-:W-:-:S02]  /*7c10*/  ISETP.GT.AND P1, PT, R141, 0x3f, PT ;  /* 0x0000003f8d00780c */ /* 0x000fc40003f24270 */
[-C--:B------:R-:W-:Y:S02]  /*7c20*/  LEA.HI.X.SX32 R171, R125, R122.reuse, 0x1, P2 ;  /* 0x0000007a7dab7211 */ /* 0x080fe400010f0eff */
[-C--:B------:R-:W-:Y:S02]  /*7c30*/  LEA.HI.X.SX32 R160, R126, R122.reuse, 0x1, P3 ;  /* 0x0000007a7ea07211 */ /* 0x080fe400018f0eff */
[-C--:B------:R-:W-:Y:S02]  /*7c40*/  IADD3 R176, P2, PT, R129, R121.reuse, RZ ;  /* 0x0000007981b07210 */ /* 0x080fe40007f5e0ff */
[----:B------:R-:W-:Y:S02]  /*7c50*/  IADD3 R168, P3, PT, R130, R121, RZ ;  /* 0x0000007982a87210 */ /* 0x000fe40007f7e0ff */
[----:B------:R-:W-:Y:S02]  /*7c60*/  ISETP.LT.AND P1, PT, R191, R241, P1 ;  /* 0x000000f1bf00720c */ /* 0x000fe40000f21270 */
[----:B------:R-:W-:-:S02]  /*7c70*/  LEA.HI.X.SX32 R177, R129, R122, 0x1, P2 ;  /* 0x0000007a81b17211 */ /* 0x000fc400010f0eff */
[-C--:B------:R-:W-:Y:S02]  /*7c80*/  LEA.HI.X.SX32 R169, R130, R122.reuse, 0x1, P3 ;  /* 0x0000007a82a97211 */ /* 0x080fe400018f0eff */
[CC--:B------:R-:W-:Y:S02]  /*7c90*/  IADD3 R183, P2, PT, R133.reuse, R121.reuse, RZ ;  /* 0x0000007985b77210 */ /* 0x0c0fe40007f5e0ff */
[CC--:B------:R-:W-:Y:S02]  /*7ca0*/  IADD3 R174, P3, PT, R134.reuse, R121.reuse, RZ ;  /* 0x0000007986ae7210 */ /* 0x0c0fe40007f7e0ff */
[-C--:B------:R-:W-:Y:S02]  /*7cb0*/  LEA.HI.X.SX32 R184, R133, R122.reuse, 0x1, P2 ;  /* 0x0000007a85b87211 */ /* 0x080fe400010f0eff */
[----:B------:R-:W-:Y:S02]  /*7cc0*/  LEA.HI.X.SX32 R175, R134, R122, 0x1, P3 ;  /* 0x0000007a86af7211 */ /* 0x000fe400018f0eff */
[----:B------:R-:W-:-:S02]  /*7cd0*/  IADD3 R155, P2, PT, R136, R121, RZ ;  /* 0x00000079889b7210 */ /* 0x000fc40007f5e0ff */
[-C--:B------:R-:W-:Y:S02]  /*7ce0*/  IADD3 R181, P3, PT, R137, R121.reuse, RZ ;  /* 0x0000007989b57210 */ /* 0x080fe40007f7e0ff */
[-C--:B------:R-:W-:Y:S02]  /*7cf0*/  IADD3 R172, P4, PT, R138, R121.reuse, RZ ;  /* 0x000000798aac7210 */ /* 0x080fe40007f9e0ff */
[-C--:B------:R-:W-:Y:S02]  /*7d00*/  IADD3 R162, P5, PT, R139, R121.reuse, RZ ;  /* 0x000000798ba27210 */ /* 0x080fe40007fbe0ff */
[----:B------:R-:W-:Y:S01]  /*7d10*/  IADD3 R142, P6, PT, R140, R121, RZ ;  /* 0x000000798c8e7210 */ /* 0x000fe20007fde0ff */
[----:B------:R-:W-:Y:S01]  /*7d20*/  @P1 IMAD.MOV.U32 R123, RZ, RZ, R189 ;  /* 0x000000ffff7b1224 */ /* 0x000fe200078e00bd */
[-C--:B------:R-:W-:Y:S02]  /*7d30*/  LEA.HI.X.SX32 R156, R136, R122.reuse, 0x1, P2 ;  /* 0x0000007a889c7211 */ /* 0x080fe400010f0eff */
[----:B------:R-:W-:-:S02]  /*7d40*/  LEA.HI.X.SX32 R182, R137, R122, 0x1, P3 ;  /* 0x0000007a89b67211 */ /* 0x000fc400018f0eff */
[-C--:B------:R-:W-:Y:S02]  /*7d50*/  LEA.HI.X.SX32 R173, R138, R122.reuse, 0x1, P4 ;  /* 0x0000007a8aad7211 */ /* 0x080fe400020f0eff */
[-C--:B------:R-:W-:Y:S02]  /*7d60*/  LEA.HI.X.SX32 R163, R139, R122.reuse, 0x1, P5 ;  /* 0x0000007a8ba37211 */ /* 0x080fe400028f0eff */
[----:B------:R-:W-:Y:S01]  /*7d70*/  LEA.HI.X.SX32 R143, R140, R122, 0x1, P6 ;  /* 0x0000007a8c8f7211 */ /* 0x000fe200030f0eff */
[----:B------:R-:W-:Y:S01]  /*7d80*/  @P1 IMAD.MOV.U32 R122, RZ, RZ, R187 ;  /* 0x000000ffff7a1224 */ /* 0x000fe200078e00bb */
[----:B------:R-:W-:-:S06]  /*7d90*/  PRMT R121, RZ, 0x7610, R121 ;  /* 0x00007610ff797816 */ /* 0x000fcc0000000079 */
[----:B------:R0:W2:Y:S04]  /*7da0*/  @P1 LDG.E.U8 R121, desc[UR18][R122.64] ;  /* 0x000000127a791981 */ /* 0x0000a8000c1e1100 */
[----:B------:R-:W-:Y:S01]  /*7db0*/  STS.U8 [R190+UR6+0x3f80], R127 ;  /* 0x003f807fbe007988 */ /* 0x000fe20008000006 */
[----:B0-----:R-:W-:Y:S02]  /*7dc0*/  @P1 IMAD.MOV.U32 R122, RZ, RZ, R185 ;  /* 0x000000ffff7a1224 */ /* 0x001fe400078e00b9 */
[----:B------:R-:W-:Y:S01]  /*7dd0*/  @P1 IMAD.MOV.U32 R123, RZ, RZ, R186 ;  /* 0x000000ffff7b1224 */ /* 0x000fe200078e00ba */
[----:B--2---:R0:W-:Y:S02]  /*7de0*/  STS.U8 [R180+UR6+0x8000], R121 ;  /* 0x00800079b4007988 */ /* 0x0041e40008000006 */
[----:B0-----:R-:W-:-:S06]  /*7df0*/  PRMT R121, RZ, 0x7610, R121 ;  /* 0x00007610ff797816 */ /* 0x001fcc0000000079 */
[----:B------:R0:W2:Y:S02]  /*7e00*/  @P1 LDG.E.U8 R121, desc[UR18][R122.64] ;  /* 0x000000127a791981 */ /* 0x0000a4000c1e1100 */
[----:B0-----:R-:W-:Y:S02]  /*7e10*/  @P1 IMAD.MOV.U32 R122, RZ, RZ, R183 ;  /* 0x000000ffff7a1224 */ /* 0x001fe400078e00b7 */
[----:B------:R-:W-:Y:S01]  /*7e20*/  @P1 IMAD.MOV.U32 R123, RZ, RZ, R184 ;  /* 0x000000ffff7b1224 */ /* 0x000fe200078e00b8 */
[----:B--2---:R0:W-:Y:S02]  /*7e30*/  STS.U8 [R180+UR6+0x8200], R121 ;  /* 0x00820079b4007988 */ /* 0x0041e40008000006 */
[----:B0-----:R-:W-:-:S06]  /*7e40*/  PRMT R121, RZ, 0x7610, R121 ;  /* 0x00007610ff797816 */ /* 0x001fcc0000000079 */
[----:B------:R0:W2:Y:S01]  /*7e50*/  @P1 LDG.E.U8 R121, desc[UR18][R122.64] ;  /* 0x000000127a791981 */ /* 0x0000a2000c1e1100 */
[----:B------:R-:W-:Y:S02]  /*7e60*/  @P1 IMAD.MOV.U32 R124, RZ, RZ, R178 ;  /* 0x000000ffff7c1224 */ /* 0x000fe400078e00b2 */
[----:B------:R-:W-:Y:S02]  /*7e70*/  @P1 IMAD.MOV.U32 R125, RZ, RZ, R179 ;  /* 0x000000ffff7d1224 */ /* 0x000fe400078e00b3 */
[----:B0-----:R-:W-:Y:S02]  /*7e80*/  @P1 IMAD.MOV.U32 R122, RZ, RZ, R181 ;  /* 0x000000ffff7a1224 */ /* 0x001fe400078e00b5 */
[----:B------:R-:W-:Y:S01]  /*7e90*/  @P1 IMAD.MOV.U32 R123, RZ, RZ, R182 ;  /* 0x000000ffff7b1224 */ /* 0x000fe200078e00b6 */
[----:B--2---:R0:W-:Y:S02]  /*7ea0*/  STS.U8 [R180+UR6+0x8400], R121 ;  /* 0x00840079b4007988 */ /* 0x0041e40008000006 */
[----:B0-----:R-:W-:-:S06]  /*7eb0*/  PRMT R121, RZ, 0x7610, R121 ;  /* 0x00007610ff797816 */ /* 0x001fcc0000000079 */
[----:B------:R0:W2:Y:S02]  /*7ec0*/  @P1 LDG.E.U8 R121, desc[UR18][R122.64] ;  /* 0x000000127a791981 */ /* 0x0000a4000c1e1100 */
[----:B0-----:R-:W-:-:S06]  /*7ed0*/  PRMT R122, RZ, 0x7610, R122 ;  /* 0x00007610ff7a7816 */ /* 0x001fcc000000007a */
[----:B------:R-:W3:Y:S01]  /*7ee0*/  @P1 LDG.E.U8 R122, desc[UR18][R124.64] ;  /* 0x000000127c7a1981 */ /* 0x000ee2000c1e1100 */
[----:B------:R-:W-:-:S03]  /*7ef0*/  @P1 IMAD.MOV.U32 R123, RZ, RZ, R177 ;  /* 0x000000ffff7b1224 */ /* 0x000fc600078e00b1 */
[----:B--2---:R0:W-:Y:S02]  /*7f00*/  STS.U8 [R180+UR6+0x8600], R121 ;  /* 0x00860079b4007988 */ /* 0x0041e40008000006 */
[----:B0-----:R-:W-:Y:S02]  /*7f10*/  PRMT R121, RZ, 0x7610, R121 ;  /* 0x00007610ff797816 */ /* 0x001fe40000000079 */
[----:B---3--:R0:W-:Y:S02]  /*7f20*/  STS.U8 [R188+UR6+0x8080], R122 ;  /* 0x0080807abc007988 */ /* 0x0081e40008000006 */
[----:B0-----:R-:W-:-:S05]  /*7f30*/  @P1 IMAD.MOV.U32 R122, RZ, RZ, R176 ;  /* 0x000000ffff7a1224 */ /* 0x001fca00078e00b0 */
        /* <DEDUP_REMOVED lines=37> */
[----:B------:R-:W-:Y:S01]  /*8190*/  @P1 IMAD.MOV.U32 R125, RZ, RZ, R158 ;  /* 0x000000ffff7d1224 */ /* 0x000fe200078e009e */
[----:B0-----:R-:W-:Y:S02]  /*81a0*/  PRMT R123, RZ, 0x7610, R123 ;  /* 0x00007610ff7b7816 */ /* 0x001fe4000000007b */
[----:B------:R-:W-:-:S04]  /*81b0*/  PRMT R122, RZ, 0x7610, R122 ;  /* 0x00007610ff7a7816 */ /* 0x000fc8000000007a */
[----:B------:R0:W3:Y:S02]  /*81c0*/  @P1 LDG.E.U8 R123, desc[UR18][R124.64] ;  /* 0x000000127c7b1981 */ /* 0x0000e4000c1e1100 */
[----:B0-----:R-:W-:Y:S02]  /*81d0*/  @P1 IMAD.MOV.U32 R124, RZ, RZ, R155 ;  /* 0x000000ffff7c1224 */ /* 0x001fe400078e009b */
[----:B------:R-:W-:-:S05]  /*81e0*/  @P1 IMAD.MOV.U32 R125, RZ, RZ, R156 ;  /* 0x000000ffff7d1224 */ /* 0x000fca00078e009c */
[----:B------:R0:W4:Y:S02]  /*81f0*/  @P1 LDG.E.U8 R122, desc[UR18][R124.64] ;  /* 0x000000127c7a1981 */ /* 0x000124000c1e1100 */
[----:B0-----:R-:W-:Y:S02]  /*8200*/  @P1 IMAD.MOV.U32 R124, RZ, RZ, R142 ;  /* 0x000000ffff7c1224 */ /* 0x001fe400078e008e */
[----:B------:R-:W-:Y:S01]  /*8210*/  @P1 IMAD.MOV.U32 R125, RZ, RZ, R143 ;  /* 0x000000ffff7d1224 */ /* 0x000fe200078e008f */
[----:B--2---:R0:W-:Y:S02]  /*8220*/  STS.U8 [R165+UR6+0x8180], R121 ;  /* 0x00818079a5007988 */ /* 0x0041e40008000006 */
[----:B0-----:R-:W-:-:S06]  /*8230*/  PRMT R121, RZ, 0x7610, R121 ;  /* 0x00007610ff797816 */ /* 0x001fcc0000000079 */
[----:B------:R-:W2:Y:S04]  /*8240*/  @P1 LDG.E.U8 R121, desc[UR18][R124.64] ;  /* 0x000000127c791981 */ /* 0x000ea8000c1e1100 */
[----:B---3--:R0:W-:Y:S04]  /*8250*/  STS.U8 [R165+UR6+0x8380], R123 ;  /* 0x0083807ba5007988 */ /* 0x0081e80008000006 */
[----:B------:R0:W-:Y:S04]  /*8260*/  STL [R1+0x200], R187 ;  /* 0x000200bb01007387 */ /* 0x0001e80000100800 */
[----:B----4-:R0:W-:Y:S04]  /*8270*/  STS.U8 [R165+UR6+0x8580], R122 ;  /* 0x0085807aa5007988 */ /* 0x0101e80008000006 */
[----:B------:R0:W-:Y:S04]  /*8280*/  STL [R1+0x1fc], R189 ;  /* 0x0001fcbd01007387 */ /* 0x0001e80000100800 */
        /* <DEDUP_REMOVED lines=26> */
[----:B------:R0:W-:Y:S01]  /*8430*/  STL [R1+0x254], R156 ;  /* 0x0002549c01007387 */ /* 0x0001e20000100800 */
[----:B------:R-:W-:-:S03]  /*8440*/  LOP3.LUT P1, RZ, R242, UR11, RZ, 0xfc, !PT ;  /* 0x0000000bf2ff7c12 */ /* 0x000fc6000f82fcff */
[----:B------:R0:W-:Y:S04]  /*8450*/  STL [R1+0x264], R173 ;  /* 0x000264ad01007387 */ /* 0x0001e80000100800 */
[----:B------:R0:W-:Y:S04]  /*8460*/  STL [R1+0x26c], R163 ;  /* 0x00026ca301007387 */ /* 0x0001e80000100800 */
[----:B------:R0:W-:Y:S01]  /*8470*/  STL [R1+0x274], R143 ;  /* 0x0002748f01007387 */ /* 0x0001e20000100800 */
[C---:B------:R-:W-:Y:S02]  /*8480*/  ISETP.LT.OR P2, PT, R141.reuse, 0x40, P1 ;  /* 0x000000408d00780c */ /* 0x040fe40000f41670 */
[----:B------:R-:W-:Y:S01]  /*8490*/  ISETP.GE.AND P3, PT, R141, 0x80, PT ;  /* 0x000000808d00780c */ /* 0x000fe20003f66270 */
[----:B--2---:R0:W-:Y:S01]  /*84a0*/  STS.U8 [R165+UR6+0x8780], R121 ;  /* 0x00878079a5007988 */ /* 0x0041e20008000006 */
[----:B------:R1:W-:Y:S06]  /*84b0*/  MEMBAR.ALL.CTA ;  /* 0x0000000000007992 */ /* 0x0003ec0000008000 */
[----:B-1----:R-:W1:Y:S02]  /*84c0*/  FENCE.VIEW.ASYNC.S ;  /* 0x00000000000073c6 */ /* 0x002e640000000000 */
[----:B-1----:R-:W-:Y:S06]  /*84d0*/  BAR.SYNC.DEFER_BLOCKING 0x0 ;  /* 0x0000000000007b1d */ /* 0x002fec0000010000 */
[----:B------:R-:W-:-:S00]  /*84e0*/  MEMBAR.ALL.CTA ;  /* 0x0000000000007992 */ /* 0x000fc00000008000 */
[----:B------:R-:W-:Y:S06]  /*84f0*/  MEMBAR.ALL.GPU ;  /* 0x0000000000007992 */ /* 0x000fec000000a000 */
[----:B------:R-:W-:-:S00]  /*8500*/  ERRBAR ;  /* 0x00000000000079ab */ /* 0x000fc00000000000 */
[----:B------:R-:W-:Y:S08]  /*8510*/  CGAERRBAR ;  /* 0x00000000000075ab */ /* 0x000ff00000000000 */
[----:B------:R-:W-:Y:S06]  /*8520*/  UCGABAR_ARV ;  /* 0x00000000000079c7 */ /* 0x000fec0008000000 */
[----:B------:R-:W-:Y:S01]  /*8530*/  UCGABAR_WAIT ;  /* 0x0000000000007dc7 */ /* 0x000fe20008000000 */
[----:B------:R-:W-:Y:S01]  /*8540*/  CCTL.IVALL ;  /* 0x00000000ff00798f */ /* 0x000fe20002000000 */
[----:B0-----:R-:W-:Y:S05]  /*8550*/  @P2 BRA `(.L_x_12) ;  /* 0x0000000000802947 */ /* 0x001fea0003800000 */
[----:B------:R-:W-:Y:S02]  /*8560*/  USHF.R.U32.HI UR14, URZ, 0x4, UR6 ;  /* 0x00000004ff0e7899 */ /* 0x000fe40008011606 */
[----:B------:R-:W-:Y:S02]  /*8570*/  UIADD3 UR4, UPT, UPT, UR6, 0x8000, URZ ;  /* 0x0000800006047890 */ /* 0x000fe4000fffe0ff */
[----:B------:R-:W-:Y:S02]  /*8580*/  USGXT.U32 UR14, UR14, 0xe ;  /* 0x0000000e0e0e789a */ /* 0x000fe40008000000 */
[----:B------:R-:W-:Y:S02]  /*8590*/  USHF.R.U32.HI UR4, URZ, 0x4, UR4 ;  /* 0x00000004ff047899 */ /* 0x000fe40008011604 */
[----:B------:R-:W-:Y:S01]  /*85a0*/  UIADD3 UR24, UP1, UPT, UR14, 0x100, URZ ;  /* 0x000001000e187890 */ /* 0x000fe2000ff3e0ff */
[----:B------:R-:W-:Y:S01]  /*85b0*/  UMOV UR5, URZ ;  /* 0x000000ff00057c82 */ /* 0x000fe20008000000 */
[----:B------:R-:W-:-:S02]  /*85c0*/  USGXT.U32 UR4, UR4, 0xe ;  /* 0x0000000e0404789a */ /* 0x000fc40008000000 */
[----:B------:R-:W-:Y:S01]  /*85d0*/  UIADD3.X UR25, UPT, UPT, UR5, 0x40004040, URZ, UP1, !UPT ;  /* 0x4000404005197890 */ /* 0x000fe20008ffe4ff */
[----:B------:R-:W-:Y:S01]  /*85e0*/  UMOV UR12, 0xfffffffe ;  /* 0xfffffffe000c7882 */ /* 0x000fe20000000000 */
[----:B------:R-:W-:Y:S01]  /*85f0*/  UMOV UR13, 0x7fffbfdf ;  /* 0x7fffbfdf000d7882 */ /* 0x000fe20000000000 */
[----:B------:R-:W-:Y:S02]  /*8600*/  UIADD3 UR11, UPT, UPT, UR20, 0x40, URZ ;  /* 0x00000040140b7890 */ /* 0x000fe4000fffe0ff */
[----:B------:R-:W-:Y:S02]  /*8610*/  UIADD3.64 UR12, UPT, UPT, UR4, -UR12, URZ ;  /* 0x8000000c040c7297 */ /* 0x000fe4000fffe0ff */
[----:B------:R-:W-:Y:S02]  /*8620*/  UIADD3.64 UR16, UPT, UPT, UR24, 0x100, URZ ;  /* 0x0000010018107897 */ /* 0x000fe4000fffe0ff */
[----:B------:R-:W-:Y:S02]  /*8630*/  UIADD3 UR21, UPT, UPT, UR20, 0x40, URZ ;  /* 0x0000004014157890 */ /* 0x000fe4000fffe0ff */
[----:B------:R-:W-:Y:S01]  /*8640*/  UIADD3.64 UR22, UPT, UPT, UR24, 0x200, URZ ;  /* 0x0000020018167897 */ /* 0x000fe2000fffe0ff */
[----:B------:R-:W-:Y:S01]  /*8650*/  UMOV UR26, 0x0 ;  /* 0x00000000001a7882 */ /* 0x000fe20000000000 */
[----:B------:R-:W-:Y:S01]  /*8660*/  UMOV UR27, 0x10108490 ;  /* 0x10108490001b7882 */ /* 0x000fe20000000000 */
[----:B------:R-:W-:Y:S01]  /*8670*/  UMOV UR15, 0x40004040 ;  /* 0x40004040000f7882 */ /* 0x000fe20000000000 */
[----:B------:R-:W-:Y:S01]  /*8680*/  UMOV UR5, 0x80004020 ;  /* 0x8000402000057882 */ /* 0x000fe20000000000 */
[----:B------:R-:W-:Y:S01]  /*8690*/  UMOV UR28, 0x0 ;  /* 0x00000000001c7882 */ /* 0x000fe20000000000 */
[----:B------:R-:W-:Y:S01]  /*86a0*/  UMOV UR29, 0x10108490 ;  /* 0x10108490001d7882 */ /* 0x000fe20000000000 */
[----:B------:R-:W-:Y:S01]  /*86b0*/  UMOV UR30, 0x0 ;  /* 0x00000000001e7882 */ /* 0x000fe20000000000 */
[----:B------:R-:W-:Y:S01]  /*86c0*/  UMOV UR31, 0x10108490 ;  /* 0x10108490001f7882 */ /* 0x000fe20000000000 */
[----:B------:R0:W-:Y:S01]  /*86d0*/  UTCQMMA.2CTA gdesc[UR14], gdesc[UR4], tmem[UR20], tmem[UR26], idesc[UR27], !UPT ;  /* 0x00ff1a040e0075ea */ /* 0x0001e2000fa00314 */
[----:B------:R-:W-:Y:S01]  /*86e0*/  UMOV UR32, 0x0 ;  /* 0x0000000000207882 */ /* 0x000fe20000000000 */
[----:B------:R-:W-:Y:S01]  /*86f0*/  UMOV UR33, 0x10108490 ;  /* 0x1010849000217882 */ /* 0x000fe20000000000 */
[----:B------:R0:W-:Y:S01]  /*8700*/  UTCQMMA.2CTA gdesc[UR24], gdesc[UR12], tmem[UR20], tmem[UR28], idesc[UR29], UPT ;  /* 0x00ff1c0c180075ea */ /* 0x0001e2000ba00314 */
[----:B------:R-:W-:Y:S01]  /*8710*/  UMOV UR34, 0x3 ;  /* 0x0000000300227882 */ /* 0x000fe20000000000 */
[----:B------:R0:W-:Y:S01]  /*8720*/  UTCQMMA.2CTA gdesc[UR16], gdesc[UR4], tmem[UR11], tmem[UR30], idesc[UR31], !UPT ;  /* 0x00ff1e04100075ea */ /* 0x0001e2000fa0030b */
[----:B------:R0:W-:Y:S01]  /*8730*/  UTCQMMA.2CTA gdesc[UR22], gdesc[UR12], tmem[UR21], tmem[UR32], idesc[UR33], UPT ;  /* 0x00ff200c160075ea */ /* 0x0001e2000ba00315 */
[----:B------:R0:W-:Y:S01]  /*8740*/  UTCBAR.2CTA.MULTICAST [UR10], URZ, UR34 ;  /* 0x000000ff0a0073e9 */ /* 0x0001e20008200822 */
[----:B------:R-:W-:Y:S01]  /*8750*/  NOP ;  /* 0x0000000000007918 */ /* 0x000fe20000000000 */
.L_x_12:
[----:B0-----:R-:W-:Y:S01]  /*8760*/  UMOV UR4, URZ ;  /* 0x000000ff00047c82 */ /* 0x001fe20008000000 */
[----:B------:R-:W-:Y:S05]  /*8770*/  @!P3 BRA `(.L_x_13) ;  /* 0x000000680098b947 */ /* 0x000fea0003800000 */
[----:B------:R-:W-:Y:S01]  /*8780*/  SHF.R.S32.HI R121, RZ, 0x1f, R141 ;  /* 0x0000001fff797819 */ /* 0x000fe2000001148d */
[----:B------:R-:W-:Y:S01]  /*8790*/  UIADD3 UR4, UPT, UPT, UR6, 0x4000, URZ ;  /* 0x0000400006047890 */ /* 0x000fe2000fffe0ff */
[----:B------:R-:W-:Y:S02]  /*87a0*/  UMOV UR5, URZ ;  /* 0x000000ff00057c82 */ /* 0x000fe40008000000 */
[----:B------:R-:W-:Y:S01]  /*87b0*/  LEA.HI R121, R121, R141, RZ, 0x6 ;  /* 0x0000008d79797211 */ /* 0x000fe200078f30ff */
[----:B------:R-:W-:Y:S02]  /*87c0*/  USHF.R.U32.HI UR14, URZ, 0x4, UR4 ;  /* 0x00000004ff0e7899 */ /* 0x000fe40008011604 */
[----:B------:R-:W-:Y:S01]  /*87d0*/  UIADD3 UR4, UPT, UPT, UR6, 0x8800, URZ ;  /* 0x0000880006047890 */ /* 0x000fe2000fffe0ff */
[----:B------:R-:W-:Y:S01]  /*87e0*/  SHF.R.S32.HI R121, RZ, 0x6, R121 ;  /* 0x00000006ff797819 */ /* 0x000fe20000011479 */
[----:B------:R-:W-:Y:S02]  /*87f0*/  USGXT.U32 UR14, UR14, 0xe ;  /* 0x0000000e0e0e789a */ /* 0x000fe40008000000 */
[----:B------:R-:W-:Y:S01]  /*8800*/  USHF.R.U32.HI UR4, URZ, 0x4, UR4 ;  /* 0x00000004ff047899 */ /* 0x000fe20008011604 */
[----:B------:R-:W-:Y:S01]  /*8810*/  VIMNMX R121, PT, PT, R121, 0x2, !PT ;  /* 0x0000000279797848 */ /* 0x000fe20007fe0100 */
[----:B------:R-:W-:-:S02]  /*8820*/  UIADD3 UR28, UP1, UPT, UR14, 0x100, URZ ;  /* 0x000001000e1c7890 */ /* 0x000fc4000ff3e0ff */
[----:B------:R-:W-:Y:S02]  /*8830*/  USGXT.U32 UR4, UR4, 0xe ;  /* 0x0000000e0404789a */ /* 0x000fe40008000000 */
[----:B------:R-:W-:Y:S01]  /*8840*/  VIADD R122, R121, 0xfffffffe ;  /* 0xfffffffe797a7836 */ /* 0x000fe20000000000 */
[----:B------:R-:W-:Y:S01]  /*8850*/  USHF.L.U32 UR11, UR8, 0x6, URZ ;  /* 0x00000006080b7899 */ /* 0x000fe200080006ff */
[----:B------:R-:W-:Y:S01]  /*8860*/  IMAD.MOV.U32 R121, RZ, RZ, RZ ;  /* 0x000000ffff797224 */ /* 0x000fe200078e00ff */
[----:B------:R-:W-:Y:S02]  /*8870*/  USHF.L.U32 UR16, UR9, 0x6, URZ ;  /* 0x0000000609107899 */ /* 0x000fe400080006ff */
[----:B------:R0:W-:Y:S01]  /*8880*/  STL [R1+0x294], R122 ;  /* 0x0002947a01007387 */ /* 0x0001e20000100800 */
[----:B------:R-:W-:Y:S01]  /*8890*/  UIADD3.X UR29, UPT, UPT, UR5, 0x40004040, URZ, UP1, !UPT ;  /* 0x40004040051d7890 */ /* 0x000fe20008ffe4ff */
[----:B------:R-:W-:Y:S02]  /*88a0*/  UMOV UR12, 0xfffffffe ;  /* 0xfffffffe000c7882 */ /* 0x000fe40000000000 */
[----:B------:R0:W-:Y:S01]  /*88b0*/  STL [R1+0x27c], RZ ;  /* 0x00027cff01007387 */ /* 0x0001e20000100800 */
[----:B------:R-:W-:Y:S01]  /*88c0*/  UMOV UR13, 0x7fffbfdf ;  /* 0x7fffbfdf000d7882 */ /* 0x000fe20000000000 */
[----:B------:R-:W-:-:S02]  /*88d0*/  USHF.R.S32.HI UR21, URZ, 0x1f, UR11 ;  /* 0x0000001fff157899 */ /* 0x000fc4000801140b */
[----:B------:R-:W-:Y:S02]  /*88e0*/  USHF.R.S32.HI UR26, URZ, 0x1f, UR16 ;  /* 0x0000001fff1a7899 */ /* 0x000fe40008011410 */
[----:B------:R-:W-:Y:S02]  /*88f0*/  UIADD3.64 UR12, UPT, UPT, UR4, -UR12, URZ ;  /* 0x8000000c040c7297 */ /* 0x000fe4000fffe0ff */
[----:B------:R-:W-:Y:S02]  /*8900*/  UIADD3.64 UR22, UPT, UPT, UR28, 0x100, URZ ;  /* 0x000001001c167897 */ /* 0x000fe4000fffe0ff */
[----:B------:R-:W-:Y:S01]  /*8910*/  UIADD3.64 UR24, UPT, UPT, UR28, 0x200, URZ ;  /* 0x000002001c187897 */ /* 0x000fe2000fffe0ff */
[----:B------:R-:W-:Y:S01]  /*8920*/  UMOV UR17, 0x1 ;  /* 0x0000000100117882 */ /* 0x000fe20000000000 */
[----:B------:R-:W-:Y:S01]  /*8930*/  UMOV UR8, UR4 ;  /* 0x0000000400087c82 */ /* 0x000fe20008000000 */
[----:B0-----:R-:W-:-:S09]  /*8940*/  UMOV UR9, 0x80004020 ;  /* 0x8000402000097882 */ /* 0x001fd20000000000 */
.L_x_16:
[----:B------:R-:W2:Y:S04]  /*8950*/  LDL.LU R124, [R1+0x278] ;  /* 0x00027800017c7983 */ /* 0x000ea80000300800 */
[----:B------:R-:W3:Y:S04]  /*8960*/  LDL.LU R123, [R1+0x270] ;  /* 0x00027000017b7983 */ /* 0x000ee80000300800 */
[----:B0-----:R-:W4:Y:S04]  /*8970*/  LDL.LU R122, [R1+0x268] ;  /* 0x00026800017a7983 */ /* 0x001f280000300800 */
[----:B-----5:R-:W5:Y:S01]  /*8980*/  LDL.LU R125, [R1+0x260] ;  /* 0x00026000017d7983 */ /* 0x020f620000300800 */
[----:B------:R-:W-:Y:S01]  /*8990*/  IMAD.U32 R121, R121, -0x80000000, RZ ;  /* 0x8000000079797824 */ /* 0x000fe200078e00ff */
[----:B--2---:R-:W-:-:S02]  /*89a0*/  IADD3 R124, P6, PT, R124, UR16, RZ ;  /* 0x000000107c7c7c10 */ /* 0x004fc4000ffde0ff */
[----:B---3--:R-:W-:-:S03]  /*89b0*/  IADD3 R123, P2, PT, R123, UR16, RZ ;  /* 0x000000107b7b7c10 */ /* 0x008fc6000ff5e0ff */
[----:B------:R0:W-:Y:S01]  /*89c0*/  STL [R1+0x278], R124 ;  /* 0x0002787c01007387 */ /* 0x0001e20000100800 */
[----:B----4-:R-:W-:-:S03]  /*89d0*/  IADD3 R122, P3, PT, R122, UR16, RZ ;  /* 0x000000107a7a7c10 */ /* 0x010fc6000ff7e0ff */
[----:B0-----:R-:W2:Y:S04]  /*89e0*/  LDL.LU R124, [R1+0x258] ;  /* 0x00025800017c7983 */ /* 0x001ea80000300800 */
[----:B------:R0:W-:Y:S04]  /*89f0*/  STL [R1+0x270], R123 ;  /* 0x0002707b01007387 */ /* 0x0001e80000100800 */
[----:B0-----:R-:W3:Y:S04]  /*8a00*/  LDL.LU R123, [R1+0x274] ;  /* 0x00027400017b7983 */ /* 0x001ee80000300800 */
[----:B------:R0:W-:Y:S04]  /*8a10*/  STL [R1+0x268], R122 ;  /* 0x0002687a01007387 */ /* 0x0001e80000100800 */
[----:B0-----:R-:W4:Y:S01]  /*8a20*/  LDL.LU R122, [R1+0x250] ;  /* 0x00025000017a7983 */ /* 0x001f220000300800 */
[----:B-----5:R-:W-:-:S03]  /*8a30*/  IADD3 R125, P4, PT, R125, UR16, RZ ;  /* 0x000000107d7d7c10 */ /* 0x020fc6000ff9e0ff */
[----:B------:R-:W5:Y:S04]  /*8a40*/  LDL.LU R151, [R1+0x26c] ;  /* 0x00026c0001977983 */ /* 0x000f680000300800 */
[----:B------:R-:W5:Y:S04]  /*8a50*/  LDL.LU R150, [R1+0x248] ;  /* 0x0002480001967983 */ /* 0x000f680000300800 */
[----:B------:R-:W5:Y:S04]  /*8a60*/  LDL.LU R149, [R1+0x264] ;  /* 0x0002640001957983 */ /* 0x000f680000300800 */
[----:B------:R0:W-:Y:S04]  /*8a70*/  STL [R1+0x260], R125 ;  /* 0x0002607d01007387 */ /* 0x0001e80000100800 */
[----:B------:R-:W5:Y:S04]  /*8a80*/  LDL.LU R148, [R1+0x240] ;  /* 0x0002400001947983 */ /* 0x000f680000300800 */
        /* <DEDUP_REMOVED lines=20> */
[----:B0-----:R-:W5:Y:S01]  /*8bd0*/  LDL.LU R125, [R1+0x20c] ;  /* 0x00020c00017d7983 */ /* 0x001f620000300800 */
[----:B--2---:R-:W-:-:S05]  /*8be0*/  IADD3 R124, P5, PT, R124, UR16, RZ ;  /* 0x000000107c7c7c10 */ /* 0x004fca000ffbe0ff */
[----:B------:R0:W-:Y:S01]  /*8bf0*/  STL [R1+0x258], R124 ;  /* 0x0002587c01007387 */ /* 0x0001e20000100800 */
[----:B---3--:R-:W-:-:S03]  /*8c00*/  IADD3.X R123, PT, PT, R123, UR26, RZ, P6, !PT ;  /* 0x0000001a7b7b7c10 */ /* 0x008fc6000b7fe4ff */
[----:B0-----:R-:W2:Y:S04]  /*8c10*/  LDL.LU R124, [R1+0x1e8] ;  /* 0x0001e800017c7983 */ /* 0x001ea80000300800 */
[----:B------:R0:W-:Y:S01]  /*8c20*/  STL [R1+0x274], R123 ;  /* 0x0002747b01007387 */ /* 0x0001e20000100800 */
[----:B----4-:R-:W-:-:S03]  /*8c30*/  IADD3 R122, P6, PT, R122, UR16, RZ ;  /* 0x000000107a7a7c10 */ /* 0x010fc6000ffde0ff */
[----:B0-----:R-:W3:Y:S04]  /*8c40*/  LDL.LU R123, [R1+0x204] ;  /* 0x00020400017b7983 */ /* 0x001ee80000300800 */
[----:B------:R0:W-:Y:S04]  /*8c50*/  STL [R1+0x250], R122 ;  /* 0x0002507a01007387 */ /* 0x0001e80000100800 */
[----:B0-----:R-:W4:Y:S01]  /*8c60*/  LDL.LU R122, [R1+0x1e0] ;  /* 0x0001e000017a7983 */ /* 0x001f220000300800 */
[----:B-----5:R-:W-:Y:S02]  /*8c70*/  IADD3.X R151, PT, PT, R151, UR26, RZ, P2, !PT ;  /* 0x0000001a97977c10 */ /* 0x020fe400097fe4ff */
[----:B------:R-:W-:-:S02]  /*8c80*/  IADD3 R150, P2, PT, R150, UR16, RZ ;  /* 0x0000001096967c10 */ /* 0x000fc4000ff5e0ff */
[----:B------:R-:W-:Y:S01]  /*8c90*/  IADD3.X R149, PT, PT, R149, UR26, RZ, P3, !PT ;  /* 0x0000001a95957c10 */ /* 0x000fe20009ffe4ff */
[----:B------:R-:W-:Y:S01]  /*8ca0*/  STL [R1+0x26c], R151 ;  /* 0x00026c9701007387 */ /* 0x000fe20000100800 */
[----:B------:R-:W-:Y:S02]  /*8cb0*/  IADD3 R148, P3, PT, R148, UR16, RZ ;  /* 0x0000001094947c10 */ /* 0x000fe4000ff7e0ff */
[----:B------:R-:W-:Y:S01]  /*8cc0*/  IADD3.X R147, PT, PT, R147, UR26, RZ, P4, !PT ;  /* 0x0000001a93937c10 */ /* 0x000fe2000a7fe4ff */
[----:B------:R-:W-:Y:S01]  /*8cd0*/  STL [R1+0x248], R150 ;  /* 0x0002489601007387 */ /* 0x000fe20000100800 */
[----:B------:R-:W-:-:S03]  /*8ce0*/  IADD3 R146, P4, PT, R146, UR16, RZ ;  /* 0x0000001092927c10 */ /* 0x000fc6000ff9e0ff */
[----:B------:R-:W-:Y:S01]  /*8cf0*/  STL [R1+0x264], R149 ;  /* 0x0002649501007387 */ /* 0x000fe20000100800 */
[----:B------:R-:W-:-:S03]  /*8d00*/  IADD3.X R144, PT, PT, R144, UR26, RZ, P5, !PT ;  /* 0x0000001a90907c10 */ /* 0x000fc6000affe4ff */
        /* <DEDUP_REMOVED lines=36> */
[----:B------:R-:W-:Y:S04]  /*8f50*/  STL [R1+0x1f8], R128 ;  /* 0x0001f88001007387 */ /* 0x000fe80000100800 */
[----:B------:R0:W-:Y:S04]  /*8f60*/  STL [R1+0x20c], R125 ;  /* 0x00020c7d01007387 */ /* 0x0001e80000100800 */
[----:B------:R-:W-:Y:S04]  /*8f70*/  STL [R1+0x214], R127 ;  /* 0x0002147f01007387 */ /* 0x000fe80000100800 */
[----:B0-----:R-:W5:Y:S04]  /*8f80*/  LDL.LU R125, [R1+0x1fc] ;  /* 0x0001fc00017d7983 */ /* 0x001f680000300800 */
[----:B------:R-:W-:Y:S01]  /*8f90*/  STL [R1+0x1f0], R126 ;  /* 0x0001f07e01007387 */ /* 0x000fe20000100800 */
[----:B--2---:R-:W-:-:S05]  /*8fa0*/  IADD3 R124, P4, PT, R124, UR11, RZ ;  /* 0x0000000b7c7c7c10 */ /* 0x004fca000ff9e0ff */
[----:B------:R0:W-:Y:S01]  /*8fb0*/  STL [R1+0x1e8], R124 ;  /* 0x0001e87c01007387 */ /* 0x0001e20000100800 */
[----:B---3--:R-:W-:-:S03]  /*8fc0*/  IADD3.X R123, PT, PT, R123, UR26, RZ, P5, !PT ;  /* 0x0000001a7b7b7c10 */ /* 0x008fc6000affe4ff */
[----:B0-----:R-:W2:Y:S04]  /*8fd0*/  LDL.LU R124, [R1+0x1d8] ;  /* 0x0001d800017c7983 */ /* 0x001ea80000300800 */
[----:B------:R0:W-:Y:S01]  /*8fe0*/  STL [R1+0x204], R123 ;  /* 0x0002047b01007387 */ /* 0x0001e20000100800 */
[----:B----4-:R-:W-:-:S03]  /*8ff0*/  IADD3 R122, P5, PT, R122, UR11, RZ ;  /* 0x0000000b7a7a7c10 */ /* 0x010fc6000ffbe0ff */
[----:B0-----:R-:W3:Y:S04]  /*9000*/  LDL.LU R123, [R1+0x1f4] ;  /* 0x0001f400017b7983 */ /* 0x001ee80000300800 */
[----:B------:R-:W4:Y:S04]  /*9010*/  LDL.LU R151, [R1+0x1d0] ;  /* 0x0001d00001977983 */ /* 0x000f280000300800 */
[----:B------:R-:W4:Y:S04]  /*9020*/  LDL.LU R150, [R1+0x1ec] ;  /* 0x0001ec0001967983 */ /* 0x000f280000300800 */
[----:B------:R-:W4:Y:S04]  /*9030*/  LDL.LU R149, [R1+0x1c8] ;  /* 0x0001c80001957983 */ /* 0x000f280000300800 */
[----:B------:R0:W-:Y:S04]  /*9040*/  STL [R1+0x1e0], R122 ;  /* 0x0001e07a01007387 */ /* 0x0001e80000100800 */
[----:B------:R-:W4:Y:S04]  /*9050*/  LDL.LU R148, [R1+0x1e4] ;  /* 0x0001e40001947983 */ /* 0x000f280000300800 */
        /* <DEDUP_REMOVED lines=20> */
[----:B0-----:R-:W4:Y:S01]  /*91a0*/  LDL.LU R122, [R1+0x170] ;  /* 0x00017000017a7983 */ /* 0x001f220000300800 */
[----:B-----5:R-:W-:-:S05]  /*91b0*/  IADD3.X R125, PT, PT, R125, UR26, RZ, P6, !PT ;  /* 0x0000001a7d7d7c10 */ /* 0x020fca000b7fe4ff */
[----:B------:R0:W-:Y:S04]  /*91c0*/  STL [R1+0x1fc], R125 ;  /* 0x0001fc7d01007387 */ /* 0x0001e80000100800 */
[----:B0-----:R-:W5:Y:S01]  /*91d0*/  LDL.LU R125, [R1+0x18c] ;  /* 0x00018c00017d7983 */ /* 0x001f620000300800 */
[----:B--2---:R-:W-:-:S05]  /*91e0*/  IADD3 R124, P6, PT, R124, UR11, RZ ;  /* 0x0000000b7c7c7c10 */ /* 0x004fca000ffde0ff */
[----:B------:R0:W-:Y:S01]  /*91f0*/  STL [R1+0x1d8], R124 ;  /* 0x0001d87c01007387 */ /* 0x0001e20000100800 */
[----:B---3--:R-:W-:-:S03]  /*9200*/  IADD3.X R123, PT, PT, R123, UR21, RZ, P2, !PT ;  /* 0x000000157b7b7c10 */ /* 0x008fc600097fe4ff */
[----:B0-----:R-:W2:Y:S01]  /*9210*/  LDL.LU R124, [R1+0x168] ;  /* 0x00016800017c7983 */ /* 0x001ea20000300800 */
[----:B----4-:R-:W-:-:S03]  /*9220*/  IADD3 R151, P2, PT, R151, UR11, RZ ;  /* 0x0000000b97977c10 */ /* 0x010fc6000ff5e0ff */
[----:B------:R0:W-:Y:S01]  /*9230*/  STL [R1+0x1f4], R123 ;  /* 0x0001f47b01007387 */ /* 0x0001e20000100800 */
[----:B------:R-:W-:Y:S02]  /*9240*/  IADD3.X R150, PT, PT, R150, UR21, RZ, P3, !PT ;  /* 0x0000001596967c10 */ /* 0x000fe40009ffe4ff */
[----:B------:R-:W-:Y:S01]  /*9250*/  IADD3 R149, P3, PT, R149, UR11, RZ ;  /* 0x0000000b95957c10 */ /* 0x000fe2000ff7e0ff */
[----:B0-----:R-:W3:Y:S04]  /*9260*/  LDL.LU R123, [R1+0x184] ;  /* 0x00018400017b7983 */ /* 0x001ee80000300800 */
        /* <DEDUP_REMOVED lines=43> */
[----:B------:R-:W-:-:S05]  /*9520*/  IADD3 R122, P4, PT, R122, UR11, RZ ;  /* 0x0000000b7a7a7c10 */ /* 0x000fca000ff9e0ff */
[----:B------:R0:W-:Y:S04]  /*9530*/  STL [R1+0x170], R122 ;  /* 0x0001707a01007387 */ /* 0x0001e80000100800 */
[----:B------:R-:W-:Y:S04]  /*9540*/  STL [R1+0x178], R127 ;  /* 0x0001787f01007387 */ /* 0x000fe80000100800 */
[----:B0-----:R-:W4:Y:S01]  /*9550*/  LDL.LU R122, [R1+0x160] ;  /* 0x00016000017a7983 */ /* 0x001f220000300800 */
[----:B-----5:R-:W-:-:S03]  /*9560*/  IADD3.X R125, PT, PT, R125, UR21, RZ, P5, !PT ;  /* 0x000000157d7d7c10 */ /* 0x020fc6000affe4ff */
[----:B------:R-:W-:Y:S04]  /*9570*/  STL [R1+0x194], R126 ;  /* 0x0001947e01007387 */ /* 0x000fe80000100800 */
[----:B------:R0:W-:Y:S04]  /*9580*/  STL [R1+0x18c], R125 ;  /* 0x00018c7d01007387 */ /* 0x0001e80000100800 */
[----:B0-----:R-:W5:Y:S01]  /*9590*/  LDL.LU R125, [R1+0x17c] ;  /* 0x00017c00017d7983 */ /* 0x001f620000300800 */
[----:B--2---:R-:W-:-:S05]  /*95a0*/  IADD3 R124, P5, PT, R124, UR11, RZ ;  /* 0x0000000b7c7c7c10 */ /* 0x004fca000ffbe0ff */
[----:B------:R0:W-:Y:S01]  /*95b0*/  STL [R1+0x168], R124 ;  /* 0x0001687c01007387 */ /* 0x0001e20000100800 */
[----:B---3--:R-:W-:-:S03]  /*95c0*/  IADD3.X R123, PT, PT, R123, UR21, RZ, P6, !PT ;  /* 0x000000157b7b7c10 */ /* 0x008fc6000b7fe4ff */
[----:B0-----:R-:W2:Y:S04]  /*95d0*/  LDL.LU R124, [R1+0x158] ;  /* 0x00015800017c7983 */ /* 0x001ea80000300800 */
[----:B------:R-:W3:Y:S04]  /*95e0*/  LDL.LU R151, [R1+0x174] ;  /* 0x0001740001977983 */ /* 0x000ee80000300800 */
[----:B------:R-:W3:Y:S04]  /*95f0*/  LDL.LU R150, [R1+0x150] ;  /* 0x0001500001967983 */ /* 0x000ee80000300800 */
[----:B------:R-:W3:Y:S04]  /*9600*/  LDL.LU R149, [R1+0x16c] ;  /* 0x00016c0001957983 */ /* 0x000ee80000300800 */
[----:B------:R0:W-:Y:S04]  /*9610*/  STL [R1+0x184], R123 ;  /* 0x0001847b01007387 */ /* 0x0001e80000100800 */
[----:B------:R-:W3:Y:S04]  /*9620*/  LDL.LU R148, [R1+0x148] ;  /* 0x0001480001947983 */ /* 0x000ee80000300800 */
        /* <DEDUP_REMOVED lines=19> */
[----:B------:R-:W3:Y:S01]  /*9760*/  LDL.LU R126, [R1+0xf8] ;  /* 0x0000f800017e7983 */ /* 0x000ee20000300800 */
[----:B----4-:R-:W-:-:S03]  /*9770*/  IADD3 R122, P6, PT, R122, UR11, RZ ;  /* 0x0000000b7a7a7c10 */ /* 0x010fc6000ffde0ff */
[----:B0-----:R-:W4:Y:S04]  /*9780*/  LDL.LU R123, [R1+0x114] ;  /* 0x00011400017b7983 */ /* 0x001f280000300800 */
[----:B------:R0:W-:Y:S04]  /*9790*/  STL [R1+0x160], R122 ;  /* 0x0001607a01007387 */ /* 0x0001e80000100800 */
[----:B0-----:R-:W4:Y:S01]  /*97a0*/  LDL.LU R122, [R1+0xf0] ;  /* 0x0000f000017a7983 */ /* 0x001f220000300800 */
[----:B-----5:R-:W-:-:S05]  /*97b0*/  IADD3.X R125, PT, PT, R125, UR21, RZ, P2, !PT ;  /* 0x000000157d7d7c10 */ /* 0x020fca00097fe4ff */
[----:B------:R0:W-:Y:S04]  /*97c0*/  STL [R1+0x17c], R125 ;  /* 0x00017c7d01007387 */ /* 0x0001e80000100800 */
[----:B0-----:R-:W5:Y:S01]  /*97d0*/  LDL.LU R125, [R1+0x10c] ;  /* 0x00010c00017d7983 */ /* 0x001f620000300800 */
[----:B--2---:R-:W-:Y:S02]  /*97e0*/  IADD3 R124, P2, PT, R124, UR11, RZ ;  /* 0x0000000b7c7c7c10 */ /* 0x004fe4000ff5e0ff */
[----:B---3--:R-:W-:-:S03]  /*97f0*/  IADD3.X R151, PT, PT, R151, UR21, RZ, P3, !PT ;  /* 0x0000001597977c10 */ /* 0x008fc60009ffe4ff */
[----:B------:R0:W-:Y:S01]  /*9800*/  STL [R1+0x158], R124 ;  /* 0x0001587c01007387 */ /* 0x0001e20000100800 */
[----:B------:R-:W-:Y:S02]  /*9810*/  IADD3 R150, P3, PT, R150, UR11, RZ ;  /* 0x0000000b96967c10 */ /* 0x000fe4000ff7e0ff */
[----:B------:R-:W-:Y:S01]  /*9820*/  IADD3.X R149, PT, PT, R149, UR21, RZ, P4, !PT ;  /* 0x0000001595957c10 */ /* 0x000fe2000a7fe4ff */
[----:B0-----:R-:W2:Y:S04]  /*9830*/  LDL.LU R124, [R1+0xe8] ;  /* 0x0000e800017c7983 */ /* 0x001ea80000300800 */
        /* <DEDUP_REMOVED lines=43> */
[----:B----4-:R-:W-:-:S05]  /*9af0*/  IADD3.X R123, PT, PT, R123, UR21, RZ, P5, !PT ;  /* 0x000000157b7b7c10 */ /* 0x010fca000affe4ff */
[----:B------:R0:W-:Y:S04]  /*9b00*/  STL [R1+0x114], R123 ;  /* 0x0001147b01007387 */ /* 0x0001e80000100800 */
[----:B------:R-:W-:Y:S01]  /*9b10*/  STL [R1+0x11c], R127 ;  /* 0x00011c7f01007387 */ /* 0x000fe20000100800 */
[----:B------:R-:W-:-:S03]  /*9b20*/  IADD3 R122, P5, PT, R122, UR11, RZ ;  /* 0x0000000b7a7a7c10 */ /* 0x000fc6000ffbe0ff */
[----:B0-----:R-:W3:Y:S04]  /*9b30*/  LDL.LU R123, [R1+0x104] ;  /* 0x00010400017b7983 */ /* 0x001ee80000300800 */
[----:B------:R-:W-:Y:S04]  /*9b40*/  STL [R1+0xf8], R126 ;  /* 0x0000f87e01007387 */ /* 0x000fe80000100800 */
[----:B------:R0:W-:Y:S04]  /*9b50*/  STL [R1+0xf0], R122 ;  /* 0x0000f07a01007387 */ /* 0x0001e80000100800 */
[----:B0-----:R-:W4:Y:S01]  /*9b60*/  LDL.LU R122, [R1+0xe0] ;  /* 0x0000e000017a7983 */ /* 0x001f220000300800 */
[----:B-----5:R-:W-:-:S05]  /*9b70*/  IADD3.X R125, PT, PT, R125, UR21, RZ, P6, !PT ;  /* 0x000000157d7d7c10 */ /* 0x020fca000b7fe4ff */
[----:B------:R0:W-:Y:S04]  /*9b80*/  STL [R1+0x10c], R125 ;  /* 0x00010c7d01007387 */ /* 0x0001e80000100800 */
[----:B0-----:R-:W5:Y:S04]  /*9b90*/  LDL.LU R125, [R1+0xfc] ;  /* 0x0000fc00017d7983 */ /* 0x001f680000300800 */
[----:B------:R-:W5:Y:S04]  /*9ba0*/  LDL.LU R151, [R1+0xd8] ;  /* 0x0000d80001977983 */ /* 0x000f680000300800 */
[----:B------:R-:W5:Y:S04]  /*9bb0*/  LDL.LU R150, [R1+0xf4] ;  /* 0x0000f40001967983 */ /* 0x000f680000300800 */
[----:B------:R-:W5:Y:S01]  /*9bc0*/  LDL.LU R149, [R1+0xd0] ;  /* 0x0000d00001957983 */ /* 0x000f620000300800 */
[----:B--2---:R-:W-:-:S05]  /*9bd0*/  IADD3 R124, P6, PT, R124, UR11, RZ ;  /* 0x0000000b7c7c7c10 */ /* 0x004fca000ffde0ff */
[----:B------:R0:W-:Y:S04]  /*9be0*/  STL [R1+0xe8], R124 ;  /* 0x0000e87c01007387 */ /* 0x0001e80000100800 */
[----:B------:R-:W2:Y:S04]  /*9bf0*/  LDL.LU R148, [R1+0xec] ;  /* 0x0000ec0001947983 */ /* 0x000ea80000300800 */
        /* <DEDUP_REMOVED lines=20> */
[----:B0-----:R-:W2:Y:S01]  /*9d40*/  LDL.LU R124, [R1+0x78] ;  /* 0x00007800017c7983 */ /* 0x001ea20000300800 */
[----:B---3--:R-:W-:-:S05]  /*9d50*/  IADD3.X R123, PT, PT, R123, UR21, RZ, P2, !PT ;  /* 0x000000157b7b7c10 */ /* 0x008fca00097fe4ff */
[----:B------:R0:W-:Y:S04]  /*9d60*/  STL [R1+0x104], R123 ;  /* 0x0001047b01007387 */ /* 0x0001e80000100800 */
[----:B0-----:R-:W3:Y:S01]  /*9d70*/  LDL.LU R123, [R1+0x94] ;  /* 0x00009400017b7983 */ /* 0x001ee20000300800 */
[----:B----4-:R-:W-:-:S05]  /*9d80*/  IADD3 R122, P2, PT, R122, UR11, RZ ;  /* 0x0000000b7a7a7c10 */ /* 0x010fca000ff5e0ff */
[----:B------:R0:W-:Y:S04]  /*9d90*/  STL [R1+0xe0], R122 ;  /* 0x0000e07a01007387 */ /* 0x0001e80000100800 */
[----:B0-----:R-:W4:Y:S01]  /*9da0*/  LDL.LU R122, [R1+0x70] ;  /* 0x00007000017a7983 */ /* 0x001f220000300800 */
[----:B-----5:R-:W-:Y:S02]  /*9db0*/  IADD3.X R125, PT, PT, R125, UR21, RZ, P3, !PT ;  /* 0x000000157d7d7c10 */ /* 0x020fe40009ffe4ff */
[----:B------:R-:W-:-:S03]  /*9dc0*/  IADD3 R151, P3, PT, R151, UR11, RZ ;  /* 0x0000000b97977c10 */ /* 0x000fc6000ff7e0ff */
[----:B------:R0:W-:Y:S01]  /*9dd0*/  STL [R1+0xfc], R125 ;  /* 0x0000fc7d01007387 */ /* 0x0001e20000100800 */
[----:B------:R-:W-:Y:S02]  /*9de0*/  IADD3.X R150, PT, PT, R150, UR21, RZ, P4, !PT ;  /* 0x0000001596967c10 */ /* 0x000fe4000a7fe4ff */
[----:B------:R-:W-:Y:S01]  /*9df0*/  IADD3 R149, P4, PT, R149, UR11, RZ ;  /* 0x0000000b95957c10 */ /* 0x000fe2000ff9e0ff */
[----:B0-----:R-:W5:Y:S04]  /*9e00*/  LDL.LU R125, [R1+0x8c] ;  /* 0x00008c00017d7983 */ /* 0x001f680000300800 */
[----:B------:R-:W-:Y:S04]  /*9e10*/  STL [R1+0xd8], R151 ;  /* 0x0000d89701007387 */ /* 0x000fe80000100800 */
[----:B------:R-:W-:Y:S04]  /*9e20*/  STL [R1+0xf4], R150 ;  /* 0x0000f49601007387 */ /* 0x000fe80000100800 */
[----:B------:R-:W-:Y:S01]  /*9e30*/  STL [R1+0xd0], R149 ;  /* 0x0000d09501007387 */ /* 0x000fe20000100800 */
[----:B--2---:R-:W-:-:S02]  /*9e40*/  IADD3.X R148, PT, PT, R148, UR21, RZ, P5, !PT ;  /* 0x0000001594947c10 */ /* 0x004fc4000affe4ff */
        /* <DEDUP_REMOVED lines=36> */
[----:B------:R-:W-:Y:S02]  /*a090*/  IADD3 R127, P4, PT, R127, UR11, RZ ;  /* 0x0000000b7f7f7c10 */ /* 0x000fe4000ff9e0ff */
[----:B------:R-:W-:Y:S02]  /*a0a0*/  IADD3.X R126, PT, PT, R126, UR21, RZ, P5, !PT ;  /* 0x000000157e7e7c10 */ /* 0x000fe4000affe4ff */
[----:B------:R-:W-:Y:S01]  /*a0b0*/  IADD3 R124, P5, PT, R124, UR11, RZ ;  /* 0x0000000b7c7c7c10 */ /* 0x000fe2000ffbe0ff */
[----:B------:R-:W-:Y:S04]  /*a0c0*/  STL [R1+0xa4], R128 ;  /* 0x0000a48001007387 */ /* 0x000fe80000100800 */
[----:B------:R0:W-:Y:S04]  /*a0d0*/  STL [R1+0x78], R124 ;  /* 0x0000787c01007387 */ /* 0x0001e80000100800 */
[----:B------:R-:W-:Y:S04]  /*a0e0*/  STL [R1+0x80], R127 ;  /* 0x0000807f01007387 */ /* 0x000fe80000100800 */
[----:B0-----:R-:W2:Y:S04]  /*a0f0*/  LDL.LU R124, [R1+0x68] ;  /* 0x00006800017c7983 */ /* 0x001ea80000300800 */
[----:B------:R-:W-:Y:S01]  /*a100*/  STL [R1+0x9c], R126 ;  /* 0x00009c7e01007387 */ /* 0x000fe20000100800 */
[----:B---3--:R-:W-:-:S05]  /*a110*/  IADD3.X R123, PT, PT, R123, UR21, RZ, P6, !PT ;  /* 0x000000157b7b7c10 */ /* 0x008fca000b7fe4ff */
[----:B------:R0:W-:Y:S04]  /*a120*/  STL [R1+0x94], R123 ;  /* 0x0000947b01007387 */ /* 0x0001e80000100800 */
[----:B0-----:R-:W3:Y:S01]  /*a130*/  LDL.LU R123, [R1+0x84] ;  /* 0x00008400017b7983 */ /* 0x001ee20000300800 */
[----:B----4-:R-:W-:-:S05]  /*a140*/  IADD3 R122, P6, PT, R122, UR11, RZ ;  /* 0x0000000b7a7a7c10 */ /* 0x010fca000ffde0ff */
[----:B------:R0:W-:Y:S04]  /*a150*/  STL [R1+0x70], R122 ;  /* 0x0000707a01007387 */ /* 0x0001e80000100800 */
[----:B0-----:R-:W4:Y:S01]  /*a160*/  LDL.LU R122, [R1+0x60] ;  /* 0x00006000017a7983 */ /* 0x001f220000300800 */
[----:B-----5:R-:W-:-:S03]  /*a170*/  IADD3.X R125, PT, PT, R125, UR21, RZ, P2, !PT ;  /* 0x000000157d7d7c10 */ /* 0x020fc600097fe4ff */
        /* <DEDUP_REMOVED lines=24> */
[----:B------:R-:W5:Y:S04]  /*a300*/  LDL.LU R126, [R1] ;  /* 0x00000000017e7983 */ /* 0x000f680000300800 */
[----:B0-----:R-:W5:Y:S01]  /*a310*/  LDL.LU R125, [R1+0x1c] ;  /* 0x00001c00017d7983 */ /* 0x001f620000300800 */
[----:B--2---:R-:W-:-:S05]  /*a320*/  IADD3 R124, P2, PT, R124, UR11, RZ ;  /* 0x0000000b7c7c7c10 */ /* 0x004fca000ff5e0ff */
[----:B------:R0:W-:Y:S04]  /*a330*/  STL [R1+0x68], R124 ;  /* 0x0000687c01007387 */ /* 0x0001e80000100800 */
        /* <DEDUP_REMOVED lines=8> */
[----:B------:R-:W-:Y:S02]  /*a3c0*/  IADD3 R150, P4, PT, R150, UR11, RZ ;  /* 0x0000000b96967c10 */ /* 0x000fe4000ff9e0ff */
[----:B------:R-:W-:Y:S02]  /*a3d0*/  IADD3.X R149, PT, PT, R149, UR21, RZ, P5, !PT ;  /* 0x0000001595957c10 */ /* 0x000fe4000affe4ff */
[----:B------:R-:W-:Y:S01]  /*a3e0*/  IADD3 R148, P5, PT, R148, UR11, RZ ;  /* 0x0000000b94947c10 */ /* 0x000fe2000ffbe0ff */
        /* <DEDUP_REMOVED lines=12> */
[----:B------:R0:W-:Y:S01]  /*a4b0*/  STL [R1+0x64], R144 ;  /* 0x0000649001007387 */ /* 0x0001e20000100800 */
[----:B------:R-:W-:-:S03]  /*a4c0*/  IADD3.X R140, PT, PT, R140, UR21, RZ, P4, !PT ;  /* 0x000000158c8c7c10 */ /* 0x000fc6000a7fe4ff */
[----:B------:R-:W-:Y:S01]  /*a4d0*/  STL [R1+0x40], R143 ;  /* 0x0000408f01007387 */ /* 0x000fe20000100800 */
[----:B------:R-:W-:-:S03]  /*a4e0*/  IADD3 R139, P4, PT, R139, UR11, RZ ;  /* 0x0000000b8b8b7c10 */ /* 0x000fc6000ff9e0ff */
[----:B------:R-:W-:Y:S01]  /*a4f0*/  STL [R1+0x5c], R142 ;  /* 0x00005c8e01007387 */ /* 0x000fe20000100800 */
[----:B------:R-:W-:Y:S01]  /*a500*/  IADD3.X R138, PT, PT, R138, UR21, RZ, P5, !PT ;  /* 0x000000158a8a7c10 */ /* 0x000fe2000affe4ff */
[----:B0-----:R-:W0:Y:S02]  /*a510*/  LDC R144, c[0x0][0x3a0] ;  /* 0x0000e800ff907b82 */ /* 0x001e240000000800 */
        /* <DEDUP_REMOVED lines=25> */
[----:B------:R-:W-:Y:S04]  /*a6b0*/  STL [R1+0x24], R127 ;  /* 0x0000247f01007387 */ /* 0x000fe80000100800 */
[----:B------:R-:W-:Y:S04]  /*a6c0*/  STL [R1], R126 ;  /* 0x0000007e01007387 */ /* 0x000fe80000100800 */
[----:B------:R-:W-:Y:S01]  /*a6d0*/  STL [R1+0x1c], R125 ;  /* 0x00001c7d01007387 */ /* 0x000fe20000100800 */
[----:B--2---:R-:W-:-:S05]  /*a6e0*/  IADD3.X R124, PT, PT, R124, UR21, RZ, P2, !PT ;  /* 0x000000157c7c7c10 */ /* 0x004fca00097fe4ff */
[----:B------:R-:W-:Y:S01]  /*a6f0*/  STL [R1+0x14], R124 ;  /* 0x0000147c01007387 */ /* 0x000fe20000100800 */
[----:B---3--:R-:W-:Y:S02]  /*a700*/  IADD3.X R123, PT, PT, R123, UR21, RZ, P3, !PT ;  /* 0x000000157b7b7c10 */ /* 0x008fe40009ffe4ff */
[----:B----4-:R-:W-:-:S05]  /*a710*/  IADD3.X R122, PT, PT, R122, UR21, RZ, P4, !PT ;  /* 0x000000157a7a7c10 */ /* 0x010fca000a7fe4ff */
[----:B------:R1:W-:Y:S04]  /*a720*/  STL [R1+0x4], R122 ;  /* 0x0000047a01007387 */ /* 0x0003e80000100800 */
[----:B------:R2:W-:Y:S04]  /*a730*/  STL [R1+0xc], R123 ;  /* 0x00000c7b01007387 */ /* 0x0005e80000100800 */
[----:B-1----:R-:W3:Y:S01]  /*a740*/  LDL R122, [R1+0x27c] ;  /* 0x00027c00017a7983 */ /* 0x002ee20000100800 */
[----:B------:R-:W-:-:S04]  /*a750*/  IADD3 R247, P3, PT, R247, UR11, RZ ;  /* 0x0000000bf7f77c10 */ /* 0x000fc8000ff7e0ff */
[----:B------:R-:W-:Y:S02]  /*a760*/  IADD3.X R246, PT, PT, R246, UR21, RZ, P3, !PT ;  /* 0x00000015f6f67c10 */ /* 0x000fe40009ffe4ff */
[----:B------:R-:W-:-:S04]  /*a770*/  IADD3 R77, P3, PT, R77, UR11, RZ ;  /* 0x0000000b4d4d7c10 */ /* 0x000fc8000ff7e0ff */
[----:B------:R-:W-:Y:S02]  /*a780*/  IADD3.X R78, PT, PT, R78, UR21, RZ, P3, !PT ;  /* 0x000000154e4e7c10 */ /* 0x000fe40009ffe4ff */
[----:B------:R-:W-:-:S04]  /*a790*/  IADD3 R31, P3, PT, R31, UR11, RZ ;  /* 0x0000000b1f1f7c10 */ /* 0x000fc8000ff7e0ff */
[----:B------:R-:W-:Y:S02]  /*a7a0*/  IADD3.X R32, PT, PT, R32, UR21, RZ, P3, !PT ;  /* 0x0000001520207c10 */ /* 0x000fe40009ffe4ff */
[----:B------:R-:W-:-:S04]  /*a7b0*/  IADD3 R117, P3, PT, R117, UR11, RZ ;  /* 0x0000000b75757c10 */ /* 0x000fc8000ff7e0ff */
[----:B------:R-:W-:Y:S02]  /*a7c0*/  IADD3.X R118, PT, PT, R118, UR21, RZ, P3, !PT ;  /* 0x0000001576767c10 */ /* 0x000fe40009ffe4ff */
[----:B------:R-:W-:Y:S02]  /*a7d0*/  IADD3 R75, P3, PT, R75, UR11, RZ ;  /* 0x0000000b4b4b7c10 */ /* 0x000fe4000ff7e0ff */
[----:B------:R-:W-:Y:S02]  /*a7e0*/  IADD3.X R252, PT, PT, R252, UR21, RZ, P5, !PT ;  /* 0x00000015fcfc7c10 */ /* 0x000fe4000affe4ff */
[----:B------:R-:W-:Y:S02]  /*a7f0*/  IADD3.X R76, PT, PT, R76, UR21, RZ, P3, !PT ;  /* 0x000000154c4c7c10 */ /* 0x000fe40009ffe4ff */
[----:B------:R-:W-:Y:S02]  /*a800*/  IADD3 R41, P3, PT, R41, UR11, RZ ;  /* 0x0000000b29297c10 */ /* 0x000fe4000ff7e0ff */
[----:B------:R-:W-:-:S02]  /*a810*/  IADD3 R251, P6, PT, R251, UR11, RZ ;  /* 0x0000000bfbfb7c10 */ /* 0x000fc4000ffde0ff */
[----:B------:R-:W-:Y:S02]  /*a820*/  IADD3 R95, P5, PT, R95, UR11, RZ ;  /* 0x0000000b5f5f7c10 */ /* 0x000fe4000ffbe0ff */
[----:B------:R-:W-:Y:S02]  /*a830*/  IADD3.X R42, PT, PT, R42, UR21, RZ, P3, !PT ;  /* 0x000000152a2a7c10 */ /* 0x000fe40009ffe4ff */
[----:B------:R-:W-:Y:S02]  /*a840*/  IADD3 R115, P3, PT, R115, UR11, RZ ;  /* 0x0000000b73737c10 */ /* 0x000fe4000ff7e0ff */
[----:B------:R-:W-:Y:S02]  /*a850*/  IADD3.X R250, PT, PT, R250, UR21, RZ, P6, !PT ;  /* 0x00000015fafa7c10 */ /* 0x000fe4000b7fe4ff */
[----:B------:R-:W-:Y:S02]  /*a860*/  IADD3.X R96, PT, PT, R96, UR21, RZ, P5, !PT ;  /* 0x0000001560607c10 */ /* 0x000fe4000affe4ff */
[----:B------:R-:W-:-:S02]  /*a870*/  IADD3 R249, P2, PT, R249, UR11, RZ ;  /* 0x0000000bf9f97c10 */ /* 0x000fc4000ff5e0ff */
[----:B------:R-:W-:Y:S02]  /*a880*/  IADD3 R245, P4, PT, R245, UR11, RZ ;  /* 0x0000000bf5f57c10 */ /* 0x000fe4000ff9e0ff */
[----:B------:R-:W-:Y:S02]  /*a890*/  IADD3 R93, P6, PT, R93, UR11, RZ ;  /* 0x0000000b5d5d7c10 */ /* 0x000fe4000ffde0ff */
[----:B------:R-:W-:Y:S02]  /*a8a0*/  IADD3 R61, P5, PT, R61, UR11, RZ ;  /* 0x0000000b3d3d7c10 */ /* 0x000fe4000ffbe0ff */
[----:B------:R-:W-:Y:S02]  /*a8b0*/  IADD3.X R116, PT, PT, R116, UR21, RZ, P3, !PT ;  /* 0x0000001574747c10 */ /* 0x000fe40009ffe4ff */
[----:B------:R-:W-:Y:S02]  /*a8c0*/  IADD3 R83, P3, PT, R83, UR11, RZ ;  /* 0x0000000b53537c10 */ /* 0x000fe4000ff7e0ff */
[----:B------:R-:W-:-:S02]  /*a8d0*/  IADD3.X R248, PT, PT, R248, UR21, RZ, P2, !PT ;  /* 0x00000015f8f87c10 */ /* 0x000fc400097fe4ff */
[----:B------:R-:W-:Y:S02]  /*a8e0*/  IADD3.X R244, PT, PT, R244, UR21, RZ, P4, !PT ;  /* 0x00000015f4f47c10 */ /* 0x000fe4000a7fe4ff */
[----:B------:R-:W-:Y:S02]  /*a8f0*/  IADD3.X R94, PT, PT, R94, UR21, RZ, P6, !PT ;  /* 0x000000155e5e7c10 */ /* 0x000fe4000b7fe4ff */
[----:B------:R-:W-:Y:S02]  /*a900*/  IADD3.X R63, PT, PT, R63, UR21, RZ, P5, !PT ;  /* 0x000000153f3f7c10 */ /* 0x000fe4000affe4ff */
[----:B------:R-:W-:Y:S02]  /*a910*/  IADD3 R79, P2, PT, R79, UR11, RZ ;  /* 0x0000000b4f4f7c10 */ /* 0x000fe4000ff5e0ff */
[----:B------:R-:W-:Y:S02]  /*a920*/  IADD3 R62, P4, PT, R62, UR11, RZ ;  /* 0x0000000b3e3e7c10 */ /* 0x000fe4000ff9e0ff */
[----:B------:R-:W-:-:S02]  /*a930*/  IADD3 R47, P6, PT, R47, UR11, RZ ;  /* 0x0000000b2f2f7c10 */ /* 0x000fc4000ffde0ff */
[----:B------:R-:W-:Y:S02]  /*a940*/  IADD3 R15, P5, PT, R15, UR11, RZ ;  /* 0x0000000b0f0f7c10 */ /* 0x000fe4000ffbe0ff */
[----:B------:R-:W-:Y:S02]  /*a950*/  IADD3.X R84, PT, PT, R84, UR21, RZ, P3, !PT ;  /* 0x0000001554547c10 */ /* 0x000fe40009ffe4ff */
[----:B------:R-:W-:Y:S02]  /*a960*/  IADD3 R39, P3, PT, R39, UR11, RZ ;  /* 0x0000000b27277c10 */ /* 0x000fe4000ff7e0ff */
[----:B------:R-:W-:Y:S02]  /*a970*/  IADD3.X R80, PT, PT, R80, UR21, RZ, P2, !PT ;  /* 0x0000001550507c10 */ /* 0x000fe400097fe4ff */
[----:B------:R-:W-:Y:S02]  /*a980*/  IADD3.X R64, PT, PT, R64, UR21, RZ, P4, !PT ;  /* 0x0000001540407c10 */ /* 0x000fe4000a7fe4ff */
[----:B------:R-:W-:-:S02]  /*a990*/  IADD3.X R48, PT, PT, R48, UR21, RZ, P6, !PT ;  /* 0x0000001530307c10 */ /* 0x000fc4000b7fe4ff */
[----:B------:R-:W-:Y:S02]  /*a9a0*/  IADD3.X R16, PT, PT, R16, UR21, RZ, P5, !PT ;  /* 0x0000001510107c10 */ /* 0x000fe4000affe4ff */
[----:B------:R-:W-:Y:S02]  /*a9b0*/  IADD3 R45, P2, PT, R45, UR11, RZ ;  /* 0x0000000b2d2d7c10 */ /* 0x000fe4000ff5e0ff */
[----:B------:R-:W-:Y:S02]  /*a9c0*/  IADD3 R29, P4, PT, R29, UR11, RZ ;  /* 0x0000000b1d1d7c10 */ /* 0x000fe4000ff9e0ff */
[----:B------:R-:W-:Y:S02]  /*a9d0*/  IADD3 R13, P6, PT, R13, UR11, RZ ;  /* 0x0000000b0d0d7c10 */ /* 0x000fe4000ffde0ff */
[----:B------:R-:W-:Y:S02]  /*a9e0*/  IADD3 R105, P5, PT, R105, UR11, RZ ;  /* 0x0000000b69697c10 */ /* 0x000fe4000ffbe0ff */
[----:B------:R-:W-:-:S02]  /*a9f0*/  IADD3.X R40, PT, PT, R40, UR21, RZ, P3, !PT ;  /* 0x0000001528287c10 */ /* 0x000fc40009ffe4ff */
[----:B------:R-:W-:Y:S02]  /*aa00*/  IADD3 R5, P3, PT, R5, UR11, RZ ;  /* 0x0000000b05057c10 */ /* 0x000fe4000ff7e0ff */
[----:B------:R-:W-:Y:S02]  /*aa10*/  IADD3.X R46, PT, PT, R46, UR21, RZ, P2, !PT ;  /* 0x000000152e2e7c10 */ /* 0x000fe400097fe4ff */
[----:B------:R-:W-:Y:S02]  /*aa20*/  IADD3.X R30, PT, PT, R30, UR21, RZ, P4, !PT ;  /* 0x000000151e1e7c10 */ /* 0x000fe4000a7fe4ff */
[----:B------:R-:W-:Y:S02]  /*aa30*/  IADD3.X R14, PT, PT, R14, UR21, RZ, P6, !PT ;  /* 0x000000150e0e7c10 */ /* 0x000fe4000b7fe4ff */
[----:B------:R-:W-:Y:S02]  /*aa40*/  IADD3.X R106, PT, PT, R106, UR21, RZ, P5, !PT ;  /* 0x000000156a6a7c10 */ /* 0x000fe4000affe4ff */
[----:B------:R-:W-:-:S02]  /*aa50*/  IADD3 R119, P2, PT, R119, UR11, RZ ;  /* 0x0000000b77777c10 */ /* 0x000fc4000ff5e0ff */
[----:B------:R-:W-:Y:S02]  /*aa60*/  IADD3 R107, P4, PT, R107, UR11, RZ ;  /* 0x0000000b6b6b7c10 */ /* 0x000fe4000ff9e0ff */
[----:B------:R-:W-:Y:S02]  /*aa70*/  IADD3 R91, P6, PT, R91, UR11, RZ ;  /* 0x0000000b5b5b7c10 */ /* 0x000fe4000ffde0ff */
        /* <DEDUP_REMOVED lines=10> */
[----:B------:R-:W-:Y:S02]  /*ab20*/  IADD3.X R74, PT, PT, R74, UR21, RZ, P4, !PT ;  /* 0x000000154a4a7c10 */ /* 0x000fe4000a7fe4ff */
[----:B------:R-:W-:Y:S02]  /*ab30*/  IADD3.X R59, PT, PT, R59, UR21, RZ, P6, !PT ;  /* 0x000000153b3b7c10 */ /* 0x000fe4000b7fe4ff */
[----:B------:R-:W-:Y:S02]  /*ab40*/  IADD3.X R26, PT, PT, R26, UR21, RZ, P5, !PT ;  /* 0x000000151a1a7c10 */ /* 0x000fe4000affe4ff */
[----:B------:R-:W-:Y:S01]  /*ab50*/  IADD3.X R6, PT, PT, R6, UR21, RZ, P3, !PT ;  /* 0x0000001506067c10 */ /* 0x000fe20009ffe4ff */
[----:B------:R-:W1:Y:S01]  /*ab60*/  SYNCS.PHASECHK.TRANS64.TRYWAIT P3, [UR10], R121 ;  /* 0x00000079ff0075a7 */ /* 0x000e62000806110a */
[----:B------:R-:W-:Y:S02]  /*ab70*/  IADD3 R43, P2, PT, R43, UR11, RZ ;  /* 0x0000000b2b2b7c10 */ /* 0x000fe4000ff5e0ff */
[----:B------:R-:W-:-:S02]  /*ab80*/  IADD3 R27, P4, PT, R27, UR11, RZ ;  /* 0x0000000b1b1b7c10 */ /* 0x000fc4000ff9e0ff */
[----:B------:R-:W-:Y:S02]  /*ab90*/  IADD3 R11, P6, PT, R11, UR11, RZ ;  /* 0x0000000b0b0b7c10 */ /* 0x000fe4000ffde0ff */
[----:B------:R-:W-:Y:S02]  /*aba0*/  IADD3 R103, P5, PT, R103, UR11, RZ ;  /* 0x0000000b67677c10 */ /* 0x000fe4000ffbe0ff */
[----:B------:R-:W-:Y:S02]  /*abb0*/  IADD3.X R44, PT, PT, R44, UR21, RZ, P2, !PT ;  /* 0x000000152c2c7c10 */ /* 0x000fe400097fe4ff */
[----:B------:R-:W-:Y:S02]  /*abc0*/  IADD3.X R28, PT, PT, R28, UR21, RZ, P4, !PT ;  /* 0x000000151c1c7c10 */ /* 0x000fe4000a7fe4ff */
[----:B------:R-:W-:Y:S02]  /*abd0*/  IADD3.X R12, PT, PT, R12, UR21, RZ, P6, !PT ;  /* 0x000000150c0c7c10 */ /* 0x000fe4000b7fe4ff */
[----:B------:R-:W-:-:S02]  /*abe0*/  IADD3.X R104, PT, PT, R104, UR21, RZ, P5, !PT ;  /* 0x0000001568687c10 */ /* 0x000fc4000affe4ff */
[----:B------:R-:W-:Y:S02]  /*abf0*/  IADD3 R9, P2, PT, R9, UR11, RZ ;  /* 0x0000000b09097c10 */ /* 0x000fe4000ff5e0ff */
[----:B------:R-:W-:Y:S02]  /*ac00*/  IADD3 R113, P4, PT, R113, UR11, RZ ;  /* 0x0000000b71717c10 */ /* 0x000fe4000ff9e0ff */
[----:B------:R-:W-:Y:S02]  /*ac10*/  IADD3 R101, P6, PT, R101, UR11, RZ ;  /* 0x0000000b65657c10 */ /* 0x000fe4000ffde0ff */
[----:B------:R-:W-:Y:S02]  /*ac20*/  IADD3 R69, P5, PT, R69, UR11, RZ ;  /* 0x0000000b45457c10 */ /* 0x000fe4000ffbe0ff */
[----:B------:R-:W-:Y:S02]  /*ac30*/  IADD3.X R10, PT, PT, R10, UR21, RZ, P2, !PT ;  /* 0x000000150a0a7c10 */ /* 0x000fe400097fe4ff */
[----:B------:R-:W-:-:S02]  /*ac40*/  IADD3.X R114, PT, PT, R114, UR21, RZ, P4, !PT ;  /* 0x0000001572727c10 */ /* 0x000fc4000a7fe4ff */
[----:B------:R-:W-:Y:S02]  /*ac50*/  IADD3.X R102, PT, PT, R102, UR21, RZ, P6, !PT ;  /* 0x0000001566667c10 */ /* 0x000fe4000b7fe4ff */
[----:B------:R-:W-:Y:S02]  /*ac60*/  IADD3.X R71, PT, PT, R71, UR21, RZ, P5, !PT ;  /* 0x0000001547477c10 */ /* 0x000fe4000affe4ff */
[----:B------:R-:W-:Y:S02]  /*ac70*/  IADD3 R87, P2, PT, R87, UR11, RZ ;  /* 0x0000000b57577c10 */ /* 0x000fe4000ff5e0ff */
[----:B------:R-:W-:Y:S02]  /*ac80*/  IADD3 R70, P4, PT, R70, UR11, RZ ;  /* 0x0000000b46467c10 */ /* 0x000fe4000ff9e0ff */
[----:B------:R-:W-:Y:S02]  /*ac90*/  IADD3 R54, P6, PT, R54, UR11, RZ ;  /* 0x0000000b36367c10 */ /* 0x000fe4000ffde0ff */
[----:B------:R-:W-:-:S02]  /*aca0*/  IADD3 R23, P5, PT, R23, UR11, RZ ;  /* 0x0000000b17177c10 */ /* 0x000fc4000ffbe0ff */
[----:B------:R-:W-:Y:S02]  /*acb0*/  IADD3.X R89, PT, PT, R89, UR21, RZ, P2, !PT ;  /* 0x0000001559597c10 */ /* 0x000fe400097fe4ff */
[----:B------:R-:W-:Y:S02]  /*acc0*/  IADD3.X R72, PT, PT, R72, UR21, RZ, P4, !PT ;  /* 0x0000001548487c10 */ /* 0x000fe4000a7fe4ff */
[----:B------:R-:W-:Y:S02]  /*acd0*/  IADD3.X R56, PT, PT, R56, UR21, RZ, P6, !PT ;  /* 0x0000001538387c10 */ /* 0x000fe4000b7fe4ff */
[----:B------:R-:W-:Y:S02]  /*ace0*/  IADD3.X R24, PT, PT, R24, UR21, RZ, P5, !PT ;  /* 0x0000001518187c10 */ /* 0x000fe4000affe4ff */
        /* <DEDUP_REMOVED lines=40> */
[----:B------:R-:W-:Y:S01]  /*af70*/  PRMT R238, RZ, 0x7610, R238 ;  /* 0x00007610ffee7816 */ /* 0x000fe200000000ee */
[----:B---3--:R-:W-:-:S05]  /*af80*/  VIADD R122, R122, 0x1 ;  /* 0x000000017a7a7836 */ /* 0x008fca0000000000 */
[----:B------:R2:W-:Y:S01]  /*af90*/  STL [R1+0x290], R122 ;  /* 0x0002907a01007387 */ /* 0x0005e20000100800 */
[----:B0-----:R-:W-:-:S05]  /*afa0*/  IMAD R144, R122, -0x40, R144 ;  /* 0xffffffc07a907824 */ /* 0x001fca00078e0290 */
[C---:B------:R-:W-:Y:S02]  /*afb0*/  ISETP.GT.AND P2, PT, R144.reuse, RZ, PT ;  /* 0x000000ff9000720c */ /* 0x040fe40003f44270 */
[----:B------:R-:W-:Y:S01]  /*afc0*/  ISETP.GT.AND P4, PT, R144, 0x1, PT ;  /* 0x000000019000780c */ /* 0x000fe20003f84270 */
[----:B-1----:R-:W-:-:S12]  /*afd0*/  @!P3 BRA `(.L_x_14) ;  /* 0x0000008c0068b947 */ /* 0x002fd80003800000 */
.L_x_24:
[----:B--2---:R-:W-:Y:S01]  /*afe0*/  @P2 IMAD.MOV.U32 R122, RZ, RZ, R0 ;  /* 0x000000ffff7a2224 */ /* 0x004fe200078e0000 */
[----:B------:R-:W-:Y:S01]  /*aff0*/  PRMT R240, RZ, 0x7610, R240 ;  /* 0x00007610fff07816 */ /* 0x000fe200000000f0 */
[----:B------:R-:W-:Y:S01]  /*b000*/  @P2 IMAD.MOV.U32 R123, RZ, RZ, R2 ;  /* 0x000000ffff7b2224 */ /* 0x000fe200078e0002 */
[----:B------:R-:W-:Y:S01]  /*b010*/  STL [R1+0x2d8], R236 ;  /* 0x0002d8ec01007387 */ /* 0x000fe20000100800 */
[----:B------:R-:W-:-:S03]  /*b020*/  ISETP.GT.AND P3, PT, R144, 0x2, PT ;  /* 0x000000029000780c */ /* 0x000fc60003f64270 */
[----:B------:R0:W2:Y:S01]  /*b030*/  @P2 LDG.E.U8 R238, desc[UR18][R122.64] ;  /* 0x000000127aee2981 */ /* 0x0000a2000c1e1100 */
[----:B------:R-:W-:-:S03]  /*b040*/  PRMT R127, RZ, 0x7610, R127 ;  /* 0x00007610ff7f7816 */ /* 0x000fc6000000007f */
[----:B------:R-:W-:Y:S04]  /*b050*/  STL [R1+0x2a0], R161 ;  /* 0x0002a0a101007387 */ /* 0x000fe80000100800 */
[----:B------:R-:W-:Y:S01]  /*b060*/  STL [R1+0x29c], R145 ;  /* 0x00029c9101007387 */ /* 0x000fe20000100800 */
[----:B0-----:R-:W-:Y:S02]  /*b070*/  @P2 IMAD.MOV.U32 R122, RZ, RZ, R3 ;  /* 0x000000ffff7a2224 */ /* 0x001fe400078e0003 */
[----:B------:R-:W-:Y:S01]  /*b080*/  @P2 IMAD.MOV.U32 R123, RZ, RZ, R4 ;  /* 0x000000ffff7b2224 */ /* 0x000fe200078e0004 */
[----:B------:R-:W-:Y:S04]  /*b090*/  STL [R1+0x298], R132 ;  /* 0x0002988401007387 */ /* 0x000fe80000100800 */
[----:B------:R0:W3:Y:S01]  /*b0a0*/  @P2 LDG.E.U8 R240, desc[UR18][R122.64] ;  /* 0x000000127af02981 */ /* 0x0000e2000c1e1100 */
[----:B------:R-:W-:-:S03]  /*b0b0*/  PRMT R126, RZ, 0x7610, R126 ;  /* 0x00007610ff7e7816 */ /* 0x000fc6000000007e */
[----:B------:R-:W-:Y:S01]  /*b0c0*/  STL [R1+0x2a8], R0 ;  /* 0x0002a80001007387 */ /* 0x000fe20000100800 */
[----:B------:R-:W-:-:S03]  /*b0d0*/  PRMT R125, RZ, 0x7610, R125 ;  /* 0x00007610ff7d7816 */ /* 0x000fc6000000007d */
[----:B------:R-:W-:Y:S01]  /*b0e0*/  STL [R1+0x2a4], R2 ;  /* 0x0002a40201007387 */ /* 0x000fe20000100800 */
[----:B0-----:R-:W-:Y:S02]  /*b0f0*/  @P4 IMAD.MOV.U32 R122, RZ, RZ, R17 ;  /* 0x000000ffff7a4224 */ /* 0x001fe400078e0011 */
[----:B------:R-:W-:Y:S01]  /*b100*/  @P4 IMAD.MOV.U32 R123, RZ, RZ, R18 ;  /* 0x000000ffff7b4224 */ /* 0x000fe200078e0012 */
[----:B------:R-:W-:Y:S04]  /*b110*/  STL [R1+0x2b0], R3 ;  /* 0x0002b00301007387 */ /* 0x000fe80000100800 */
[----:B------:R0:W4:Y:S04]  /*b120*/  @P4 LDG.E.U8 R127, desc[UR18][R122.64] ;  /* 0x000000127a7f4981 */ /* 0x000128000c1e1100 */
[----:B------:R-:W-:Y:S04]  /*b130*/  STL [R1+0x2ac], R4 ;  /* 0x0002ac0401007387 */ /* 0x000fe80000100800 */
[----:B------:R-:W-:Y:S01]  /*b140*/  STL [R1+0x2b8], R17 ;  /* 0x0002b81101007387 */ /* 0x000fe20000100800 */
[----:B0-----:R-:W-:-:S02]  /*b150*/  @P4 IMAD.MOV.U32 R122, RZ, RZ, R19 ;  /* 0x000000ffff7a4224 */ /* 0x001fc400078e0013 */
[----:B------:R-:W-:Y:S01]  /*b160*/  @P4 IMAD.MOV.U32 R123, RZ, RZ, R20 ;  /* 0x000000ffff7b4224 */ /* 0x000fe200078e0014 */
[----:B------:R-:W-:Y:S04]  /*b170*/  STL [R1+0x2b4], R18 ;  /* 0x0002b41201007387 */ /* 0x000fe80000100800 */
[----:B------:R-:W-:Y:S04]  /*b180*/  STL [R1+0x2c0], R19 ;  /* 0x0002c01301007387 */ /* 0x000fe80000100800 */
[----:B------:R-:W-:Y:S04]  /*b190*/  STL [R1+0x2bc], R20 ;  /* 0x0002bc1401007387 */ /* 0x000fe80000100800 */
[----:B------:R0:W2:Y:S04]  /*b1a0*/  @P4 LDG.E.U8 R126, desc[UR18][R122.64] ;  /* 0x000000127a7e4981 */ /* 0x0000a8000c1e1100 */
[----:B------:R1:W-:Y:S04]  /*b1b0*/  STL [R1+0x2c8], R33 ;  /* 0x0002c82101007387 */ /* 0x0003e80000100800 */
[----:B------:R-:W-:Y:S01]  /*b1c0*/  STL.S16 [R1+0x280], R125 ;  /* 0x0002807d01007387 */ /* 0x000fe20000100600 */
[----:B0-----:R-:W-:-:S03]  /*b1d0*/  @P3 IMAD.MOV.U32 R122, RZ, RZ, R33 ;  /* 0x000000ffff7a3224 */ /* 0x001fc600078e0021 */
[----:B-1----:R-:W2:Y:S01]  /*b1e0*/  LDL.LU R33, [R1+0x280] ;  /* 0x0002800001217983 */ /* 0x002ea20000300800 */
[----:B------:R-:W-:Y:S01]  /*b1f0*/  PRMT R124, RZ, 0x7610, R124 ;  /* 0x00007610ff7c7816 */ /* 0x000fe2000000007c */
[----:B------:R-:W-:-:S05]  /*b200*/  @P3 IMAD.MOV.U32 R123, RZ, RZ, R34 ;  /* 0x000000ffff7b3224 */ /* 0x000fca00078e0022 */
[----:B------:R0:W3:Y:S01]  /*b210*/  @P3 LDG.E.U8 R124, desc[UR18][R122.64] ;  /* 0x000000127a7c3981 */ /* 0x0000e2000c1e1100 */
[C---:B------:R-:W-:Y:S02]  /*b220*/  ISETP.GT.AND P2, PT, R144.reuse, 0x3, PT ;  /* 0x000000039000780c */ /* 0x040fe40003f44270 */
[----:B------:R-:W-:Y:S02]  /*b230*/  ISETP.GT.AND P4, PT, R144, 0x4, PT ;  /* 0x000000049000780c */ /* 0x000fe40003f84270 */
[----:B------:R-:W-:Y:S01]  /*b240*/  PRMT R20, RZ, 0x7610, R20 ;  /* 0x00007610ff147816 */ /* 0x000fe20000000014 */
[----:B0-----:R-:W-:Y:S02]  /*b250*/  @P3 IMAD.MOV.U32 R122, RZ, RZ, R35 ;  /* 0x000000ffff7a3224 */ /* 0x001fe400078e0023 */
[----:B------:R-:W-:Y:S01]  /*b260*/  @P3 IMAD.MOV.U32 R123, RZ, RZ, R36 ;  /* 0x000000ffff7b3224 */ /* 0x000fe200078e0024 */
[----:B------:R-:W-:Y:S02]  /*b270*/  PRMT R17, RZ, 0x7610, R17 ;  /* 0x00007610ff117816 */ /* 0x000fe40000000011 */
[----:B------:R-:W-:-:S02]  /*b280*/  PRMT R18, RZ, 0x7610, R18 ;  /* 0x00007610ff127816 */ /* 0x000fc40000000012 */
[----:B------:R-:W-:Y:S02]  /*b290*/  PRMT R3, RZ, 0x7610, R3 ;  /* 0x00007610ff037816 */ /* 0x000fe40000000003 */
[----:B------:R-:W-:Y:S02]  /*b2a0*/  PRMT R4, RZ, 0x7610, R4 ;  /* 0x00007610ff047816 */ /* 0x000fe40000000004 */
[----:B------:R-:W-:Y:S02]  /*b2b0*/  PRMT R0, RZ, 0x7610, R0 ;  /* 0x00007610ff007816 */ /* 0x000fe40000000000 */
[----:B------:R-:W-:Y:S02]  /*b2c0*/  PRMT R2, RZ, 0x7610, R2 ;  /* 0x00007610ff027816 */ /* 0x000fe40000000002 */
[----:B------:R-:W-:Y:S01]  /*b2d0*/  PRMT R161, RZ, 0x7610, R161 ;  /* 0x00007610ffa17816 */ /* 0x000fe200000000a1 */
[----:B------:R0:W-:Y:S01]  /*b2e0*/  STL [R1+0x2c4], R34 ;  /* 0x0002c42201007387 */ /* 0x0001e20000100800 */
[----:B------:R-:W-:-:S02]  /*b2f0*/  PRMT R145, RZ, 0x7610, R145 ;  /* 0x00007610ff917816 */ /* 0x000fc40000000091 */
[----:B------:R-:W-:Y:S02]  /*b300*/  PRMT R132, RZ, 0x7610, R132 ;  /* 0x00007610ff847816 */ /* 0x000fe40000000084 */
[----:B------:R-:W-:Y:S02]  /*b310*/  PRMT R242, RZ, 0x7610, R242 ;  /* 0x00007610fff27816 */ /* 0x000fe400000000f2 */
[----:B------:R-:W-:Y:S02]  /*b320*/  PRMT R243, RZ, 0x7610, R243 ;  /* 0x00007610fff37816 */ /* 0x000fe400000000f3 */
[----:B0-----:R-:W-:Y:S02]  /*b330*/  PRMT R34, RZ, 0x7610, R34 ;  /* 0x00007610ff227816 */ /* 0x001fe40000000022 */
[----:B------:R-:W-:Y:S02]  /*b340*/  PRMT R19, RZ, 0x7610, R19 ;  /* 0x00007610ff137816 */ /* 0x000fe40000000013 */
[----:B------:R-:W-:-:S02]  /*b350*/  PRMT R241, RZ, 0x7610, R241 ;  /* 0x00007610fff17816 */ /* 0x000fc400000000f1 */
[----:B------:R-:W-:Y:S02]  /*b360*/  PRMT R239, RZ, 0x7610, R239 ;  /* 0x00007610ffef7816 */ /* 0x000fe400000000ef */
[----:B------:R-:W-:Y:S02]  /*b370*/  PRMT R237, RZ, 0x7610, R237 ;  /* 0x00007610ffed7816 */ /* 0x000fe400000000ed */
[----:B------:R-:W-:Y:S02]  /*b380*/  PRMT R235, RZ, 0x7610, R235 ;  /* 0x00007610ffeb7816 */ /* 0x000fe400000000eb */
[----:B------:R-:W-:Y:S02]  /*b390*/  PRMT R233, RZ, 0x7610, R233 ;  /* 0x00007610ffe97816 */ /* 0x000fe400000000e9 */
        /* <DEDUP_REMOVED lines=14> */
[----:B------:R-:W-:Y:S01]  /*b480*/  PRMT R205, RZ, 0x7610, R205 ;  /* 0x00007610ffcd7816 */ /* 0x000fe200000000cd */
[----:B--2---:R0:W2:Y:S02]  /*b490*/  @P3 LDG.E.U8 R33, desc[UR18][R122.64] ;  /* 0x000000127a213981 */ /* 0x0040a4000c1e1100 */
[----:B0-----:R-:W-:Y:S02]  /*b4a0*/  @P2 IMAD.MOV.U32 R122, RZ, RZ, R49 ;  /* 0x000000ffff7a2224 */ /* 0x001fe400078e0031 */
[----:B------:R-:W-:-:S05]  /*b4b0*/  @P2 IMAD.MOV.U32 R123, RZ, RZ, R51 ;  /* 0x000000ffff7b2224 */ /* 0x000fca00078e0033 */
[----:B------:R0:W2:Y:S01]  /*b4c0*/  @P2 LDG.E.U8 R20, desc[UR18][R122.64] ;  /* 0x000000127a142981 */ /* 0x0000a2000c1e1100 */
[----:B------:R-:W-:Y:S01]  /*b4d0*/  ISETP.GT.AND P3, PT, R144, 0x5, PT ;  /* 0x000000059000780c */ /* 0x000fe20003f64270 */
[----:B0-----:R-:W-:Y:S02]  /*b4e0*/  @P2 IMAD.MOV.U32 R122, RZ, RZ, R50 ;  /* 0x000000ffff7a2224 */ /* 0x001fe400078e0032 */
[----:B------:R-:W-:-:S05]  /*b4f0*/  @P2 IMAD.MOV.U32 R123, RZ, RZ, R52 ;  /* 0x000000ffff7b2224 */ /* 0x000fca00078e0034 */
[----:B------:R0:W2:Y:S02]  /*b500*/  @P2 LDG.E.U8 R17, desc[UR18][R122.64] ;  /* 0x000000127a112981 */ /* 0x0000a4000c1e1100 */
        /* <DEDUP_REMOVED lines=17> */
[----:B------:R-:W-:-:S03]  /*b620*/  ISETP.GT.AND P3, PT, R144, 0x8, PT ;  /* 0x000000089000780c */ /* 0x000fc60003f64270 */
[----:B------:R1:W-:Y:S04]  /*b630*/  STL [R1+0x288], R126 ;  /* 0x0002887e01007387 */ /* 0x0003e80000100800 */
[----:B------:R-:W2:Y:S01]  /*b640*/  LDL R125, [R1+0xc] ;  /* 0x00000c00017d7983 */ /* 0x000ea20000100800 */
[----:B0-----:R-:W-:Y:S02]  /*b650*/  @P2 IMAD.MOV.U32 R122, RZ, RZ, R99 ;  /* 0x000000ffff7a2224 */ /* 0x001fe400078e0063 */
[----:B------:R-:W-:Y:S01]  /*b660*/  @P2 IMAD.MOV.U32 R123, RZ, RZ, R100 ;  /* 0x000000ffff7b2224 */ /* 0x000fe200078e0064 */
[----:B-1----:R-:W2:Y:S04]  /*b670*/  LDL R126, [R1] ;  /* 0x00000000017e7983 */ /* 0x002ea80000100800 */
[----:B------:R0:W2:Y:S02]  /*b680*/  @P2 LDG.E.U8 R161, desc[UR18][R122.64] ;  /* 0x000000127aa12981 */ /* 0x0000a4000c1e1100 */
[----:B0-----:R-:W-:-:S02]  /*b690*/  @P4 IMAD.MOV.U32 R122, RZ, RZ, R109 ;  /* 0x000000ffff7a4224 */ /* 0x001fc400078e006d */
[----:B------:R-:W-:-:S05]  /*b6a0*/  @P4 IMAD.MOV.U32 R123, RZ, RZ, R110 ;  /* 0x000000ffff7b4224 */ /* 0x000fca00078e006e */
[----:B------:R0:W2:Y:S01]  /*b6b0*/  @P4 LDG.E.U8 R145, desc[UR18][R122.64] ;  /* 0x000000127a914981 */ /* 0x0000a2000c1e1100 */
[----:B------:R-:W-:Y:S01]  /*b6c0*/  ISETP.GT.AND P2, PT, R144, 0x9, PT ;  /* 0x000000099000780c */ /* 0x000fe20003f44270 */
[----:B0-----:R-:W-:Y:S02]  /*b6d0*/  @P4 IMAD.MOV.U32 R122, RZ, RZ, R111 ;  /* 0x000000ffff7a4224 */ /* 0x001fe400078e006f */
[----:B------:R-:W-:-:S05]  /*b6e0*/  @P4 IMAD.MOV.U32 R123, RZ, RZ, R112 ;  /* 0x000000ffff7b4224 */ /* 0x000fca00078e0070 */
[----:B------:R0:W2:Y:S02]  /*b6f0*/  @P4 LDG.E.U8 R132, desc[UR18][R122.64] ;  /* 0x000000127a844981 */ /* 0x0000a4000c1e1100 */
[----:B0-----:R-:W-:Y:S02]  /*b700*/  @P3 IMAD.MOV.U32 R122, RZ, RZ, R5 ;  /* 0x000000ffff7a3224 */ /* 0x001fe400078e0005 */
[----:B------:R-:W-:Y:S01]  /*b710*/  @P3 IMAD.MOV.U32 R123, RZ, RZ, R6 ;  /* 0x000000ffff7b3224 */ /* 0x000fe200078e0006 */
[----:B---3--:R0:W-:Y:S04]  /*b720*/  STL [R1+0x284], R124 ;  /* 0x0002847c01007387 */ /* 0x0081e80000100800 */
[----:B------:R1:W3:Y:S01]  /*b730*/  @P3 LDG.E.U8 R242, desc[UR18][R122.64] ;  /* 0x000000127af23981 */ /* 0x0002e2000c1e1100 */
[----:B------:R-:W-:-:S03]  /*b740*/  ISETP.GT.AND P4, PT, R144, 0xa, PT ;  /* 0x0000000a9000780c */ /* 0x000fc60003f84270 */
[----:B------:R-:W2:Y:S04]  /*b750*/  LDL R236, [R1+0x18] ;  /* 0x0000180001ec7983 */ /* 0x000ea80000100800 */
[----:B0-----:R-:W2:Y:S01]  /*b760*/  LDL R124, [R1+0x10] ;  /* 0x00001000017c7983 */ /* 0x001ea20000100800 */
[----:B-1----:R-:W-:Y:S02]  /*b770*/  @P3 IMAD.MOV.U32 R122, RZ, RZ, R7 ;  /* 0x000000ffff7a3224 */ /* 0x002fe400078e0007 */
[----:B------:R-:W-:Y:S01]  /*b780*/  @P3 IMAD.MOV.U32 R123, RZ, RZ, R8 ;  /* 0x000000ffff7b3224 */ /* 0x000fe200078e0008 */
[----:B------:R0:W-:Y:S04]  /*b790*/  STL [R1+0x2d0], R35 ;  /* 0x0002d02301007387 */ /* 0x0001e80000100800 */
[----:B------:R1:W2:Y:S01]  /*b7a0*/  @P3 LDG.E.U8 R243, desc[UR18][R122.64] ;  /* 0x000000127af33981 */ /* 0x0002a2000c1e1100 */
[----:B0-----:R-:W-:Y:S01]  /*b7b0*/  PRMT R35, RZ, 0x7610, R35 ;  /* 0x00007610ff237816 */ /* 0x001fe20000000023 */
[----:B-1----:R-:W-:-:S02]  /*b7c0*/  @P2 IMAD.MOV.U32 R122, RZ, RZ, R21 ;  /* 0x000000ffff7a2224 */ /* 0x002fc400078e0015 */
[----:B------:R-:W-:Y:S01]  /*b7d0*/  @P2 IMAD.MOV.U32 R123, RZ, RZ, R22 ;  /* 0x000000ffff7b2224 */ /* 0x000fe200078e0016 */
[----:B------:R0:W-:Y:S04]  /*b7e0*/  STL [R1+0x2cc], R36 ;  /* 0x0002cc2401007387 */ /* 0x0001e80000100800 */
[----:B------:R1:W2:Y:S01]  /*b7f0*/  @P2 LDG.E.U8 R35, desc[UR18][R122.64] ;  /* 0x000000127a232981 */ /* 0x0002a2000c1e1100 */
[----:B0-----:R-:W-:Y:S01]  /*b800*/  PRMT R36, RZ, 0x7610, R36 ;  /* 0x00007610ff247816 */ /* 0x001fe20000000024 */
[----:B-1----:R-:W-:Y:S02]  /*b810*/  @P2 IMAD.MOV.U32 R122, RZ, RZ, R23 ;  /* 0x000000ffff7a2224 */ /* 0x002fe400078e0017 */
[----:B------:R-:W-:Y:S01]  /*b820*/  @P2 IMAD.MOV.U32 R123, RZ, RZ, R24 ;  /* 0x000000ffff7b2224 */ /* 0x000fe200078e0018 */
[----:B------:R-:W-:-:S04]  /*b830*/  ISETP.GT.AND P3, PT, R144, 0xb, PT ;  /* 0x0000000b9000780c */ /* 0x000fc80003f64270 */
        /* <DEDUP_REMOVED lines=74> */
[----:B------:R-:W-:Y:S02]  /*bce0*/  ISETP.GT.AND P4, PT, R144, 0x16, PT ;  /* 0x000000169000780c */ /* 0x000fe40003f84270 */
[----:B------:R-:W-:Y:S01]  /*bcf0*/  PRMT R203, RZ, 0x7610, R203 ;  /* 0x00007610ffcb7816 */ /* 0x000fe200000000cb */
[----:B0-----:R-:W-:Y:S02]  /*bd00*/  @P3 IMAD.MOV.U32 R122, RZ, RZ, R75 ;  /* 0x000000ffff7a3224 */ /* 0x001fe400078e004b */
[----:B------:R-:W-:-:S05]  /*bd10*/  @P3 IMAD.MOV.U32 R123, RZ, RZ, R76 ;  /* 0x000000ffff7b3224 */ /* 0x000fca00078e004c */
[----:B------:R0:W2:Y:S01]  /*bd20*/  @P3 LDG.E.U8 R205, desc[UR18][R122.64] ;  /* 0x000000127acd3981 */ /* 0x0000a2000c1e1100 */
[----:B------:R-:W-:Y:S01]  /*bd30*/  PRMT R201, RZ, 0x7610, R201 ;  /* 0x00007610ffc97816 */ /* 0x000fe200000000c9 */
        /* <DEDUP_REMOVED lines=16> */
[----:B------:R0:W3:Y:S01]  /*be40*/  @P4 LDG.E.U8 R197, desc[UR18][R122.64] ;  /* 0x000000127ac54981 */ /* 0x0000e2000c1e1100 */
[----:B------:R-:W-:Y:S01]  /*be50*/  PRMT R193, RZ, 0x7610, R193 ;  /* 0x00007610ffc17816 */ /* 0x000fe200000000c1 */
[----:B0-----:R-:W-:Y:S02]  /*be60*/  @P3 IMAD.MOV.U32 R122, RZ, RZ, R117 ;  /* 0x000000ffff7a3224 */ /* 0x001fe400078e0075 */
[----:B------:R-:W-:-:S05]  /*be70*/  @P3 IMAD.MOV.U32 R123, RZ, RZ, R118 ;  /* 0x000000ffff7b3224 */ /* 0x000fca00078e0076 */
[----:B------:R0:W3:Y:S01]  /*be80*/  @P3 LDG.E.U8 R195, desc[UR18][R122.64] ;  /* 0x000000127ac33981 */ /* 0x0000e2000c1e1100 */
        /* <DEDUP_REMOVED lines=72> */
[----:B------:R-:W-:-:S03]  /*c310*/  PRMT R159, RZ, 0x7610, R159 ;  /* 0x00007610ff9f7816 */ /* 0x000fc6000000009f */
[----:B--2---:R1:W-:Y:S01]  /*c320*/  STL [R1+0x2d4], R33 ;  /* 0x0002d42101007387 */ /* 0x0043e20000100800 */
[----:B0-----:R-:W-:Y:S02]  /*c330*/  @P4 IMAD.MOV.U32 R122, RZ, RZ, R251 ;  /* 0x000000ffff7a4224 */ /* 0x001fe400078e00fb */
[----:B------:R-:W-:Y:S01]  /*c340*/  @P4 IMAD.MOV.U32 R123, RZ, RZ, R250 ;  /* 0x000000ffff7b4224 */ /* 0x000fe200078e00fa */
[----:B-1----:R-:W2:Y:S04]  /*c350*/  LDL R33, [R1+0x8] ;  /* 0x0000080001217983 */ /* 0x002ea80000100800 */
[----:B------:R0:W3:Y:S04]  /*c360*/  @P4 LDG.E.U8 R163, desc[UR18][R122.64] ;  /* 0x000000127aa34981 */ /* 0x0000e8000c1e1100 */
[----:B----4-:R1:W-:Y:S01]  /*c370*/  STL [R1+0x28c], R127 ;  /* 0x00028c7f01007387 */ /* 0x0103e20000100800 */
[----:B0-----:R-:W-:-:S02]  /*c380*/  @P3 IMAD.MOV.U32 R122, RZ, RZ, R126 ;  /* 0x000000ffff7a3224 */ /* 0x001fc400078e007e */
[----:B------:R-:W-:Y:S01]  /*c390*/  @P3 IMAD.MOV.U32 R123, RZ, RZ, R252 ;  /* 0x000000ffff7b3224 */ /* 0x000fe200078e00fc */
[C---:B------:R-:W-:Y:S01]  /*c3a0*/  ISETP.GT.AND P2, PT, R144.reuse, 0x21, PT ;  /* 0x000000219000780c */ /* 0x040fe20003f44270 */
[----:B-1----:R-:W4:Y:S04]  /*c3b0*/  LDL R127, [R1+0x1c] ;  /* 0x00001c00017f7983 */ /* 0x002f280000100800 */
[----:B------:R2:W3:Y:S01]  /*c3c0*/  @P3 LDG.E.U8 R159, desc[UR18][R122.64] ;  /* 0x000000127a9f3981 */ /* 0x0004e2000c1e1100 */
[----:B------:R-:W-:Y:S02]  /*c3d0*/  PRMT R157, RZ, 0x7610, R157 ;  /* 0x00007610ff9d7816 */ /* 0x000fe4000000009d */
[----:B------:R-:W-:Y:S01]  /*c3e0*/  PRMT R155, RZ, 0x7610, R155 ;  /* 0x00007610ff9b7816 */ /* 0x000fe2000000009b */
[----:B------:R-:W3:Y:S04]  /*c3f0*/  LDL R126, [R1+0x20] ;  /* 0x00002000017e7983 */ /* 0x000ee80000100800 */
[----:B------:R-:W3:Y:S01]  /*c400*/  LDL R123, [R1+0x4] ;  /* 0x00000400017b7983 */ /* 0x000ee20000100800 */
[----:B--2---:R-:W-:Y:S01]  /*c410*/  @P3 IMAD.MOV.U32 R122, RZ, RZ, R33 ;  /* 0x000000ffff7a3224 */ /* 0x004fe200078e0021 */
[----:B------:R-:W-:-:S02]  /*c420*/  ISETP.GT.AND P4, PT, R144, 0x22, PT ;  /* 0x000000229000780c */ /* 0x000fc40003f84270 */
[----:B------:R-:W2:Y:S04]  /*c430*/  LDL R33, [R1+0x28] ;  /* 0x0000280001217983 */ /* 0x000ea80000100800 */
[----:B---3--:R0:W3:Y:S02]  /*c440*/  @P3 LDG.E.U8 R157, desc[UR18][R122.64] ;  /* 0x000000127a9d3981 */ /* 0x0080e4000c1e1100 */
[----:B0-----:R-:W-:Y:S02]  /*c450*/  @P2 IMAD.MOV.U32 R122, RZ, RZ, R124 ;  /* 0x000000ffff7a2224 */ /* 0x001fe400078e007c */
[----:B------:R-:W-:Y:S01]  /*c460*/  @P2 IMAD.MOV.U32 R123, RZ, RZ, R125 ;  /* 0x000000ffff7b2224 */ /* 0x000fe200078e007d */
[----:B------:R-:W-:Y:S01]  /*c470*/  PRMT R153, RZ, 0x7610, R153 ;  /* 0x00007610ff997816 */ /* 0x000fe20000000099 */
[----:B------:R-:W2:Y:S04]  /*c480*/  LDL R125, [R1+0x2c] ;  /* 0x00002c00017d7983 */ /* 0x000ea80000100800 */
[----:B------:R0:W2:Y:S01]  /*c490*/  @P2 LDG.E.U8 R155, desc[UR18][R122.64] ;  /* 0x000000127a9b2981 */ /* 0x0000a2000c1e1100 */
[----:B------:R-:W-:-:S03]  /*c4a0*/  PRMT R151, RZ, 0x7610, R151 ;  /* 0x00007610ff977816 */ /* 0x000fc60000000097 */
[----:B------:R-:W2:Y:S04]  /*c4b0*/  LDL R124, [R1+0x30] ;  /* 0x00003000017c7983 */ /* 0x000ea80000100800 */
[----:B------:R-:W2:Y:S01]  /*c4c0*/  LDL R123, [R1+0x14] ;  /* 0x00001400017b7983 */ /* 0x000ea20000100800 */
[----:B0-----:R-:W-:Y:S01]  /*c4d0*/  @P2 IMAD.MOV.U32 R122, RZ, RZ, R236 ;  /* 0x000000ffff7a2224 */ /* 0x001fe200078e00ec */
[----:B------:R-:W-:Y:S02]  /*c4e0*/  ISETP.GT.AND P3, PT, R144, 0x23, PT ;  /* 0x000000239000780c */ /* 0x000fe40003f64270 */
[----:B------:R-:W-:Y:S01]  /*c4f0*/  PRMT R149, RZ, 0x7610, R149 ;  /* 0x00007610ff957816 */ /* 0x000fe20000000095 */
[----:B------:R-:W3:Y:S04]  /*c500*/  LDL R236, [R1+0x38] ;  /* 0x0000380001ec7983 */ /* 0x000ee80000100800 */
[----:B--2---:R0:W2:Y:S02]  /*c510*/  @P2 LDG.E.U8 R153, desc[UR18][R122.64] ;  /* 0x000000127a992981 */ /* 0x0040a4000c1e1100 */
[----:B0-----:R-:W-:-:S02]  /*c520*/  @P4 IMAD.MOV.U32 R122, RZ, RZ, R126 ;  /* 0x000000ffff7a4224 */ /* 0x001fc400078e007e */
[----:B----4-:R-:W-:Y:S01]  /*c530*/  @P4 IMAD.MOV.U32 R123, RZ, RZ, R127 ;  /* 0x000000ffff7b4224 */ /* 0x010fe200078e007f */
[----:B------:R-:W-:Y:S01]  /*c540*/  PRMT R147, RZ, 0x7610, R147 ;  /* 0x00007610ff937816 */ /* 0x000fe20000000093 */
[----:B------:R-:W4:Y:S04]  /*c550*/  LDL R127, [R1+0x3c] ;  /* 0x00003c00017f7983 */ /* 0x000f280000100800 */
[----:B------:R0:W2:Y:S04]  /*c560*/  @P4 LDG.E.U8 R151, desc[UR18][R122.64] ;  /* 0x000000127a974981 */ /* 0x0000a8000c1e1100 */
[----:B------:R-:W2:Y:S04]  /*c570*/  LDL R126, [R1+0x40] ;  /* 0x00004000017e7983 */ /* 0x000ea80000100800 */
[----:B------:R-:W2:Y:S01]  /*c580*/  LDL R123, [R1+0x24] ;  /* 0x00002400017b7983 */ /* 0x000ea20000100800 */
[----:B0-----:R-:W-:Y:S01]  /*c590*/  @P4 IMAD.MOV.U32 R122, RZ, RZ, R33 ;  /* 0x000000ffff7a4224 */ /* 0x001fe200078e0021 */
[----:B------:R-:W-:-:S02]  /*c5a0*/  ISETP.GT.AND P2, PT, R144, 0x24, PT ;  /* 0x000000249000780c */ /* 0x000fc40003f44270 */
[----:B------:R-:W-:Y:S01]  /*c5b0*/  PRMT R141, RZ, 0x7610, R141 ;  /* 0x00007610ff8d7816 */ /* 0x000fe2000000008d */
[----:B------:R-:W3:Y:S04]  /*c5c0*/  LDL R33, [R1+0x48] ;  /* 0x0000480001217983 */ /* 0x000ee80000100800 */
[----:B--2---:R0:W2:Y:S02]  /*c5d0*/  @P4 LDG.E.U8 R149, desc[UR18][R122.64] ;  /* 0x000000127a954981 */ /* 0x0040a4000c1e1100 */
[----:B0-----:R-:W-:Y:S02]  /*c5e0*/  @P3 IMAD.MOV.U32 R122, RZ, RZ, R124 ;  /* 0x000000ffff7a3224 */ /* 0x001fe400078e007c */
[----:B------:R-:W-:Y:S01]  /*c5f0*/  @P3 IMAD.MOV.U32 R123, RZ, RZ, R125 ;  /* 0x000000ffff7b3224 */ /* 0x000fe200078e007d */
[----:B------:R-:W-:Y:S01]  /*c600*/  PRMT R139, RZ, 0x7610, R139 ;  /* 0x00007610ff8b7816 */ /* 0x000fe2000000008b */
[----:B------:R-:W2:Y:S04]  /*c610*/  LDL R125, [R1+0x4c] ;  /* 0x00004c00017d7983 */ /* 0x000ea80000100800 */
[----:B------:R3:W2:Y:S04]  /*c620*/  @P3 LDG.E.U8 R147, desc[UR18][R122.64] ;  /* 0x000000127a933981 */ /* 0x0006a8000c1e1100 */
[----:B------:R-:W2:Y:S04]  /*c630*/  LDL R124, [R1+0x50] ;  /* 0x00005000017c7983 */ /* 0x000ea80000100800 */
[----:B------:R-:W2:Y:S01]  /*c640*/  LDL R123, [R1+0x34] ;  /* 0x00003400017b7983 */ /* 0x000ea20000100800 */
[----:B---3--:R-:W-:Y:S01]  /*c650*/  @P3 IMAD.MOV.U32 R122, RZ, RZ, R236 ;  /* 0x000000ffff7a3224 */ /* 0x008fe200078e00ec */
[----:B------:R-:W-:-:S02]  /*c660*/  ISETP.GT.AND P4, PT, R144, 0x25, PT ;  /* 0x000000259000780c */ /* 0x000fc40003f84270 */
[----:B------:R-:W-:Y:S01]  /*c670*/  PRMT R137, RZ, 0x7610, R137 ;  /* 0x00007610ff897816 */ /* 0x000fe20000000089 */
[----:B------:R-:W3:Y:S04]  /*c680*/  LDL R236, [R1+0x58] ;  /* 0x0000580001ec7983 */ /* 0x000ee80000100800 */
[----:B--2---:R0:W2:Y:S02]  /*c690*/  @P3 LDG.E.U8 R141, desc[UR18][R122.64] ;  /* 0x000000127a8d3981 */ /* 0x0040a4000c1e1100 */
[----:B0-----:R-:W-:Y:S02]  /*c6a0*/  @P2 IMAD.MOV.U32 R122, RZ, RZ, R126 ;  /* 0x000000ffff7a2224 */ /* 0x001fe400078e007e */
        /* <DEDUP_REMOVED lines=19> */
[----:B------:R-:W-:-:S02]  /*c7e0*/  PRMT R128, RZ, 0x7610, R128 ;  /* 0x00007610ff807816 */ /* 0x000fc40000000080 */
[C---:B------:R-:W-:Y:S01]  /*c7f0*/  ISETP.GT.AND P2, PT, R144.reuse, 0x27, PT ;  /* 0x000000279000780c */ /* 0x040fe20003f44270 */
[----:B------:R-:W3:Y:S04]  /*c800*/  LDL R236, [R1+0x78] ;  /* 0x0000780001ec7983 */ /* 0x000ee80000100800 */
[----:B--2---:R0:W2:Y:S02]  /*c810*/  @P4 LDG.E.U8 R133, desc[UR18][R122.64] ;  /* 0x000000127a854981 */ /* 0x0040a4000c1e1100 */
[----:B0-----:R-:W-:Y:S02]  /*c820*/  @P3 IMAD.MOV.U32 R122, RZ, RZ, R126 ;  /* 0x000000ffff7a3224 */ /* 0x001fe400078e007e */
[----:B----4-:R-:W-:Y:S01]  /*c830*/  @P3 IMAD.MOV.U32 R123, RZ, RZ, R127 ;  /* 0x000000ffff7b3224 */ /* 0x010fe200078e007f */
[----:B------:R-:W4:Y:S04]  /*c840*/  LDL R126, [R1+0x80] ;  /* 0x00008000017e7983 */ /* 0x000f280000100800 */
[----:B------:R0:W2:Y:S04]  /*c850*/  @P3 LDG.E.U8 R130, desc[UR18][R122.64] ;  /* 0x000000127a823981 */ /* 0x0000a8000c1e1100 */
[----:B------:R-:W4:Y:S04]  /*c860*/  LDL R127, [R1+0x7c] ;  /* 0x00007c00017f7983 */ /* 0x000f280000100800 */
[----:B------:R-:W2:Y:S01]  /*c870*/  LDL R123, [R1+0x64] ;  /* 0x00006400017b7983 */ /* 0x000ea20000100800 */
[----:B------:R-:W-:Y:S01]  /*c880*/  ISETP.GT.AND P4, PT, R144, 0x28, PT ;  /* 0x000000289000780c */ /* 0x000fe20003f84270 */
[----:B0-----:R-:W-:Y:S01]  /*c890*/  @P3 IMAD.MOV.U32 R122, RZ, RZ, R33 ;  /* 0x000000ffff7a3224 */ /* 0x001fe200078e0021 */
[----:B------:R-:W-:Y:S01]  /*c8a0*/  PRMT R121, RZ, 0x7610, R121 ;  /* 0x00007610ff797816 */ /* 0x000fe20000000079 */
[----:B------:R-:W3:Y:S05]  /*c8b0*/  LDL R33, [R1+0x90] ;  /* 0x0000900001217983 */ /* 0x000eea0000100800 */
[----:B------:R-:W3:Y:S04]  /*c8c0*/  @P2 LDG.E.U8 R121, desc[UR18][R124.64] ;  /* 0x000000127c792981 */ /* 0x000ee8000c1e1100 */
[----:B------:R-:W3:Y:S04]  /*c8d0*/  LDL R125, [R1+0x74] ;  /* 0x00007400017d7983 */ /* 0x000ee80000100800 */
[----:B--2---:R0:W2:Y:S02]  /*c8e0*/  @P3 LDG.E.U8 R128, desc[UR18][R122.64] ;  /* 0x000000127a803981 */ /* 0x0040a4000c1e1100 */
[----:B0-----:R-:W-:-:S06]  /*c8f0*/  PRMT R123, RZ, 0x7610, R123 ;  /* 0x00007610ff7b7816 */ /* 0x001fcc000000007b */
[----:B----4-:R-:W4:Y:S04]  /*c900*/  @P4 LDG.E.U8 R123, desc[UR18][R126.64] ;  /* 0x000000127e7b4981 */ /* 0x010f28000c1e1100 */
[----:B------:R-:W2:Y:S04]  /*c910*/  LDL R126, [R1+0x84] ;  /* 0x00008400017e7983 */ /* 0x000ea80000100800 */
[----:B------:R-:W2:Y:S01]  /*c920*/  LDL R127, [R1+0x88] ;  /* 0x00008800017f7983 */ /* 0x000ea20000100800 */
[----:B------:R-:W-:Y:S01]  /*c930*/  PRMT R122, RZ, 0x7610, R122 ;  /* 0x00007610ff7a7816 */ /* 0x000fe2000000007a */
[----:B---3--:R-:W-:Y:S01]  /*c940*/  @P2 IMAD.MOV.U32 R124, RZ, RZ, R236 ;  /* 0x000000ffff7c2224 */ /* 0x008fe200078e00ec */
[----:B------:R-:W-:Y:S01]  /*c950*/  ISETP.GT.AND P3, PT, R144, 0x29, PT ;  /* 0x000000299000780c */ /* 0x000fe20003f64270 */
[----:B------:R-:W3:Y:S04]  /*c960*/  LDL R236, [R1+0xa0] ;  /* 0x0000a00001ec7983 */ /* 0x000ee80000100800 */
[----:B------:R0:W3:Y:S02]  /*c970*/  @P2 LDG.E.U8 R122, desc[UR18][R124.64] ;  /* 0x000000127c7a2981 */ /* 0x0000e4000c1e1100 */
[----:B0-----:R-:W-:-:S02]  /*c980*/  PRMT R124, RZ, 0x7610, R124 ;  /* 0x00007610ff7c7816 */ /* 0x001fc4000000007c */
[----:B--2---:R-:W-:-:S04]  /*c990*/  @P4 LOP3.LUT R127, R127, R126, RZ, 0x3c, !PT ;  /* 0x0000007e7f7f4212 */ /* 0x004fc800078e3cff */
[----:B------:R-:W-:-:S04]  /*c9a0*/  @P4 LOP3.LUT R126, R127, R126, RZ, 0x3c, !PT ;  /* 0x0000007e7f7e4212 */ /* 0x000fc800078e3cff */
[----:B------:R-:W-:-:S05]  /*c9b0*/  @P4 LOP3.LUT R127, R127, R126, RZ, 0x3c, !PT ;  /* 0x0000007e7f7f4212 */ /* 0x000fca00078e3cff */
[----:B------:R0:W2:Y:S04]  /*c9c0*/  @P4 LDG.E.U8 R124, desc[UR18][R126.64] ;  /* 0x000000127e7c4981 */ /* 0x0000a8000c1e1100 */
[----:B------:R-:W2:Y:S01]  /*c9d0*/  LDL R127, [R1+0x8c] ;  /* 0x00008c00017f7983 */ /* 0x000ea20000100800 */
[----:B------:R-:W-:Y:S01]  /*c9e0*/  PRMT R125, RZ, 0x7610, R125 ;  /* 0x00007610ff7d7816 */ /* 0x000fe2000000007d */
[----:B0-----:R-:W-:Y:S01]  /*c9f0*/  @P3 IMAD.MOV.U32 R126, RZ, RZ, R33 ;  /* 0x000000ffff7e3224 */ /* 0x001fe200078e0021 */
[----:B------:R-:W-:Y:S01]  /*ca00*/  PRMT R129, RZ, 0x7610, R129 ;  /* 0x00007610ff817816 */ /* 0x000fe20000000081 */
[----:B------:R-:W3:Y:S04]  /*ca10*/  LDL R33, [R1+0xb8] ;  /* 0x0000b80001217983 */ /* 0x000ee80000100800 */
[----:B--2---:R0:W2:Y:S04]  /*ca20*/  @P3 LDG.E.U8 R125, desc[UR18][R126.64] ;  /* 0x000000127e7d3981 */ /* 0x0040a8000c1e1100 */
[----:B------:R-:W0:Y:S04]  /*ca30*/  LDL R126, [R1+0x94] ;  /* 0x00009400017e7983 */ /* 0x000e280000100800 */
[----:B------:R-:W0:Y:S01]  /*ca40*/  LDL R127, [R1+0x98] ;  /* 0x00009800017f7983 */ /* 0x000e220000100800 */
[----:B------:R-:W-:-:S02]  /*ca50*/  ISETP.GT.AND P2, PT, R144, 0x2a, PT ;  /* 0x0000002a9000780c */ /* 0x000fc40003f44270 */
[----:B0-----:R-:W-:-:S04]  /*ca60*/  @P3 LOP3.LUT R127, R127, R126, RZ, 0x3c, !PT ;  /* 0x0000007e7f7f3212 */ /* 0x001fc800078e3cff */
[----:B------:R-:W-:-:S04]  /*ca70*/  @P3 LOP3.LUT R126, R127, R126, RZ, 0x3c, !PT ;  /* 0x0000007e7f7e3212 */ /* 0x000fc800078e3cff */
[----:B------:R-:W-:-:S05]  /*ca80*/  @P3 LOP3.LUT R127, R127, R126, RZ, 0x3c, !PT ;  /* 0x0000007e7f7f3212 */ /* 0x000fca00078e3cff */
[----:B------:R3:W2:Y:S04]  /*ca90*/  @P3 LDG.E.U8 R129, desc[UR18][R126.64] ;  /* 0x000000127e813981 */ /* 0x0006a8000c1e1100 */
[----:B------:R-:W2:Y:S01]  /*caa0*/  LDL R127, [R1+0x9c] ;  /* 0x00009c00017f7983 */ /* 0x000ea20000100800 */
[----:B------:R-:W-:Y:S01]  /*cab0*/  PRMT R131, RZ, 0x7610, R131 ;  /* 0x00007610ff837816 */ /* 0x000fe20000000083 */
[----:B---3--:R-:W-:Y:S01]  /*cac0*/  @P2 IMAD.MOV.U32 R126, RZ, RZ, R236 ;  /* 0x000000ffff7e2224 */ /* 0x008fe200078e00ec */
[----:B------:R-:W-:Y:S01]  /*cad0*/  PRMT R134, RZ, 0x7610, R134 ;  /* 0x00007610ff867816 */ /* 0x000fe20000000086 */
[----:B------:R-:W3:Y:S04]  /*cae0*/  LDL R236, [R1+0xc8] ;  /* 0x0000c80001ec7983 */ /* 0x000ee80000100800 */
[----:B--2---:R0:W2:Y:S04]  /*caf0*/  @P2 LDG.E.U8 R131, desc[UR18][R126.64] ;  /* 0x000000127e832981 */ /* 0x0040a8000c1e1100 */
[----:B------:R-:W0:Y:S04]  /*cb00*/  LDL R126, [R1+0xa4] ;  /* 0x0000a400017e7983 */ /* 0x000e280000100800 */
[----:B------:R-:W0:Y:S02]  /*cb10*/  LDL R127, [R1+0xa8] ;  /* 0x0000a800017f7983 */ /* 0x000e240000100800 */
[----:B0-----:R-:W-:-:S04]  /*cb20*/  @P2 LOP3.LUT R127, R127, R126, RZ, 0x3c, !PT ;  /* 0x0000007e7f7f2212 */ /* 0x001fc800078e3cff */
[----:B------:R-:W-:-:S04]  /*cb30*/  @P2 LOP3.LUT R126, R127, R126, RZ, 0x3c, !PT ;  /* 0x0000007e7f7e2212 */ /* 0x000fc800078e3cff */
[----:B------:R-:W-:-:S05]  /*cb40*/  @P2 LOP3.LUT R127, R127, R126, RZ, 0x3c, !PT ;  /* 0x0000007e7f7f2212 */ /* 0x000fca00078e3cff */
[----:B------:R0:W2:Y:S04]  /*cb50*/  @P2 LDG.E.U8 R134, desc[UR18][R126.64] ;  /* 0x000000127e862981 */ /* 0x0000a8000c1e1100 */
[----:B------:R-:W0:Y:S04]  /*cb60*/  LDL R126, [R1+0xac] ;  /* 0x0000ac00017e7983 */ /* 0x000e280000100800 */
[----:B------:R-:W0:Y:S01]  /*cb70*/  LDL R127, [R1+0xb0] ;  /* 0x0000b000017f7983 */ /* 0x000e220000100800 */
[----:B------:R-:W-:Y:S02]  /*cb80*/  ISETP.GT.AND P4, PT, R144, 0x2b, PT ;  /* 0x0000002b9000780c */ /* 0x000fe40003f84270 */
[----:B------:R-:W-:-:S11]  /*cb90*/  PRMT R136, RZ, 0x7610, R136 ;  /* 0x00007610ff887816 */ /* 0x000fd60000000088 */
[----:B0-----:R-:W-:-:S04]  /*cba0*/  @P4 LOP3.LUT R127, R127, R126, RZ, 0x3c, !PT ;  /* 0x0000007e7f7f4212 */ /* 0x001fc800078e3cff */
[----:B------:R-:W-:-:S04]  /*cbb0*/  @P4 LOP3.LUT R126, R127, R126, RZ, 0x3c, !PT ;  /* 0x0000007e7f7e4212 */ /* 0x000fc800078e3cff */
[----:B------:R-:W-:-:S05]  /*cbc0*/  @P4 LOP3.LUT R127, R127, R126, RZ, 0x3c, !PT ;  /* 0x0000007e7f7f4212 */ /* 0x000fca00078e3cff */
[----:B------:R0:W2:Y:S04]  /*cbd0*/  @P4 LDG.E.U8 R136, desc[UR18][R126.64] ;  /* 0x000000127e884981 */ /* 0x0000a8000c1e1100 */
[----:B------:R-:W2:Y:S01]  /*cbe0*/  LDL R127, [R1+0xb4] ;  /* 0x0000b400017f7983 */ /* 0x000ea20000100800 */
[----:B------:R-:W-:Y:S01]  /*cbf0*/  PRMT R138, RZ, 0x7610, R138 ;  /* 0x00007610ff8a7816 */ /* 0x000fe2000000008a */
[----:B0-----:R-:W-:Y:S01]  /*cc00*/  @P4 IMAD.MOV.U32 R126, RZ, RZ, R33 ;  /* 0x000000ffff7e4224 */ /* 0x001fe200078e0021 */
[----:B------:R-:W-:Y:S01]  /*cc10*/  ISETP.GT.AND P3, PT, R144, 0x2c, PT ;  /* 0x0000002c9000780c */ /* 0x000fe20003f64270 */
[----:B------:R-:W3:Y:S04]  /*cc20*/  LDL R33, [R1+0xe0] ;  /* 0x0000e00001217983 */ /* 0x000ee80000100800 */
[----:B--2---:R0:W2:Y:S04]  /*cc30*/  @P4 LDG.E.U8 R138, desc[UR18][R126.64] ;  /* 0x000000127e8a4981 */ /* 0x0040a8000c1e1100 */
[----:B------:R-:W0:Y:S04]  /*cc40*/  LDL R126, [R1+0xbc] ;  /* 0x0000bc00017e7983 */ /* 0x000e280000100800 */
[----:B------:R-:W0:Y:S01]  /*cc50*/  LDL R127, [R1+0xc0] ;  /* 0x0000c000017f7983 */ /* 0x000e220000100800 */
[----:B------:R-:W-:-:S02]  /*cc60*/  PRMT R140, RZ, 0x7610, R140 ;  /* 0x00007610ff8c7816 */ /* 0x000fc4000000008c */
[----:B0-----:R-:W-:-:S04]  /*cc70*/  @P3 LOP3.LUT R127, R127, R126, RZ, 0x3c, !PT ;  /* 0x0000007e7f7f3212 */ /* 0x001fc800078e3cff */
[----:B------:R-:W-:-:S04]  /*cc80*/  @P3 LOP3.LUT R126, R127, R126, RZ, 0x3c, !PT ;  /* 0x0000007e7f7e3212 */ /* 0x000fc800078e3cff */
[----:B------:R-:W-:-:S05]  /*cc90*/  @P3 LOP3.LUT R127, R127, R126, RZ, 0x3c, !PT ;  /* 0x0000007e7f7f3212 */ /* 0x000fca00078e3cff */
[----:B------:R3:W2:Y:S04]  /*cca0*/  @P3 LDG.E.U8 R140, desc[UR18][R126.64] ;  /* 0x000000127e8c3981 */ /* 0x0006a8000c1e1100 */
[----:B------:R-:W2:Y:S01]  /*ccb0*/  LDL R127, [R1+0xc4] ;  /* 0x0000c400017f7983 */ /* 0x000ea20000100800 */
[----:B------:R-:W-:Y:S01]  /*ccc0*/  PRMT R142, RZ, 0x7610, R142 ;  /* 0x00007610ff8e7816 */ /* 0x000fe2000000008e */
[----:B---3--:R-:W-:Y:S01]  /*ccd0*/  @P3 IMAD.MOV.U32 R126, RZ, RZ, R236 ;  /* 0x000000ffff7e3224 */ /* 0x008fe200078e00ec */
        /* <DEDUP_REMOVED lines=10> */
[----:B------:R-:W0:Y:S04]  /*cd80*/  LDL R126, [R1+0xd4] ;  /* 0x0000d400017e7983 */ /* 0x000e280000100800 */
[----:B------:R-:W0:Y:S01]  /*cd90*/  LDL R127, [R1+0xd8] ;  /* 0x0000d800017f7983 */ /* 0x000e220000100800 */
[----:B------:R-:W-:Y:S02]  /*cda0*/  PRMT R146, RZ, 0x7610, R146 ;  /* 0x00007610ff927816 */ /* 0x000fe40000000092 */
[----:B------:R-:W-:-:S02]  /*cdb0*/  ISETP.GT.AND P4, PT, R144, 0x2e, PT ;  /* 0x0000002e9000780c */ /* 0x000fc40003f84270 */
[----:B0-----:R-:W-:-:S04]  /*cdc0*/  @P2 LOP3.LUT R127, R127, R126, RZ, 0x3c, !PT ;  /* 0x0000007e7f7f2212 */ /* 0x001fc800078e3cff */
        /* <DEDUP_REMOVED lines=226> */
[----:B---3--:R-:W-:Y:S02]  /*dbf0*/  @P2 IMAD.MOV.U32 R126, RZ, RZ, R236 ;  /* 0x000000ffff7e2224 */ /* 0x008fe400078e00ec */
[----:B------:R-:W0:Y:S01]  /*dc00*/  S2R R236, SR_TID.X ;  /* 0x0000000000ec7919 */ /* 0x000e220000002100 */
[----:B------:R-:W-:Y:S02]  /*dc10*/  ISETP.GT.AND P3, PT, R144, 0x3f, PT ;  /* 0x0000003f9000780c */ /* 0x000fe40003f64270 */
[----:B--2---:R1:W2:Y:S04]  /*dc20*/  @P2 LDG.E.U8 R216, desc[UR18][R126.64] ;  /* 0x000000127ed82981 */ /* 0x0042a8000c1e1100 */
[----:B------:R-:W1:Y:S04]  /*dc30*/  LDL R126, [R1+0x1ec] ;  /* 0x0001ec00017e7983 */ /* 0x000e680000100800 */
[----:B------:R-:W1:Y:S01]  /*dc40*/  LDL R127, [R1+0x1f0] ;  /* 0x0001f000017f7983 */ /* 0x000e620000100800 */
[----:B0-----:R-:W-:-:S04]  /*dc50*/  LOP3.LUT R236, R236, 0x3f, RZ, 0xc0, !PT ;  /* 0x0000003fecec7812 */ /* 0x001fc800078ec0ff */
[----:B------:R-:W-:Y:S02]  /*dc60*/  ISETP.GE.AND P2, PT, R236, R144, PT ;  /* 0x00000090ec00720c */ /* 0x000fe40003f46270 */
[----:B------:R-:W-:Y:S01]  /*dc70*/  PRMT R144, RZ, 0x7610, R144 ;  /* 0x00007610ff907816 */ /* 0x000fe20000000090 */
[----:B------:R-:W3:Y:S01]  /*dc80*/  LDL.LU R236, [R1+0x2d8] ;  /* 0x0002d80001ec7983 */ /* 0x000ee20000300800 */
[----:B-1----:R-:W-:-:S04]  /*dc90*/  @P3 LOP3.LUT R127, R127, R126, RZ, 0x3c, !PT ;  /* 0x0000007e7f7f3212 */ /* 0x002fc800078e3cff */
[----:B------:R-:W-:-:S04]  /*dca0*/  @P3 LOP3.LUT R126, R127, R126, RZ, 0x3c, !PT ;  /* 0x0000007e7f7e3212 */ /* 0x000fc800078e3cff */
[----:B------:R-:W-:-:S05]  /*dcb0*/  @P3 LOP3.LUT R127, R127, R126, RZ, 0x3c, !PT ;  /* 0x0000007e7f7f3212 */ /* 0x000fca00078e3cff */
[----:B------:R0:W2:Y:S04]  /*dcc0*/  @P3 LDG.E.U8 R144, desc[UR18][R126.64] ;  /* 0x000000127e903981 */ /* 0x0000a8000c1e1100 */
[----:B------:R-:W0:Y:S04]  /*dcd0*/  LDL R126, [R1+0x1f4] ;  /* 0x0001f400017e7983 */ /* 0x000e280000100800 */
[----:B------:R-:W0:Y:S01]  /*dce0*/  LDL R127, [R1+0x1f8] ;  /* 0x0001f800017f7983 */ /* 0x000e220000100800 */
[----:B------:R-:W-:Y:S02]  /*dcf0*/  PRMT R220, RZ, 0x7610, R220 ;  /* 0x00007610ffdc7816 */ /* 0x000fe400000000dc */
[----:B0-----:R-:W-:-:S04]  /*dd00*/  @P3 LOP3.LUT R127, R127, R126, RZ, 0x3c, !PT ;  /* 0x0000007e7f7f3212 */ /* 0x001fc800078e3cff */
[----:B------:R-:W-:-:S04]  /*dd10*/  @P3 LOP3.LUT R126, R127, R126, RZ, 0x3c, !PT ;  /* 0x0000007e7f7e3212 */ /* 0x000fc800078e3cff */
[----:B------:R-:W-:-:S05]  /*dd20*/  @P3 LOP3.LUT R127, R127, R126, RZ, 0x3c, !PT ;  /* 0x0000007e7f7f3212 */ /* 0x000fca00078e3cff */
[----:B------:R0:W2:Y:S04]  /*dd30*/  @P3 LDG.E.U8 R220, desc[UR18][R126.64] ;  /* 0x000000127edc3981 */ /* 0x0000a8000c1e1100 */
[----:B------:R-:W2:Y:S01]  /*dd40*/  LDL R127, [R1+0x1fc] ;  /* 0x0001fc00017f7983 */ /* 0x000ea20000100800 */
[----:B------:R-:W-:Y:S01]  /*dd50*/  PRMT R222, RZ, 0x7610, R222 ;  /* 0x00007610ffde7816 */ /* 0x000fe200000000de */
[----:B0-----:R-:W-:Y:S01]  /*dd60*/  @!P2 IMAD.MOV.U32 R126, RZ, RZ, R33 ;  /* 0x000000ffff7ea224 */ /* 0x001fe200078e0021 */
[----:B------:R-:W-:Y:S01]  /*dd70*/  BAR.SYNC.DEFER_BLOCKING 0x0 ;  /* 0x0000000000007b1d */ /* 0x000fe20000010000 */
[----:B------:R-:W-:Y:S02]  /*dd80*/  PRMT R224, RZ, 0x7610, R224 ;  /* 0x00007610ffe07816 */ /* 0x000fe400000000e0 */
[----:B------:R-:W-:-:S02]  /*dd90*/  PRMT R226, RZ, 0x7610, R226 ;  /* 0x00007610ffe27816 */ /* 0x000fc400000000e2 */
[----:B------:R-:W-:Y:S02]  /*dda0*/  PRMT R228, RZ, 0x7610, R228 ;  /* 0x00007610ffe47816 */ /* 0x000fe400000000e4 */
[----:B------:R-:W-:Y:S01]  /*ddb0*/  PRMT R230, RZ, 0x7610, R230 ;  /* 0x00007610ffe67816 */ /* 0x000fe200000000e6 */
[----:B------:R-:W3:Y:S04]  /*ddc0*/  LDL R33, [R1+0x248] ;  /* 0x0002480001217983 */ /* 0x000ee80000100800 */
[----:B--2---:R0:W2:Y:S04]  /*ddd0*/  @!P2 LDG.E.U8 R222, desc[UR18][R126.64] ;  /* 0x000000127edea981 */ /* 0x0040a8000c1e1100 */
[----:B------:R-:W0:Y:S04]  /*dde0*/  LDL R126, [R1+0x21c] ;  /* 0x00021c00017e7983 */ /* 0x000e280000100800 */
[----:B------:R-:W0:Y:S02]  /*ddf0*/  LDL R127, [R1+0x220] ;  /* 0x00022000017f7983 */ /* 0x000e240000100800 */
[----:B0-----:R-:W-:-:S04]  /*de00*/  @!P2 LOP3.LUT R127, R127, R126, RZ, 0x3c, !PT ;  /* 0x0000007e7f7fa212 */ /* 0x001fc800078e3cff */
[----:B------:R-:W-:-:S04]  /*de10*/  @!P2 LOP3.LUT R126, R127, R126, RZ, 0x3c, !PT ;  /* 0x0000007e7f7ea212 */ /* 0x000fc800078e3cff */
[----:B------:R-:W-:-:S05]  /*de20*/  @!P2 LOP3.LUT R127, R127, R126, RZ, 0x3c, !PT ;  /* 0x0000007e7f7fa212 */ /* 0x000fca00078e3cff */
[----:B------:R0:W2:Y:S04]  /*de30*/  @!P2 LDG.E.U8 R224, desc[UR18][R126.64] ;  /* 0x000000127ee0a981 */ /* 0x0000a8000c1e1100 */
        /* <DEDUP_REMOVED lines=19> */
[----:B------:R-:W0:Y:S01]  /*df70*/  LDL R127, [R1+0x228] ;  /* 0x00022800017f7983 */ /* 0x000e220000100800 */
[----:B------:R-:W-:Y:S02]  /*df80*/  PRMT R232, RZ, 0x7610, R232 ;  /* 0x00007610ffe87816 */ /* 0x000fe400000000e8 */
[----:B0-----:R-:W-:-:S04]  /*df90*/  @!P2 LOP3.LUT R127, R127, R126, RZ, 0x3c, !PT ;  /* 0x0000007e7f7fa212 */ /* 0x001fc800078e3cff */
[----:B------:R-:W-:-:S04]  /*dfa0*/  @!P2 LOP3.LUT R126, R127, R126, RZ, 0x3c, !PT ;  /* 0x0000007e7f7ea212 */ /* 0x000fc800078e3cff */
[----:B------:R-:W-:-:S05]  /*dfb0*/  @!P2 LOP3.LUT R127, R127, R126, RZ, 0x3c, !PT ;  /* 0x0000007e7f7fa212 */ /* 0x000fca00078e3cff */
[----:B------:R3:W2:Y:S04]  /*dfc0*/  @!P2 LDG.E.U8 R232, desc[UR18][R126.64] ;  /* 0x000000127ee8a981 */ /* 0x0006a8000c1e1100 */
[----:B------:R-:W2:Y:S01]  /*dfd0*/  LDL R127, [R1+0x244] ;  /* 0x00024400017f7983 */ /* 0x000ea20000100800 */
[----:B------:R-:W-:Y:S01]  /*dfe0*/  PRMT R234, RZ, 0x7610, R234 ;  /* 0x00007610ffea7816 */ /* 0x000fe200000000ea */
[----:B---3--:R-:W-:-:S05]  /*dff0*/  @!P2 IMAD.MOV.U32 R126, RZ, RZ, R33 ;  /* 0x000000ffff7ea224 */ /* 0x008fca00078e0021 */
[----:B--2---:R0:W2:Y:S04]  /*e000*/  @!P2 LDG.E.U8 R234, desc[UR18][R126.64] ;  /* 0x000000127eeaa981 */ /* 0x0040a8000c1e1100 */
[----:B------:R-:W0:Y:S04]  /*e010*/  LDL R126, [R1+0x264] ;  /* 0x00026400017e7983 */ /* 0x000e280000100800 */
[----:B------:R-:W0:Y:S01]  /*e020*/  LDL R127, [R1+0x268] ;  /* 0x00026800017f7983 */ /* 0x000e220000100800 */
[----:B------:R-:W-:Y:S01]  /*e030*/  PRMT R236, RZ, 0x7610, R236 ;  /* 0x00007610ffec7816 */ /* 0x000fe200000000ec */
[----:B------:R-:W1:Y:S01]  /*e040*/  S2R R33, SR_TID.X ;  /* 0x0000000000217919 */ /* 0x000e620000002100 */
[----:B0-----:R-:W-:-:S04]  /*e050*/  @!P2 LOP3.LUT R127, R127, R126, RZ, 0x3c, !PT ;  /* 0x0000007e7f7fa212 */ /* 0x001fc800078e3cff */
[----:B------:R-:W-:-:S04]  /*e060*/  @!P2 LOP3.LUT R126, R127, R126, RZ, 0x3c, !PT ;  /* 0x0000007e7f7ea212 */ /* 0x000fc800078e3cff */
[----:B------:R-:W-:-:S05]  /*e070*/  @!P2 LOP3.LUT R127, R127, R126, RZ, 0x3c, !PT ;  /* 0x0000007e7f7fa212 */ /* 0x000fca00078e3cff */
[----:B------:R0:W3:Y:S04]  /*e080*/  @!P2 LDG.E.U8 R236, desc[UR18][R126.64] ;  /* 0x000000127eeca981 */ /* 0x0000e8000c1e1100 */
[----:B------:R-:W0:Y:S04]  /*e090*/  LDL R126, [R1+0x20c] ;  /* 0x00020c00017e7983 */ /* 0x000e280000100800 */
[----:B------:R-:W0:Y:S01]  /*e0a0*/  LDL R127, [R1+0x210] ;  /* 0x00021000017f7983 */ /* 0x000e220000100800 */
[----:B-1----:R-:W-:-:S05]  /*e0b0*/  LOP3.LUT R33, R33, 0x7f, RZ, 0xc0, !PT ;  /* 0x0000007f21217812 */ /* 0x002fca00078ec0ff */
[----:B------:R1:W-:Y:S02]  /*e0c0*/  STS.U8 [R33+UR6+0x4000], R238 ;  /* 0x004000ee21007988 */ /* 0x0003e40008000006 */
[----:B-1----:R-:W-:Y:S02]  /*e0d0*/  PRMT R238, RZ, 0x7610, R238 ;  /* 0x00007610ffee7816 */ /* 0x002fe400000000ee */
[----:B0-----:R-:W-:-:S04]  /*e0e0*/  @!P2 LOP3.LUT R127, R127, R126, RZ, 0x3c, !PT ;  /* 0x0000007e7f7fa212 */ /* 0x001fc800078e3cff */
[----:B------:R-:W-:-:S04]  /*e0f0*/  @!P2 LOP3.LUT R126, R127, R126, RZ, 0x3c, !PT ;  /* 0x0000007e7f7ea212 */ /* 0x000fc800078e3cff */
[----:B------:R-:W-:-:S05]  /*e100*/  @!P2 LOP3.LUT R127, R127, R126, RZ, 0x3c, !PT ;  /* 0x0000007e7f7fa212 */ /* 0x000fca00078e3cff */
[----:B------:R0:W2:Y:S04]  /*e110*/  @!P2 LDG.E.U8 R238, desc[UR18][R126.64] ;  /* 0x000000127eeea981 */ /* 0x0000a8000c1e1100 */
[----:B------:R-:W0:Y:S04]  /*e120*/  LDL R126, [R1+0x22c] ;  /* 0x00022c00017e7983 */ /* 0x000e280000100800 */
[----:B------:R-:W0:Y:S04]  /*e130*/  LDL R127, [R1+0x230] ;  /* 0x00023000017f7983 */ /* 0x000e280000100800 */
[----:B------:R1:W-:Y:S02]  /*e140*/  STS.U8 [R33+UR6+0x6000], R240 ;  /* 0x006000f021007988 */ /* 0x0003e40008000006 */
[----:B-1----:R-:W-:-:S02]  /*e150*/  PRMT R240, RZ, 0x7610, R240 ;  /* 0x00007610fff07816 */ /* 0x002fc400000000f0 */
        /* <DEDUP_REMOVED lines=48> */
[----:B------:R-:W2:Y:S01]  /*e460*/  LDL.LU R33, [R1+0x2d4] ;  /* 0x0002d40001217983 */ /* 0x000ea20000300800 */
[----:B0-----:R-:W-:-:S04]  /*e470*/  @!P2 LOP3.LUT R127, R127, R126, RZ, 0x3c, !PT ;  /* 0x0000007e7f7fa212 */ /* 0x001fc800078e3cff */
[----:B------:R-:W-:-:S04]  /*e480*/  @!P2 LOP3.LUT R126, R127, R126, RZ, 0x3c, !PT ;  /* 0x0000007e7f7ea212 */ /* 0x000fc800078e3cff */
[----:B------:R-:W-:-:S05]  /*e490*/  @!P2 LOP3.LUT R127, R127, R126, RZ, 0x3c, !PT ;  /* 0x0000007e7f7fa212 */ /* 0x000fca00078e3cff */
[----:B------:R0:W2:Y:S02]  /*e4a0*/  @!P2 LDG.E.U8 R189, desc[UR18][R126.64] ;  /* 0x000000127ebda981 */ /* 0x0000a4000c1e1100 */
[----:B0-----:R-:W0:Y:S02]  /*e4b0*/  S2R R126, SR_TID.X ;  /* 0x00000000007e7919 */ /* 0x001e240000002100 */
[----:B0-----:R-:W-:-:S05]  /*e4c0*/  LOP3.LUT R126, R126, 0x7f, RZ, 0xc0, !PT ;  /* 0x0000007f7e7e7812 */ /* 0x001fca00078ec0ff */
[----:B------:R0:W-:Y:S04]  /*e4d0*/  STS.U8 [R126+UR6+0x5000], R159 ;  /* 0x0050009f7e007988 */ /* 0x0001e80008000006 */
[----:B------:R1:W-:Y:S04]  /*e4e0*/  STS.U8 [R126+UR6+0x7000], R157 ;  /* 0x0070009d7e007988 */ /* 0x0003e80008000006 */
[----:B----4-:R4:W-:Y:S04]  /*e4f0*/  STS.U8 [R126+UR6+0x5400], R123 ;  /* 0x0054007b7e007988 */ /* 0x0109e80008000006 */
[----:B0-----:R-:W2:Y:S04]  /*e500*/  LDL.LU R159, [R1+0x284] ;  /* 0x00028400019f7983 */ /* 0x001ea80000300800 */
[----:B-1----:R-:W2:Y:S04]  /*e510*/  LDL.LU R157, [R1+0x288] ;  /* 0x00028800019d7983 */ /* 0x002ea80000300800 */
[----:B----4-:R-:W4:Y:S01]  /*e520*/  LDL.LU R123, [R1+0x28c] ;  /* 0x00028c00017b7983 */ /* 0x010f220000300800 */
[----:B------:R-:W-:-:S03]  /*e530*/  LOP3.LUT R127, R126, 0x10, RZ, 0x3c, !PT ;  /* 0x000000107e7f7812 */ /* 0x000fc600078e3cff */
[----:B------:R0:W-:Y:S04]  /*e540*/  STS.U8 [R126+UR6+0x7400], R124 ;  /* 0x0074007c7e007988 */ /* 0x0001e80008000006 */
[----:B------:R-:W-:Y:S04]  /*e550*/  STS.U8 [R126+UR6+0x5800], R156 ;  /* 0x0058009c7e007988 */ /* 0x000fe80008000006 */
[----:B------:R-:W-:Y:S04]  /*e560*/  STS.U8 [R126+UR6+0x7800], R158 ;  /* 0x0078009e7e007988 */ /* 0x000fe80008000006 */
[----:B------:R-:W-:Y:S04]  /*e570*/  STS.U8 [R126+UR6+0x5c00], R190 ;  /* 0x005c00be7e007988 */ /* 0x000fe80008000006 */
[----:B------:R-:W-:Y:S01]  /*e580*/  STS.U8 [R126+UR6+0x7c00], R192 ;  /* 0x007c00c07e007988 */ /* 0x000fe20008000006 */
[----:B0-----:R-:W-:-:S03]  /*e590*/  LOP3.LUT R124, R126, 0x20, RZ, 0x3c, !PT ;  /* 0x000000207e7c7812 */ /* 0x001fc600078e3cff */
[----:B----4-:R0:W-:Y:S04]  /*e5a0*/  STS.U8 [R127+UR6+0x4080], R123 ;  /* 0x0040807b7f007988 */ /* 0x0101e80008000006 */
[----:B--2---:R-:W-:Y:S04]  /*e5b0*/  STS.U8 [R127+UR6+0x6080], R157 ;  /* 0x0060809d7f007988 */ /* 0x004fe80008000006 */
[----:B------:R1:W-:Y:S04]  /*e5c0*/  STS.U8 [R127+UR6+0x4480], R35 ;  /* 0x004480237f007988 */ /* 0x0003e80008000006 */
        /* <DEDUP_REMOVED lines=13> */
[----:B------:R2:W-:Y:S01]  /*e6a0*/  STS.U8 [R124+UR6+0x4100], R159 ;  /* 0x0041009f7c007988 */ /* 0x0005e20008000006 */
[----:B0-----:R-:W-:-:S03]  /*e6b0*/  LOP3.LUT R123, R126, 0x30, RZ, 0x3c, !PT ;  /* 0x000000307e7b7812 */ /* 0x001fc600078e3cff */
[----:B-1----:R0:W5:Y:S01]  /*e6c0*/  LDL.LU R35, [R1+0x2d0] ;  /* 0x0002d00001237983 */ /* 0x0021620000300800 */
[----:B--2---:R-:W1:Y:S03]  /*e6d0*/  S2R R159, SR_TID.X ;  /* 0x00000000009f7919 */ /* 0x004e660000002100 */
        /* <DEDUP_REMOVED lines=13> */
[----:B-1----:R-:W-:-:S03]  /*e7b0*/  LOP3.LUT R159, R159, 0x7f, RZ, 0xc0, !PT ;  /* 0x0000007f9f9f7812 */ /* 0x002fc600078ec0ff */
[----:B------:R-:W-:Y:S04]  /*e7c0*/  STS.U8 [R124+UR6+0x5d00], R198 ;  /* 0x005d00c67c007988 */ /* 0x000fe80008000006 */
[----:B------:R-:W-:Y:S04]  /*e7d0*/  STS.U8 [R124+UR6+0x7d00], R200 ;  /* 0x007d00c87c007988 */ /* 0x000fe80008000006 */
[----:B------:R-:W-:Y:S04]  /*e7e0*/  STS.U8 [R123+UR6+0x4180], R20 ;  /* 0x004180147b007988 */ /* 0x000fe80008000006 */
[----:B------:R-:W-:Y:S04]  /*e7f0*/  STS.U8 [R123+UR6+0x6180], R17 ;  /* 0x006180117b007988 */ /* 0x000fe80008000006 */
[----:B------:R-:W-:Y:S01]  /*e800*/  STS.U8 [R123+UR6+0x4580], R241 ;  /* 0x004580f17b007988 */ /* 0x000fe20008000006 */
[----:B------:R-:W-:-:S03]  /*e810*/  LOP3.LUT R129, R159, 0x40, RZ, 0x3c, !PT ;  /* 0x000000409f817812 */ /* 0x000fc600078e3cff */
[----:B------:R-:W-:Y:S01]  /*e820*/  STS.U8 [R123+UR6+0x6580], R239 ;  /* 0x006580ef7b007988 */ /* 0x000fe20008000006 */
[----:B------:R-:W-:-:S03]  /*e830*/  LOP3.LUT R125, R159, 0x50, RZ, 0x3c, !PT ;  /* 0x000000509f7d7812 */ /* 0x000fc600078e3cff */
[----:B------:R-:W-:Y:S04]  /*e840*/  STS.U8 [R123+UR6+0x4980], R211 ;  /* 0x004980d37b007988 */ /* 0x000fe80008000006 */
[----:B------:R-:W-:Y:S04]  /*e850*/  STS.U8 [R123+UR6+0x6980], R209 ;  /* 0x006980d17b007988 */ /* 0x000fe80008000006 */
[----:B------:R-:W-:Y:S04]  /*e860*/  STS.U8 [R123+UR6+0x4d80], R181 ;  /* 0x004d80b57b007988 */ /* 0x000fe80008000006 */
[----:B------:R-:W-:Y:S01]  /*e870*/  STS.U8 [R123+UR6+0x6d80], R179 ;  /* 0x006d80b37b007988 */ /* 0x000fe20008000006 */
[----:B------:R-:W1:Y:S03]  /*e880*/  S2R R159, SR_TID.X ;  /* 0x00000000009f7919 */ /* 0x000e660000002100 */
        /* <DEDUP_REMOVED lines=23> */
[----:B------:R2:W-:Y:S04]  /*ea00*/  STS.U8 [R129+UR6+0x7e00], R208 ;  /* 0x007e00d081007988 */ /* 0x0005e80008000006 */
        /* <DEDUP_REMOVED lines=8> */
[----:B------:R-:W-:Y:S01]  /*ea90*/  STS.U8 [R125+UR6+0x6e80], R171 ;  /* 0x006e80ab7d007988 */ /* 0x000fe20008000006 */
[----:B--2---:R-:W-:-:S03]  /*eaa0*/  LOP3.LUT R129, R159, 0x60, RZ, 0x3c, !PT ;  /* 0x000000609f817812 */ /* 0x004fc600078e3cff */
        /* <DEDUP_REMOVED lines=8> */
[----:B------:R2:W-:Y:S04]  /*eb30*/  STS.U8 [R129+UR6+0x4300], R2 ;  /* 0x0043000281007988 */ /* 0x0005e80008000006 */
[----:B------:R4:W-:Y:S04]  /*eb40*/  STS.U8 [R129+UR6+0x6300], R161 ;  /* 0x006300a181007988 */ /* 0x0009e80008000006 */
[----:B------:R-:W-:Y:S04]  /*eb50*/  STS.U8 [R129+UR6+0x4700], R229 ;  /* 0x004700e581007988 */ /* 0x000fe80008000006 */
[----:B------:R-:W-:Y:S04]  /*eb60*/  STS.U8 [R129+UR6+0x6700], R227 ;  /* 0x006700e381007988 */ /* 0x000fe80008000006 */
[----:B------:R-:W-:Y:S04]  /*eb70*/  STS.U8 [R129+UR6+0x4b00], R199 ;  /* 0x004b00c781007988 */ /* 0x000fe80008000006 */
[----:B------:R0:W5:Y:S04]  /*eb80*/  LDL.LU R36, [R1+0x2cc] ;  /* 0x0002cc0001247983 */ /* 0x0001680000300800 */
[----:B------:R-:W-:Y:S04]  /*eb90*/  STS.U8 [R129+UR6+0x6b00], R197 ;  /* 0x006b00c581007988 */ /* 0x000fe80008000006 */
[----:B------:R0:W5:Y:S04]  /*eba0*/  LDL.LU R33, [R1+0x2c8] ;  /* 0x0002c80001217983 */ /* 0x0001680000300800 */
[----:B------:R-:W-:Y:S04]  /*ebb0*/  STS.U8 [R129+UR6+0x4f00], R169 ;  /* 0x004f00a981007988 */ /* 0x000fe80008000006 */
[----:B------:R0:W5:Y:S04]  /*ebc0*/  LDL.LU R34, [R1+0x2c4] ;  /* 0x0002c40001227983 */ /* 0x0001680000300800 */
[----:B------:R-:W-:Y:S01]  /*ebd0*/  STS.U8 [R129+UR6+0x6f00], R167 ;  /* 0x006f00a781007988 */ /* 0x000fe20008000006 */
[----:B-1----:R-:W-:-:S03]  /*ebe0*/  LOP3.LUT R125, R159, 0x70, RZ, 0x3c, !PT ;  /* 0x000000709f7d7812 */ /* 0x002fc600078e3cff */
[----:B------:R0:W5:Y:S04]  /*ebf0*/  LDL.LU R19, [R1+0x2c0] ;  /* 0x0002c00001137983 */ /* 0x0001680000300800 */
[----:B------:R-:W-:Y:S04]  /*ec00*/  STS.U8 [R129+UR6+0x5300], R130 ;  /* 0x0053008281007988 */ /* 0x000fe80008000006 */
        /* <DEDUP_REMOVED lines=12> */
[----:B--2---:R0:W5:Y:S04]  /*ecd0*/  LDL.LU R2, [R1+0x2a4] ;  /* 0x0002a40001027983 */ /* 0x0041680000300800 */
[----:B------:R-:W-:Y:S04]  /*ece0*/  STS.U8 [R129+UR6+0x7f00], R216 ;  /* 0x007f00d881007988 */ /* 0x000fe80008000006 */
[----:B----4-:R0:W5:Y:S04]  /*ecf0*/  LDL.LU R161, [R1+0x2a0] ;  /* 0x0002a00001a17983 */ /* 0x0101680000300800 */
[----:B------:R1:W-:Y:S04]  /*ed00*/  STS.U8 [R125+UR6+0x4380], R145 ;  /* 0x004380917d007988 */ /* 0x0003e80008000006 */
[----:B------:R2:W-:Y:S04]  /*ed10*/  STS.U8 [R125+UR6+0x6380], R132 ;  /* 0x006380847d007988 */ /* 0x0005e80008000006 */
[----:B-1----:R0:W5:Y:S04]  /*ed20*/  LDL.LU R145, [R1+0x29c] ;  /* 0x00029c0001917983 */ /* 0x0021680000300800 */
[----:B--2---:R0:W5:Y:S04]  /*ed30*/  LDL.LU R132, [R1+0x298] ;  /* 0x0002980001847983 */ /* 0x0041680000300800 */
[----:B------:R0:W-:Y:S04]  /*ed40*/  STS.U8 [R125+UR6+0x4780], R225 ;  /* 0x004780e17d007988 */ /* 0x0001e80008000006 */
        /* <DEDUP_REMOVED lines=20> */
[----:B---3--:R0:W-:Y:S04]  /*ee90*/  STS.U8 [R127+UR6+0x8e80], R236 ;  /* 0x008e80ec7f007988 */ /* 0x0081e80008000006 */
[----:B------:R0:W-:Y:S04]  /*eea0*/  STS.U8 [R124+UR6+0x8900], R238 ;  /* 0x008900ee7c007988 */ /* 0x0001e80008000006 */
[----:B------:R0:W-:Y:S04]  /*eeb0*/  STS.U8 [R124+UR6+0x8b00], R240 ;  /* 0x008b00f07c007988 */ /* 0x0001e80008000006 */
[----:B------:R0:W-:Y:S04]  /*eec0*/  STS.U8 [R124+UR6+0x8d00], R242 ;  /* 0x008d00f27c007988 */ /* 0x0001e80008000006 */
[----:B------:R0:W-:Y:S04]  /*eed0*/  STS.U8 [R124+UR6+0x8f00], R243 ;  /* 0x008f00f37c007988 */ /* 0x0001e80008000006 */
[----:B------:R0:W-:Y:S04]  /*eee0*/  STS.U8 [R123+UR6+0x8980], R218 ;  /* 0x008980da7b007988 */ /* 0x0001e80008000006 */
[----:B------:R0:W-:Y:S04]  /*eef0*/  STS.U8 [R123+UR6+0x8b80], R217 ;  /* 0x008b80d97b007988 */ /* 0x0001e80008000006 */
[----:B------:R0:W-:Y:S04]  /*ef00*/  STS.U8 [R123+UR6+0x8d80], R191 ;  /* 0x008d80bf7b007988 */ /* 0x0001e80008000006 */
[----:B------:R0:W-:Y:S01]  /*ef10*/  STS.U8 [R123+UR6+0x8f80], R189 ;  /* 0x008f80bd7b007988 */ /* 0x0001e20008000006 */
[----:B------:R1:W-:Y:S06]  /*ef20*/  MEMBAR.ALL.CTA ;  /* 0x0000000000007992 */ /* 0x0003ec0000008000 */
[----:B-1----:R-:W1:Y:S02]  /*ef30*/  FENCE.VIEW.ASYNC.S ;  /* 0x00000000000073c6 */ /* 0x002e640000000000 */
[----:B-1----:R-:W-:Y:S01]  /*ef40*/  BAR.SYNC.DEFER_BLOCKING 0x0 ;  /* 0x0000000000007b1d */ /* 0x002fe20000010000 */
[----:B------:R-:W-:-:S04]  /*ef50*/  ULEA UR10, UR17, UR6, 0x3 ;  /* 0x00000006110a7291 */ /* 0x000fc8000f8e18ff */
[----:B------:R-:W-:Y:S01]  /*ef60*/  UIADD3 UR10, UPT, UPT, UR10, 0x9000, URZ ;  /* 0x000090000a0a7890 */ /* 0x000fe2000fffe0ff */
[----:B------:R-:W-:Y:S01]  /*ef70*/  UMOV UR4, UR5 ;  /* 0x0000000500047c82 */ /* 0x000fe20008000000 */
        /* <DEDUP_REMOVED lines=8> */
[----:B------:R-:W-:Y:S02]  /*f000*/  UIADD3 UR5, UPT, UPT, UR20, 0x40, URZ ;  /* 0x0000004014057890 */ /* 0x000fe4000fffe0ff */
[----:B------:R-:W-:Y:S01]  /*f010*/  UIADD3 UR27, UPT, UPT, UR20, 0x40, URZ ;  /* 0x00000040141b7890 */ /* 0x000fe2000fffe0ff */
[----:B------:R-:W-:Y:S01]  /*f020*/  UMOV UR15, 0x40004040 ;  /* 0x40004040000f7882 */ /* 0x000fe20000000000 */
[----:B------:R-:W-:Y:S01]  /*f030*/  UMOV UR30, 0x0 ;  /* 0x00000000001e7882 */ /* 0x000fe20000000000 */
[----:B------:R-:W-:Y:S01]  /*f040*/  UMOV UR31, 0x10108490 ;  /* 0x10108490001f7882 */ /* 0x000fe20000000000 */
[----:B------:R-:W-:Y:S01]  /*f050*/  UMOV UR32, 0x0 ;  /* 0x0000000000207882 */ /* 0x000fe20000000000 */
[----:B------:R-:W-:Y:S01]  /*f060*/  UMOV UR33, 0x10108490 ;  /* 0x1010849000217882 */ /* 0x000fe20000000000 */
[----:B------:R-:W-:Y:S01]  /*f070*/  UMOV UR34, 0x0 ;  /* 0x0000000000227882 */ /* 0x000fe20000000000 */
[----:B------:R-:W-:Y:S01]  /*f080*/  UMOV UR35, 0x10108490 ;  /* 0x1010849000237882 */ /* 0x000fe20000000000 */
[----:B------:R0:W-:Y:S01]  /*f090*/  UTCQMMA.2CTA gdesc[UR14], gdesc[UR8], tmem[UR20], tmem[UR30], idesc[UR31], UPT ;  /* 0x00ff1e080e0075ea */ /* 0x0001e2000ba00314 */
[----:B------:R-:W-:Y:S01]  /*f0a0*/  UMOV UR36, 0x0 ;  /* 0x0000000000247882 */ /* 0x000fe20000000000 */
[----:B------:R-:W-:Y:S01]  /*f0b0*/  UMOV UR37, 0x10108490 ;  /* 0x1010849000257882 */ /* 0x000fe20000000000 */
[----:B------:R0:W-:Y:S01]  /*f0c0*/  UTCQMMA.2CTA gdesc[UR28], gdesc[UR12], tmem[UR20], tmem[UR32], idesc[UR33], UPT ;  /* 0x00ff200c1c0075ea */ /* 0x0001e2000ba00314 */
[----:B------:R-:W-:Y:S01]  /*f0d0*/  UMOV UR38, 0x3 ;  /* 0x0000000300267882 */ /* 0x000fe20000000000 */
[----:B------:R0:W-:Y:S01]  /*f0e0*/  UTCQMMA.2CTA gdesc[UR22], gdesc[UR8], tmem[UR5], tmem[UR34], idesc[UR35], UPT ;  /* 0x00ff2208160075ea */ /* 0x0001e2000ba00305 */
[----:B------:R0:W-:Y:S01]  /*f0f0*/  UTCQMMA.2CTA gdesc[UR24], gdesc[UR12], tmem[UR27], tmem[UR36], idesc[UR37], UPT ;  /* 0x00ff240c180075ea */ /* 0x0001e2000ba0031b */
[----:B------:R0:W-:Y:S01]  /*f100*/  UTCBAR.2CTA.MULTICAST [UR10], URZ, UR38 ;  /* 0x000000ff0a0073e9 */ /* 0x0001e20008200826 */
[----:B------:R-:W-:Y:S01]  /*f110*/  NOP ;  /* 0x0000000000007918 */ /* 0x000fe20000000000 */
.L_x_15:
[----:B------:R-:W2:Y:S04]  /*f120*/  LDL R122, [R1+0x294] ;  /* 0x00029400017a7983 */ /* 0x000ea80000100800 */
[----:B------:R-:W2:Y:S01]  /*f130*/  LDL.LU R121, [R1+0x27c] ;  /* 0x00027c0001797983 */ /* 0x000ea20000300800 */
[----:B------:R-:W-:-:S04]  /*f140*/  UIADD3 UR17, UPT, UPT, UR17, 0x1, URZ ;  /* 0x0000000111117890 */ /* 0x000fc8000fffe0ff */
[----:B------:R-:W-:-:S04]  /*f150*/  UISETP.GT.AND UP1, UPT, UR17, 0x1, UPT ;  /* 0x000000011100788c */ /* 0x000fc8000bf24270 */
[----:B0-----:R-:W-:Y:S02]  /*f160*/  USEL UR5, URZ, 0x1, !UP1 ;  /* 0x00000001ff057887 */ /* 0x001fe4000c800000 */
[----:B------:R-:W-:Y:S02]  /*f170*/  USEL UR17, UR17, URZ, !UP1 ;  /* 0x000000ff11117287 */ /* 0x000fe4000c800000 */
[----:B------:R-:W-:Y:S01]  /*f180*/  ULOP3.LUT UR5, UR4, UR5, URZ, 0x3c, !UPT ;  /* 0x0000000504057292 */ /* 0x000fe2000f8e3cff */
[----:B--2---:R-:W-:Y:S02]  /*f190*/  ISETP.NE.U32.AND P2, PT, R121, R122, PT ;  /* 0x0000007a7900720c */ /* 0x004fe40003f45070 */
[----:B------:R-:W2:Y:S01]  /*f1a0*/  LDL.LU R122, [R1+0x290] ;  /* 0x00029000017a7983 */ /* 0x000ea20000300800 */
[----:B------:R-:W-:-:S03]  /*f1b0*/  IMAD.U32 R121, RZ, RZ, UR4 ;  /* 0x00000004ff797e24 */ /* 0x000fc6000f8e00ff */
[----:B--2---:R0:W-:Y:S07]  /*f1c0*/  STL [R1+0x27c], R122 ;  /* 0x00027c7a01007387 */ /* 0x0041ee0000100800 */
[----:B------:R-:W-:Y:S05]  /*f1d0*/  @P2 BRA `(.L_x_16) ;  /* 0xffffff9400dc2947 */ /* 0x000fea000383ffff */
.L_x_13:
[----:B0-----:R-:W0:Y:S01]  /*f1e0*/  LDC R122, c[0x0][0x3a0] ;  /* 0x0000e800ff7a7b82 */ /* 0x001e220000000800 */
[----:B------:R-:W1:Y:S01]  /*f1f0*/  LDCU.128 UR12, c[0x0][0x390] ;  /* 0x00007200ff0c77ac */ /* 0x000e620008000c00 */
[----:B0-----:R-:W-:-:S05]  /*f200*/  VIADD R122, R122, 0x3f ;  /* 0x0000003f7a7a7836 */ /* 0x001fca0000000000 */
[----:B------:R-:W-:-:S13]  /*f210*/  ISETP.GE.AND P1, PT, R122, 0x40, PT ;  /* 0x000000407a00780c */ /* 0x000fda0003f26270 */
[----:B-1----:R-:W-:Y:S05]  /*f220*/  @!P1 BRA `(.L_x_17) ;  /* 0x0000000000109947 */ /* 0x002fea0003800000 */
[----:B------:R-:W-:-:S06]  /*f230*/  USHF.L.U32 UR4, UR4, 0x1f, URZ ;  /* 0x0000001f04047899 */ /* 0x000fcc00080006ff */
[----:B-----5:R-:W-:-:S04]  /*f240*/  IMAD.U32 R0, RZ, RZ, UR4 ;  /* 0x00000004ff007e24 */ /* 0x020fc8000f8e00ff */
[----:B------:R-:W0:Y:S02]  /*f250*/  SYNCS.PHASECHK.TRANS64.TRYWAIT P1, [UR10], R0 ;  /* 0x00000000ff0075a7 */ /* 0x000e24000802110a */
[----:B0-----:R-:W-:Y:S05]  /*f260*/  @!P1 BRA `(.L_x_18) ;  /* 0x0000004800d09947 */ /* 0x001fea0003800000 */
.L_x_17:
[----:B------:R-:W-:Y:S01]  /*f270*/  BAR.SYNC.DEFER_BLOCKING 0x0 ;  /* 0x0000000000007b1d */ /* 0x000fe20000010000 */
[C---:B-----5:R-:W-:Y:S02]  /*f280*/  VIADD R0, R132.reuse, 0x6 ;  /* 0x0000000684007836 */ /* 0x060fe40000000000 */
[C---:B------:R-:W-:Y:S02]  /*f290*/  VIADD R3, R132.reuse, 0x2 ;  /* 0x0000000284037836 */ /* 0x040fe40000000000 */
[----:B------:R-:W-:-:S03]  /*f2a0*/  VIADD R133, R132, 0x1 ;  /* 0x0000000184857836 */ /* 0x000fc60000000000 */
[----:B------:R-:W0:Y:S01]  /*f2b0*/  LDC R2, c[0x0][0x3b4] ;  /* 0x0000ed00ff027b82 */ /* 0x000e220000000800 */
[----:B------:R-:W1:Y:S01]  /*f2c0*/  LDCU UR21, c[0x0][0x3b8] ;  /* 0x00007700ff1577ac */ /* 0x000e620008000800 */
[----:B------:R-:W-:Y:S01]  /*f2d0*/  ISETP.GE.AND P3, PT, R0, UR15, PT ;  /* 0x0000000f00007c0c */ /* 0x000fe2000bf66270 */
[C---:B------:R-:W-:Y:S01]  /*f2e0*/  VIADD R0, R132.reuse, 0x3 ;  /* 0x0000000384007836 */ /* 0x040fe20000000000 */
[----:B------:R-:W-:Y:S01]  /*f2f0*/  ISETP.GE.AND P1, PT, R3, UR15, PT ;  /* 0x0000000f03007c0c */ /* 0x000fe2000bf26270 */
[----:B------:R-:W2:Y:S01]  /*f300*/  LDCU.64 UR30, c[0x0][0x398] ;  /* 0x00007300ff1e77ac */ /* 0x000ea20008000a00 */
[----:B------:R-:W-:Y:S01]  /*f310*/  ISETP.GE.AND P5, PT, R133, UR15, PT ;  /* 0x0000000f85007c0c */ /* 0x000fe2000bfa6270 */
[----:B------:R-:W-:Y:S01]  /*f320*/  VIADD R144, R132, 0x4 ;  /* 0x0000000484907836 */ /* 0x000fe20000000000 */
[----:B------:R-:W-:Y:S01]  /*f330*/  ISETP.GE.AND P2, PT, R0, UR15, PT ;  /* 0x0000000f00007c0c */ /* 0x000fe2000bf46270 */
[----:B------:R-:W3:Y:S01]  /*f340*/  LDCU.64 UR32, c[0x0][0x398] ;  /* 0x00007300ff2077ac */ /* 0x000ee20008000a00 */
[C---:B------:R-:W-:Y:S01]  /*f350*/  VIADD R182, R132.reuse, 0x5 ;  /* 0x0000000584b67836 */ /* 0x040fe20000000000 */
[----:B------:R-:W4:Y:S01]  /*f360*/  LDCU.64 UR4, c[0x0][0x398] ;  /* 0x00007300ff0477ac */ /* 0x000f220008000a00 */
[----:B------:R-:W0:Y:S01]  /*f370*/  LDCU.64 UR8, c[0x0][0x398] ;  /* 0x00007300ff0877ac */ /* 0x000e220008000a00 */
[----:B------:R-:W1:Y:S02]  /*f380*/  @!P0 SYNCS.CCTL.IV [UR6+0x9000] ;  /* 0x00900000ff0089b1 */ /* 0x000e640008000006 */
[----:B-1----:R-:W-:Y:S01]  /*f390*/  BAR.SYNC.DEFER_BLOCKING 0x0 ;  /* 0x0000000000007b1d */ /* 0x002fe20000010000 */
[----:B------:R-:W-:-:S02]  /*f3a0*/  IMAD R177, R132, UR21, RZ ;  /* 0x0000001584b17c24 */ /* 0x000fc4000f8e02ff */
[----:B0-----:R-:W-:-:S03]  /*f3b0*/  IMAD R3, R145, R2, RZ ;  /* 0x0000000291037224 */ /* 0x001fc600078e02ff */
[----:B------:R-:W0:Y:S01]  /*f3c0*/  LDCU.64 UR28, c[0x0][0x398] ;  /* 0x00007300ff1c77ac */ /* 0x000e220008000a00 */
[----:B------:R-:W-:Y:S01]  /*f3d0*/  VIADD R181, R177, UR21 ;  /* 0x00000015b1b57c36 */ /* 0x000fe20008000000 */
[----:B------:R-:W1:Y:S01]  /*f3e0*/  LDTM.x128 R4, tmem[UR7] ;  /* 0x00000007000479ee */ /* 0x000e6200083c0000 */
[----:B------:R-:W-:Y:S01]  /*f3f0*/  IMAD R2, R2, 0x80, R3 ;  /* 0x0000008002027824 */ /* 0x000fe200078e0203 */
[----:B------:R-:W-:Y:S01]  /*f400*/  IADD3 R0, P6, PT, R3, UR12, RZ ;  /* 0x0000000c03007c10 */ /* 0x000fe2000ffde0ff */
[----:B------:R-:W-:Y:S01]  /*f410*/  VIADD R173, R181, UR21 ;  /* 0x00000015b5ad7c36 */ /* 0x000fe20008000000 */
[----:B------:R-:W0:Y:S02]  /*f420*/  LDCU.64 UR26, c[0x0][0x398] ;  /* 0x00007300ff1a77ac */ /* 0x000e240008000a00 */
[----:B------:R-:W-:Y:S01]  /*f430*/  LEA.HI.X.SX32 R3, R3, UR13, 0x1, P6 ;  /* 0x0000000d03037c11 */ /* 0x000fe2000b0f0eff */
[----:B------:R-:W-:Y:S01]  /*f440*/  VIADD R159, R173, UR21 ;  /* 0x00000015ad9f7c36 */ /* 0x000fe20008000000 */
[-C--:B------:R-:W-:Y:S01]  /*f450*/  IADD3 R174, P6, PT, R177, R0.reuse, RZ ;  /* 0x00000000b1ae7210 */ /* 0x080fe20007fde0ff */
[----:B------:R-:W0:Y:S02]  /*f460*/  LDCU.64 UR24, c[0x0][0x398] ;  /* 0x00007300ff1877ac */ /* 0x000e240008000a00 */
[----:B------:R-:W-:Y:S01]  /*f470*/  VIADD R163, R159, UR21 ;  /* 0x000000159fa37c36 */ /* 0x000fe20008000000 */
[----:B------:R-:W0:Y:S03]  /*f480*/  LDCU.64 UR22, c[0x0][0x398] ;  /* 0x00007300ff1677ac */ /* 0x000e260008000a00 */
[C---:B------:R-:W-:Y:S01]  /*f490*/  VIADD R153, R163.reuse, UR21 ;  /* 0x00000015a3997c36 */ /* 0x040fe20008000000 */
[----:B------:R-:W0:Y:S01]  /*f4a0*/  @!P0 SYNCS.CCTL.IV [UR6+0x9008] ;  /* 0x00900800ff0089b1 */ /* 0x000e220008000006 */
[----:B------:R-:W-:Y:S01]  /*f4b0*/  IADD3 R166, P0, PT, R163, R0, RZ ;  /* 0x00000000a3a67210 */ /* 0x000fe20007f1e0ff */
[----:B------:R-:W-:Y:S01]  /*f4c0*/  NOP ;  /* 0x0000000000007918 */ /* 0x000fe20000000000 */
[----:B------:R-:W-:Y:S01]  /*f4d0*/  VIADD R155, R153, UR21 ;  /* 0x00000015999b7c36 */ /* 0x000fe20008000000 */
[----:B------:R-:W0:Y:S03]  /*f4e0*/  LDCU.64 UR16, c[0x0][0x398] ;  /* 0x00007300ff1077ac */ /* 0x000e260008000a00 */
[----:B------:R-:W-:Y:S01]  /*f4f0*/  VIADD R143, R155, UR21 ;  /* 0x000000159b8f7c36 */ /* 0x000fe20008000000 */
[----:B-1----:R-:W-:Y:S01]  /*f500*/  F2FP.SATFINITE.E5M2.F32.PACK_AB_MERGE_C R133, R5, R4, RZ ;  /* 0x000000040585723e */ /* 0x002fe200048060ff */
[----:B------:R-:W1:Y:S01]  /*f510*/  LDCU.64 UR10, c[0x0][0x398] ;  /* 0x00007300ff0a77ac */ /* 0x000e620008000a00 */
[----:B------:R-:W-:Y:S01]  /*f520*/  SHF.R.S32.HI R5, RZ, 0x1f, R177 ;  /* 0x0000001fff057819 */ /* 0x000fe200000114b1 */
[----:B------:R-:W-:Y:S01]  /*f530*/  VIADD R149, R143, UR21 ;  /* 0x000000158f957c36 */ /* 0x000fe20008000000 */
[----:B------:R-:W-:Y:S01]  /*f540*/  F2FP.SATFINITE.E5M2.F32.PACK_AB_MERGE_C R183, R69, R68, RZ ;  /* 0x0000004445b7723e */ /* 0x000fe200048060ff */
[----:B------:R-:W0:Y:S01]  /*f550*/  LDCU.64 UR6, c[0x0][0x398] ;  /* 0x00007300ff0677ac */ /* 0x000e220008000a00 */
[----:B------:R-:W-:Y:S01]  /*f560*/  SHF.R.S32.HI R68, RZ, 0x1f, R181 ;  /* 0x0000001fff447819 */ /* 0x000fe200000114b5 */
[----:B------:R-:W-:Y:S01]  /*f570*/  IMAD.X R175, R5, 0x1, R3, P6 ;  /* 0x0000000105af7824 */ /* 0x000fe200030e0603 */
[----:B------:R-:W-:Y:S01]  /*f580*/  IADD3 R178, P6, PT, R181, R0, RZ ;  /* 0x00000000b5b27210 */ /* 0x000fe20007fde0ff */
[----:B------:R-:W-:Y:S01]  /*f590*/  VIADD R137, R149, UR21 ;  /* 0x0000001595897c36 */ /* 0x000fe20008000000 */
[----:B------:R-:W-:-:S02]  /*f5a0*/  IADD3 R4, P4, PT, R2, UR12, RZ ;  /* 0x0000000c02047c10 */ /* 0x000fc4000ff9e0ff */
[----:B------:R-:W-:Y:S01]  /*f5b0*/  SHF.R.S32.HI R69, RZ, 0x1f, R173 ;  /* 0x0000001fff457819 */ /* 0x000fe200000114ad */
[--C-:B------:R-:W-:Y:S01]  /*f5c0*/  IMAD.X R179, R68, 0x1, R3.reuse, P6 ;  /* 0x0000000144b37824 */ /* 0x100fe200030e0603 */
[----:B------:R-:W-:Y:S01]  /*f5d0*/  LEA.HI.X.SX32 R2, R2, UR13, 0x1, P4 ;  /* 0x0000000d02027c11 */ /* 0x000fe2000a0f0eff */
[----:B------:R-:W-:Y:S01]  /*f5e0*/  VIADD R139, R137, UR21 ;  /* 0x00000015898b7c36 */ /* 0x000fe20008000000 */
[----:B------:R-:W-:Y:S01]  /*f5f0*/  IADD3 R176, P4, PT, R177, R4, RZ ;  /* 0x00000004b1b07210 */ /* 0x000fe20007f9e0ff */
[----:B------:R-:W0:Y:S01]  /*f600*/  LDCU.64 UR12, c[0x0][0x398] ;  /* 0x00007300ff0c77ac */ /* 0x000e220008000a00 */
[----:B------:R-:W-:Y:S02]  /*f610*/  IADD3 R170, P6, PT, R173, R0, RZ ;  /* 0x00000000adaa7210 */ /* 0x000fe40007fde0ff */
[----:B------:R-:W-:Y:S01]  /*f620*/  PRMT R184, R183, 0x9910, RZ ;  /* 0x00009910b7b87816 */ /* 0x000fe200000000ff */
[----:B------:R-:W-:Y:S01]  /*f630*/  IMAD.X R177, R5, 0x1, R2, P4 ;  /* 0x0000000105b17824 */ /* 0x000fe200020e0602 */
[----:B------:R-:W-:Y:S01]  /*f640*/  IADD3 R180, P4, PT, R181, R4, RZ ;  /* 0x00000004b5b47210 */ /* 0x000fe20007f9e0ff */
[----:B------:R-:W-:Y:S01]  /*f650*/  IMAD.X R171, R69, 0x1, R3, P6 ;  /* 0x0000000145ab7824 */ /* 0x000fe200030e0603 */
[----:B------:R-:W-:-:S02]  /*f660*/  SHF.R.S32.HI R5, RZ, 0x1f, R159 ;  /* 0x0000001fff057819 */ /* 0x000fc4000001149f */
[----:B------:R-:W-:Y:S01]  /*f670*/  IADD3 R168, P6, PT, R159, R0, RZ ;  /* 0x000000009fa87210 */ /* 0x000fe20007fde0ff */
[--C-:B------:R-:W-:Y:S01]  /*f680*/  IMAD.X R181, R68, 0x1, R2.reuse, P4 ;  /* 0x0000000144b57824 */ /* 0x100fe200020e0602 */
[----:B------:R-:W-:Y:S02]  /*f690*/  SHF.R.S32.HI R68, RZ, 0x1f, R163 ;  /* 0x0000001fff447819 */ /* 0x000fe400000114a3 */
[-C--:B------:R-:W-:Y:S01]  /*f6a0*/  IADD3 R172, P4, PT, R173, R4.reuse, RZ ;  /* 0x00000004adac7210 */ /* 0x080fe20007f9e0ff */
[--C-:B------:R-:W-:Y:S01]  /*f6b0*/  IMAD.X R169, R5, 0x1, R3.reuse, P6 ;  /* 0x0000000105a97824 */ /* 0x100fe200030e0603 */
[----:B------:R-:W-:Y:S01]  /*f6c0*/  IADD3 R158, P6, PT, R159, R4, RZ ;  /* 0x000000049f9e7210 */ /* 0x000fe20007fde0ff */
[----:B------:R-:W-:Y:S01]  /*f6d0*/  IMAD.X R167, R68, 0x1, R3, P0 ;  /* 0x0000000144a77824 */ /* 0x000fe200000e0603 */
[----:B------:R-:W-:Y:S01]  /*f6e0*/  IADD3 R164, P0, PT, R153, R0, RZ ;  /* 0x0000000099a47210 */ /* 0x000fe20007f1e0ff */
[--C-:B------:R-:W-:Y:S01]  /*f6f0*/  IMAD.X R173, R69, 0x1, R2.reuse, P4 ;  /* 0x0000000145ad7824 */ /* 0x100fe200020e0602 */
[----:B------:R-:W-:Y:S01]  /*f700*/  ISETP.GE.AND P4, PT, R145, UR14, PT ;  /* 0x0000000e91007c0c */ /* 0x000fe2000bf86270 */
[----:B------:R-:W-:Y:S01]  /*f710*/  IMAD.X R159, R5, 0x1, R2, P6 ;  /* 0x00000001059f7824 */ /* 0x000fe200030e0602 */
[----:B------:R-:W-:-:S02]  /*f720*/  IADD3 R162, P6, PT, R163, R4, RZ ;  /* 0x00000004a3a27210 */ /* 0x000fc40007fde0ff */
[----:B------:R-:W-:Y:S02]  /*f730*/  SHF.R.S32.HI R5, RZ, 0x1f, R153 ;  /* 0x0000001fff057819 */ /* 0x000fe40000011499 */
[----:B--2---:R-:W-:Y:S01]  /*f740*/  ISETP.LT.AND P4, PT, R132, UR31, !P4 ;  /* 0x0000001f84007c0c */ /* 0x004fe2000e781270 */
[--C-:B------:R-:W-:Y:S01]  /*f750*/  IMAD.X R163, R68, 0x1, R2.reuse, P6 ;  /* 0x0000000144a37824 */ /* 0x100fe200030e0602 */
[----:B------:R-:W-:Y:S01]  /*f760*/  IADD3 R152, P6, PT, R153, R4, RZ ;  /* 0x0000000499987210 */ /* 0x000fe20007fde0ff */
[----:B------:R-:W-:Y:S01]  /*f770*/  IMAD.X R165, R5, 0x1, R3, P0 ;  /* 0x0000000105a57824 */ /* 0x000fe200000e0603 */
[----:B------:R-:W-:Y:S02]  /*f780*/  SHF.R.S32.HI R68, RZ, 0x1f, R155 ;  /* 0x0000001fff447819 */ /* 0x000fe4000001149b */
[----:B------:R-:W-:Y:S01]  /*f790*/  IADD3 R156, P0, PT, R155, R0, RZ ;  /* 0x000000009b9c7210 */ /* 0x000fe20007f1e0ff */
[----:B------:R-:W-:Y:S01]  /*f7a0*/  IMAD.X R153, R5, 0x1, R2, P6 ;  /* 0x0000000105997824 */ /* 0x000fe200030e0602 */
[----:B------:R-:W-:-:S02]  /*f7b0*/  IADD3 R154, P6, PT, R155, R4, RZ ;  /* 0x000000049b9a7210 */ /* 0x000fc40007fde0ff */
[----:B------:R-:W-:Y:S01]  /*f7c0*/  SHF.R.S32.HI R5, RZ, 0x1f, R143 ;  /* 0x0000001fff057819 */ /* 0x000fe2000001148f */
[C---:B------:R-:W-:Y:S01]  /*f7d0*/  IMAD.X R157, R68.reuse, 0x1, R3, P0 ;  /* 0x00000001449d7824 */ /* 0x040fe200000e0603 */
[C---:B------:R-:W-:Y:S01]  /*f7e0*/  IADD3 R150, P0, PT, R143.reuse, R0, RZ ;  /* 0x000000008f967210 */ /* 0x040fe20007f1e0ff */
[--C-:B------:R-:W-:Y:S01]  /*f7f0*/  IMAD.X R155, R68, 0x1, R2.reuse, P6 ;  /* 0x00000001449b7824 */ /* 0x100fe200030e0602 */
[----:B------:R-:W-:Y:S01]  /*f800*/  IADD3 R142, P6, PT, R143, R4, RZ ;  /* 0x000000048f8e7210 */ /* 0x000fe20007fde0ff */
[----:B------:R2:W-:Y:S01]  /*f810*/  @P4 STG.E.U8 desc[UR18][R174.64], R133 ;  /* 0x00000085ae004986 */ /* 0x0005e2000c101112 */
[----:B------:R-:W-:Y:S01]  /*f820*/  SHF.R.S32.HI R68, RZ, 0x1f, R149 ;  /* 0x0000001fff447819 */ /* 0x000fe20000011495 */
[----:B------:R-:W-:Y:S01]  /*f830*/  IMAD.X R151, R5, 0x1, R3, P0 ;  /* 0x0000000105977824 */ /* 0x000fe200000e0603 */
[----:B------:R-:W-:Y:S01]  /*f840*/  IADD3 R146, P0, PT, R149, R0, RZ ;  /* 0x0000000095927210 */ /* 0x000fe20007f1e0ff */
[----:B------:R-:W-:Y:S01]  /*f850*/  IMAD.X R143, R5, 0x1, R2, P6 ;  /* 0x00000001058f7824 */ /* 0x000fe200030e0602 */
[----:B------:R-:W-:-:S02]  /*f860*/  IADD3 R148, P6, PT, R149, R4, RZ ;  /* 0x0000000495947210 */ /* 0x000fc40007fde0ff */
[----:B------:R-:W-:Y:S01]  /*f870*/  SHF.R.S32.HI R5, RZ, 0x1f, R137 ;  /* 0x0000001fff057819 */ /* 0x000fe20000011489 */
[C---:B------:R-:W-:Y:S01]  /*f880*/  IMAD.X R147, R68.reuse, 0x1, R3, P0 ;  /* 0x0000000144937824 */ /* 0x040fe200000e0603 */
[C---:B------:R-:W-:Y:S01]  /*f890*/  IADD3 R140, P0, PT, R137.reuse, R0, RZ ;  /* 0x00000000898c7210 */ /* 0x040fe20007f1e0ff */
[--C-:B------:R-:W-:Y:S01]  /*f8a0*/  IMAD.X R149, R68, 0x1, R2.reuse, P6 ;  /* 0x0000000144957824 */ /* 0x100fe200030e0602 */
[----:B------:R-:W-:Y:S02]  /*f8b0*/  IADD3 R136, P6, PT, R137, R4, RZ ;  /* 0x0000000489887210 */ /* 0x000fe40007fde0ff */
[----:B------:R-:W-:Y:S01]  /*f8c0*/  SHF.R.S32.HI R68, RZ, 0x1f, R139 ;  /* 0x0000001fff447819 */ /* 0x000fe2000001148b */
[--C-:B------:R-:W-:Y:S01]  /*f8d0*/  IMAD.X R141, R5, 0x1, R3.reuse, P0 ;  /* 0x00000001058d7824 */ /* 0x100fe200000e0603 */
[----:B------:R-:W-:Y:S01]  /*f8e0*/  IADD3 R134, P0, PT, R139, R0, RZ ;  /* 0x000000008b867210 */ /* 0x000fe20007f1e0ff */
[----:B------:R-:W-:Y:S01]  /*f8f0*/  IMAD.X R137, R5, 0x1, R2, P6 ;  /* 0x0000000105897824 */ /* 0x000fe200030e0602 */
[----:B------:R-:W-:Y:S01]  /*f900*/  ISETP.GE.AND P6, PT, R161, UR14, PT ;  /* 0x0000000ea1007c0c */ /* 0x000fe2000bfc6270 */
[C---:B------:R-:W-:Y:S01]  /*f910*/  VIADD R5, R139.reuse, UR21 ;  /* 0x000000158b057c36 */ /* 0x040fe20008000000 */
[----:B------:R-:W-:Y:S01]  /*f920*/  ISETP.GE.AND P4, PT, R144, UR15, PT ;  /* 0x0000000f90007c0c */ /* 0x000fe2000bf86270 */
[----:B------:R-:W-:Y:S01]  /*f930*/  IMAD.X R135, R68, 0x1, R3, P0 ;  /* 0x0000000144877824 */ /* 0x000fe200000e0603 */
[----:B------:R-:W-:Y:S01]  /*f940*/  IADD3 R138, P0, PT, R139, R4, RZ ;  /* 0x000000048b8a7210 */ /* 0x000fe20007f1e0ff */
[----:B------:R-:W1:Y:S01]  /*f950*/  LDCU UR14, c[0x0][0x398] ;  /* 0x00007300ff0e77ac */ /* 0x000e620008000800 */
[----:B---3--:R-:W-:-:S02]  /*f960*/  ISETP.LT.AND P6, PT, R132, UR33, !P6 ;  /* 0x0000002184007c0c */ /* 0x008fc4000f7c1270 */
[----:B------:R-:W-:Y:S01]  /*f970*/  SHF.R.S32.HI R160, RZ, 0x1f, R5 ;  /* 0x0000001fffa07819 */ /* 0x000fe20000011405 */
[----:B------:R-:W-:Y:S01]  /*f980*/  IMAD.X R139, R68, 0x1, R2, P0 ;  /* 0x00000001448b7824 */ /* 0x000fe200000e0602 */
[----:B------:R-:W-:Y:S02]  /*f990*/  IADD3 R68, P0, PT, R5, R0, RZ ;  /* 0x0000000005447210 */ /* 0x000fe40007f1e0ff */
[----:B------:R-:W-:Y:S02]  /*f9a0*/  PRMT R144, R133, 0x9910, RZ ;  /* 0x0000991085907816 */ /* 0x000fe400000000ff */
[----:B--2---:R-:W-:Y:S01]  /*f9b0*/  F2FP.SATFINITE.E5M2.F32.PACK_AB_MERGE_C R133, R7, R6, RZ ;  /* 0x000000060785723e */ /* 0x004fe200048060ff */
[----:B------:R-:W-:Y:S01]  /*f9c0*/  IMAD.X R69, R160, 0x1, R3, P0 ;  /* 0x00000001a0457824 */ /* 0x000fe200000e0603 */
[----:B----4-:R-:W-:Y:S01]  /*f9d0*/  ISETP.LT.AND P0, PT, R145, UR4, !P5 ;  /* 0x0000000491007c0c */ /* 0x010fe2000ef01270 */
[----:B------:R-:W2:Y:S01]  /*f9e0*/  LDCU UR4, c[0x0][0x398] ;  /* 0x00007300ff0477ac */ /* 0x000ea20008000800 */
[----:B------:R-:W-:Y:S01]  /*f9f0*/  ISETP.LT.AND P5, PT, R161, UR8, !P5 ;  /* 0x00000008a1007c0c */ /* 0x000fe2000efa1270 */
[----:B------:R3:W-:Y:S01]  /*fa00*/  @P6 STG.E.U8 desc[UR18][R176.64], R183 ;  /* 0x000000b7b0006986 */ /* 0x0007e2000c101112 */
[----:B------:R-:W-:Y:S01]  /*fa10*/  SHF.R.S32.HI R175, RZ, 0x8, R144 ;  /* 0x00000008ffaf7819 */ /* 0x000fe20000011490 */
[----:B------:R-:W-:Y:S01]  /*fa20*/  IMAD.MOV.U32 R144, RZ, RZ, R184 ;  /* 0x000000ffff907224 */ /* 0x000fe200078e00b8 */
[----:B0-----:R-:W-:Y:S01]  /*fa30*/  ISETP.LT.AND P6, PT, R145, UR28, !P1 ;  /* 0x0000001c91007c0c */ /* 0x001fe2000cfc1270 */
[----:B------:R-:W0:Y:S01]  /*fa40*/  LDCU UR8, c[0x0][0x398] ;  /* 0x00007300ff0877ac */ /* 0x000e220008000800 */
[----:B------:R-:W-:-:S02]  /*fa50*/  ISETP.LT.AND P1, PT, R161, UR26, !P1 ;  /* 0x0000001aa1007c0c */ /* 0x000fc4000cf21270 */
[----:B------:R-:W-:Y:S01]  /*fa60*/  F2FP.SATFINITE.E5M2.F32.PACK_AB_MERGE_C R9, R9, R8, RZ ;  /* 0x000000080909723e */ /* 0x000fe200048060ff */
[----:B------:R-:W-:Y:S01]  /*fa70*/  VIADD R8, R132, 0x9 ;  /* 0x0000000984087836 */ /* 0x000fe20000000000 */
[----:B------:R-:W-:Y:S01]  /*fa80*/  F2FP.SATFINITE.E5M2.F32.PACK_AB_MERGE_C R11, R11, R10, RZ ;  /* 0x0000000a0b0b723e */ /* 0x000fe200048060ff */
[----:B------:R-:W-:Y:S01]  /*fa90*/  @P0 STG.E.U8 desc[UR18][R178.64], R175 ;  /* 0x000000afb2000986 */ /* 0x000fe2000c101112 */
[----:B------:R-:W-:Y:S02]  /*faa0*/  ISETP.GE.AND P0, PT, R182, UR15, PT ;  /* 0x0000000fb6007c0c */ /* 0x000fe4000bf06270 */
[----:B---3--:R-:W-:Y:S02]  /*fab0*/  SHF.R.S32.HI R177, RZ, 0x8, R144 ;  /* 0x00000008ffb17819 */ /* 0x008fe40000011490 */
[----:B------:R-:W-:Y:S01]  /*fac0*/  F2FP.SATFINITE.E5M2.F32.PACK_AB_MERGE_C R183, R71, R70, RZ ;  /* 0x0000004647b7723e */ /* 0x000fe200048060ff */
[----:B------:R-:W-:Y:S01]  /*fad0*/  VIADD R70, R132, 0x7 ;  /* 0x0000000784467836 */ /* 0x000fe20000000000 */
[----:B------:R-:W-:Y:S01]  /*fae0*/  PRMT R10, R11, 0x9910, RZ ;  /* 0x000099100b0a7816 */ /* 0x000fe200000000ff */
[----:B------:R-:W-:Y:S01]  /*faf0*/  @P5 STG.E.U8 desc[UR18][R180.64], R177 ;  /* 0x000000b1b4005986 */ /* 0x000fe2000c101112 */
[C---:B------:R-:W-:Y:S01]  /*fb00*/  IADD3 R6, P5, PT, R5.reuse, R4, RZ ;  /* 0x0000000405067210 */ /* 0x040fe20007fbe0ff */
[----:B------:R-:W-:Y:S01]  /*fb10*/  VIADD R5, R5, UR21 ;  /* 0x0000001505057c36 */ /* 0x000fe20008000000 */
[----:B------:R-:W-:Y:S01]  /*fb20*/  F2FP.SATFINITE.E5M2.F32.PACK_AB_MERGE_C R75, R75, R74, RZ ;  /* 0x0000004a4b4b723e */ /* 0x000fe200048060ff */
[----:B------:R3:W-:Y:S01]  /*fb30*/  @P6 STG.E.U8 desc[UR18][R170.64], R133 ;  /* 0x00000085aa006986 */ /* 0x0007e2000c101112 */
[----:B------:R-:W-:Y:S01]  /*fb40*/  ISETP.LT.AND P6, PT, R145, UR24, !P2 ;  /* 0x0000001891007c0c */ /* 0x000fe2000d7c1270 */
[----:B------:R-:W-:Y:S01]  /*fb50*/  IMAD.X R7, R160, 0x1, R2, P5 ;  /* 0x00000001a0077824 */ /* 0x000fe200028e0602 */
[----:B------:R-:W-:Y:S01]  /*fb60*/  ISETP.GE.AND P5, PT, R70, UR15, PT ;  /* 0x0000000f46007c0c */ /* 0x000fe2000bfa6270 */
[----:B------:R4:W-:Y:S01]  /*fb70*/  @P1 STG.E.U8 desc[UR18][R172.64], R183 ;  /* 0x000000b7ac001986 */ /* 0x0009e2000c101112 */
[----:B------:R-:W-:Y:S01]  /*fb80*/  ISETP.LT.AND P2, PT, R161, UR22, !P2 ;  /* 0x00000016a1007c0c */ /* 0x000fe2000d741270 */
[----:B------:R-:W-:Y:S01]  /*fb90*/  VIADD R160, R132, 0x8 ;  /* 0x0000000884a07836 */ /* 0x000fe20000000000 */
[----:B------:R-:W-:-:S02]  /*fba0*/  PRMT R70, R133, 0x9910, RZ ;  /* 0x0000991085467816 */ /* 0x000fc400000000ff */
[----:B------:R-:W-:Y:S02]  /*fbb0*/  SHF.R.S32.HI R144, RZ, 0x1f, R5 ;  /* 0x0000001fff907819 */ /* 0x000fe40000011405 */
[----:B------:R-:W-:Y:S01]  /*fbc0*/  F2FP.SATFINITE.E5M2.F32.PACK_AB_MERGE_C R13, R13, R12, RZ ;  /* 0x0000000c0d0d723e */ /* 0x000fe200048060ff */
[----:B------:R-:W-:Y:S01]  /*fbd0*/  VIADD R12, R132, 0xe ;  /* 0x0000000e840c7836 */ /* 0x000fe20000000000 */
[----:B---3--:R-:W-:Y:S02]  /*fbe0*/  PRMT R171, R183, 0x9910, RZ ;  /* 0x00009910b7ab7816 */ /* 0x008fe400000000ff */
[----:B------:R-:W-:Y:S02]  /*fbf0*/  SHF.R.S32.HI R133, RZ, 0x8, R70 ;  /* 0x00000008ff857819 */ /* 0x000fe40000011446 */
[----:B------:R-:W-:Y:S02]  /*fc00*/  IADD3 R70, P1, PT, R5, R0, RZ ;  /* 0x0000000005467210 */ /* 0x000fe40007f3e0ff */
[----:B------:R-:W-:Y:S01]  /*fc10*/  SHF.R.S32.HI R171, RZ, 0x8, R171 ;  /* 0x00000008ffab7819 */ /* 0x000fe200000114ab */
[----:B------:R-:W-:Y:S01]  /*fc20*/  @P6 STG.E.U8 desc[UR18][R168.64], R133 ;  /* 0x00000085a8006986 */ /* 0x000fe2000c101112 */
[----:B----4-:R-:W-:Y:S01]  /*fc30*/  F2FP.SATFINITE.E5M2.F32.PACK_AB_MERGE_C R173, R73, R72, RZ ;  /* 0x0000004849ad723e */ /* 0x010fe200048060ff */
[----:B------:R-:W-:Y:S01]  /*fc40*/  IMAD.X R71, R144, 0x1, R3, P1 ;  /* 0x0000000190477824 */ /* 0x000fe200008e0603 */
[----:B------:R-:W-:Y:S01]  /*fc50*/  ISETP.LT.AND P1, PT, R145, UR16, !P4 ;  /* 0x0000001091007c0c */ /* 0x000fe2000e721270 */
[----:B------:R-:W-:Y:S01]  /*fc60*/  @P2 STG.E.U8 desc[UR18][R158.64], R171 ;  /* 0x000000ab9e002986 */ /* 0x000fe2000c101112 */
[----:B------:R-:W-:Y:S01]  /*fc70*/  ISETP.LT.AND P4, PT, R161, UR12, !P4 ;  /* 0x0000000ca1007c0c */ /* 0x000fe2000e781270 */
[----:B------:R-:W3:Y:S01]  /*fc80*/  LDCU UR12, c[0x0][0x398] ;  /* 0x00007300ff0c77ac */ /* 0x000ee20008000800 */
[----:B-1----:R-:W-:-:S02]  /*fc90*/  ISETP.LT.AND P2, PT, R145, UR10, !P0 ;  /* 0x0000000a91007c0c */ /* 0x002fc4000c741270 */
[----:B------:R-:W-:Y:S01]  /*fca0*/  PRMT R73, R9, 0x9910, RZ ;  /* 0x0000991009497816 */ /* 0x000fe200000000ff */
[----:B------:R-:W1:Y:S01]  /*fcb0*/  LDCU UR10, c[0x0][0x398] ;  /* 0x00007300ff0a77ac */ /* 0x000e620008000800 */
[----:B------:R-:W-:Y:S02]  /*fcc0*/  PRMT R72, R173, 0x9910, RZ ;  /* 0x00009910ad487816 */ /* 0x000fe400000000ff */
[----:B------:R-:W-:Y:S02]  /*fcd0*/  SHF.R.S32.HI R73, RZ, 0x8, R73 ;  /* 0x00000008ff497819 */ /* 0x000fe40000011449 */
[----:B------:R-:W-:Y:S01]  /*fce0*/  ISETP.LT.AND P0, PT, R161, UR6, !P0 ;  /* 0x00000006a1007c0c */ /* 0x000fe2000c701270 */
[----:B------:R4:W-:Y:S01]  /*fcf0*/  @P1 STG.E.U8 desc[UR18][R166.64], R9 ;  /* 0x00000009a6001986 */ /* 0x0009e2000c101112 */
[----:B------:R-:W0:Y:S01]  /*fd00*/  LDCU UR6, c[0x0][0x398] ;  /* 0x00007300ff0677ac */ /* 0x000e220008000800 */
[----:B------:R-:W-:Y:S01]  /*fd10*/  ISETP.GE.AND P1, PT, R8, UR15, PT ;  /* 0x0000000f08007c0c */ /* 0x000fe2000bf26270 */
[----:B------:R-:W-:Y:S01]  /*fd20*/  VIADD R8, R132, 0xa ;  /* 0x0000000a84087836 */ /* 0x000fe20000000000 */
[----:B------:R-:W-:Y:S01]  /*fd30*/  @P4 STG.E.U8 desc[UR18][R162.64], R173 ;  /* 0x000000ada2004986 */ /* 0x000fe2000c101112 */
[----:B------:R-:W-:-:S02]  /*fd40*/  ISETP.GE.AND P6, PT, R160, UR15, PT ;  /* 0x0000000fa0007c0c */ /* 0x000fc4000bfc6270 */
[----:B------:R-:W-:Y:S01]  /*fd50*/  F2FP.SATFINITE.E5M2.F32.PACK_AB_MERGE_C R77, R77, R76, RZ ;  /* 0x0000004c4d4d723e */ /* 0x000fe200048060ff */
[----:B------:R0:W-:Y:S01]  /*fd60*/  @P2 STG.E.U8 desc[UR18][R164.64], R73 ;  /* 0x00000049a4002986 */ /* 0x0001e2000c101112 */
[----:B------:R-:W-:Y:S02]  /*fd70*/  ISETP.LT.AND P2, PT, R145, UR30, !P3 ;  /* 0x0000001e91007c0c */ /* 0x000fe4000df41270 */
[----:B------:R-:W-:Y:S01]  /*fd80*/  ISETP.GE.AND P4, PT, R8, UR15, PT ;  /* 0x0000000f08007c0c */ /* 0x000fe2000bf86270 */
[----:B----4-:R-:W-:Y:S01]  /*fd90*/  IMAD.MOV.U32 R9, RZ, RZ, R72 ;  /* 0x000000ffff097224 */ /* 0x010fe200078e0048 */
[----:B------:R-:W-:Y:S01]  /*fda0*/  ISETP.LT.AND P3, PT, R161, UR32, !P3 ;  /* 0x00000020a1007c0c */ /* 0x000fe2000df61270 */
[----:B------:R-:W-:Y:S01]  /*fdb0*/  VIADD R8, R132, 0xb ;  /* 0x0000000b84087836 */ /* 0x000fe20000000000 */
[----:B------:R-:W-:Y:S02]  /*fdc0*/  PRMT R72, R75, 0x9910, RZ ;  /* 0x000099104b487816 */ /* 0x000fe400000000ff */
[----:B------:R-:W-:-:S02]  /*fdd0*/  SHF.R.S32.HI R9, RZ, 0x8, R9 ;  /* 0x00000008ff097819 */ /* 0x000fc40000011409 */
[----:B------:R-:W-:Y:S01]  /*fde0*/  F2FP.SATFINITE.E5M2.F32.PACK_AB_MERGE_C R15, R15, R14, RZ ;  /* 0x0000000e0f0f723e */ /* 0x000fe200048060ff */
[----:B0-----:R-:W-:Y:S01]  /*fdf0*/  VIADD R73, R5, UR21 ;  /* 0x0000001505497c36 */ /* 0x001fe20008000000 */
[----:B------:R-:W-:Y:S01]  /*fe00*/  F2FP.SATFINITE.E5M2.F32.PACK_AB_MERGE_C R79, R79, R78, RZ ;  /* 0x0000004e4f4f723e */ /* 0x000fe200048060ff */
[----:B------:R0:W-:Y:S01]  /*fe10*/  @P0 STG.E.U8 desc[UR18][R152.64], R9 ;  /* 0x0000000998000986 */ /* 0x0001e2000c101112 */
[----:B--2---:R-:W-:Y:S01]  /*fe20*/  ISETP.LT.AND P0, PT, R145, UR4, !P5 ;  /* 0x0000000491007c0c */ /* 0x004fe2000ef01270 */
[----:B------:R-:W2:Y:S01]  /*fe30*/  LDCU UR4, c[0x0][0x398] ;  /* 0x00007300ff0477ac */ /* 0x000ea20008000800 */
[----:B------:R-:W-:Y:S01]  /*fe40*/  ISETP.LT.AND P5, PT, R161, UR6, !P5 ;  /* 0x00000006a1007c0c */ /* 0x000fe2000efa1270 */
[----:B------:R4:W-:Y:S01]  /*fe50*/  @P2 STG.E.U8 desc[UR18][R156.64], R11 ;  /* 0x0000000b9c002986 */ /* 0x0009e2000c101112 */
[----:B------:R-:W-:Y:S01]  /*fe60*/  ISETP.GE.AND P2, PT, R8, UR15, PT ;  /* 0x0000000f08007c0c */ /* 0x000fe2000bf46270 */
[----:B------:R-:W-:Y:S01]  /*fe70*/  IMAD.MOV.U32 R8, RZ, RZ, R10 ;  /* 0x000000ffff087224 */ /* 0x000fe200078e000a */
[----:B------:R-:W2:Y:S01]  /*fe80*/  LDCU UR6, c[0x0][0x398] ;  /* 0x00007300ff0677ac */ /* 0x000ea20008000800 */
[----:B------:R3:W-:Y:S01]  /*fe90*/  @P3 STG.E.U8 desc[UR18][R154.64], R75 ;  /* 0x0000004b9a003986 */ /* 0x0007e2000c101112 */
[----:B------:R-:W-:Y:S01]  /*fea0*/  ISETP.LT.AND P3, PT, R145, UR8, !P6 ;  /* 0x0000000891007c0c */ /* 0x000fe2000f761270 */
[C---:B------:R-:W-:Y:S01]  /*feb0*/  VIADD R10, R132.reuse, 0xc ;  /* 0x0000000c840a7836 */ /* 0x040fe20000000000 */
[----:B-1----:R-:W-:Y:S01]  /*fec0*/  ISETP.LT.AND P6, PT, R161, UR10, !P6 ;  /* 0x0000000aa1007c0c */ /* 0x002fe2000f7c1270 */
[----:B------:R-:W1:Y:S01]  /*fed0*/  LDCU UR8, c[0x0][0x398] ;  /* 0x00007300ff0877ac */ /* 0x000e620008000800 */
[----:B0-----:R-:W-:Y:S01]  /*fee0*/  SHF.R.S32.HI R9, RZ, 0x8, R8 ;  /* 0x00000008ff097819 */ /* 0x001fe20000011408 */
[----:B------:R-:W-:Y:S01]  /*fef0*/  IMAD.MOV.U32 R8, RZ, RZ, R72 ;  /* 0x000000ffff087224 */ /* 0x000fe200078e0048 */
[----:B------:R-:W-:Y:S01]  /*ff00*/  PRMT R14, R79, 0x9910, RZ ;  /* 0x000099104f0e7816 */ /* 0x000fe200000000ff */
[----:B------:R-:W0:Y:S01]  /*ff10*/  LDCU UR10, c[0x0][0x398] ;  /* 0x00007300ff0a77ac */ /* 0x000e220008000800 */
[----:B------:R-:W-:Y:S01]  /*ff20*/  F2FP.SATFINITE.E5M2.F32.PACK_AB_MERGE_C R17, R17, R16, RZ ;  /* 0x000000101111723e */ /* 0x000fe200048060ff */
[----:B------:R0:W-:Y:S01]  /*ff30*/  @P0 STG.E.U8 desc[UR18][R150.64], R9 ;  /* 0x0000000996000986 */ /* 0x0001e2000c101112 */
[----:B----4-:R-:W-:Y:S01]  /*ff40*/  SHF.R.S32.HI R11, RZ, 0x8, R8 ;  /* 0x00000008ff0b7819 */ /* 0x010fe20000011408 */
[----:B------:R-:W-:Y:S01]  /*ff50*/  VIADD R8, R132, 0xd ;  /* 0x0000000d84087836 */ /* 0x000fe20000000000 */
[----:B---3--:R-:W-:-:S02]  /*ff60*/  PRMT R75, R13, 0x9910, RZ ;  /* 0x000099100d4b7816 */ /* 0x008fc400000000ff */
[----:B------:R-:W-:Y:S01]  /*ff70*/  ISETP.GE.AND P0, PT, R10, UR15, PT ;  /* 0x0000000f0a007c0c */ /* 0x000fe2000bf06270 */
[----:B------:R-:W-:Y:S01]  /*ff80*/  @P5 STG.E.U8 desc[UR18][R142.64], R11 ;  /* 0x0000000b8e005986 */ /* 0x000fe2000c101112 */
[----:B--2---:R-:W-:Y:S01]  /*ff90*/  ISETP.LT.AND P5, PT, R145, UR4, !P1 ;  /* 0x0000000491007c0c */ /* 0x004fe2000cfa1270 */
[----:B------:R-:W2:Y:S01]  /*ffa0*/  LDCU UR4, c[0x0][0x398] ;  /* 0x00007300ff0477ac */ /* 0x000ea20008000800 */
[----:B------:R-:W-:Y:S01]  /*ffb0*/  SHF.R.S32.HI R75, RZ, 0x8, R75 ;  /* 0x00000008ff4b7819 */ /* 0x000fe2000001144b */
[----:B------:R3:W-:Y:S01]  /*ffc0*/  @P3 STG.E.U8 desc[UR18][R146.64], R13 ;  /* 0x0000000d92003986 */ /* 0x0007e2000c101112 */
[----:B------:R-:W-:Y:S02]  /*ffd0*/  ISETP.GE.AND P3, PT, R8, UR15, PT ;  /* 0x0000000f08007c0c */ /* 0x000fe4000bf66270 */
[----:B------:R-:W-:Y:S01]  /*ffe0*/  F2FP.SATFINITE.E5M2.F32.PACK_AB_MERGE_C R81, R81, R80, RZ ;  /* 0x000000505151723e */ /* 0x000fe200048060ff */
[----:B------:R-:W-:Y:S01]  /*fff0*/  @P6 STG.E.U8 desc[UR18][R148.64], R77 ;  /* 0x0000004d94006986 */ /* 0x000fe2000c101112 */
[----:B------:R-:W-:-:S02]  /*10000*/  IADD3 R8, P6, PT, R5, R4, RZ ;  /* 0x0000000405087210 */ /* 0x000fc40007fde0ff */
[----:B------:R-:W-:Y:S02]  /*10010*/  PRMT R5, R77, 0x9910, RZ ;  /* 0x000099104d057816 */ /* 0x000fe400000000ff */
[----:B------:R-:W-:Y:S01]  /*10020*/  F2FP.SATFINITE.E5M2.F32.PACK_AB_MERGE_C R19, R19, R18, RZ ;  /* 0x000000121313723e */ /* 0x000fe200048060ff */
[----:B0-----:R-:W-:Y:S01]  /*10030*/  IMAD.X R9, R144, 0x1, R2, P6 ;  /* 0x0000000190097824 */ /* 0x001fe200030e0602 */
[----:B------:R-:W-:Y:S01]  /*10040*/  IADD3 R10, P6, PT, R73, R0, RZ ;  /* 0x00000000490a7210 */ /* 0x000fe20007fde0ff */
[----:B------:R-:W-:Y:S01]  /*10050*/  @P5 STG.E.U8 desc[UR18][R140.64], R75 ;  /* 0x0000004b8c005986 */ /* 0x000fe2000c101112 */
[----:B---3--:R-:W-:Y:S02]  /*10060*/  SHF.R.S32.HI R13, RZ, 0x1f, R73 ;  /* 0x0000001fff0d7819 */ /* 0x008fe40000011449 */
[----:B------:R-:W-:Y:S02]  /*10070*/  SHF.R.S32.HI R5, RZ, 0x8, R5 ;  /* 0x00000008ff057819 */ /* 0x000fe40000011405 */
[----:B--2---:R-:W-:Y:S01]  /*10080*/  ISETP.LT.AND P5, PT, R161, UR4, !P1 ;  /* 0x00000004a1007c0c */ /* 0x004fe2000cfa1270 */
[----:B------:R-:W0:Y:S01]  /*10090*/  LDCU UR4, c[0x0][0x398] ;  /* 0x00007300ff0477ac */ /* 0x000e220008000800 */
[----:B------:R-:W-:Y:S01]  /*100a0*/  IMAD.X R11, R13, 0x1, R3, P6 ;  /* 0x000000010d0b7824 */ /* 0x000fe200030e0603 */
[----:B------:R-:W-:Y:S01]  /*100b0*/  ISETP.LT.AND P6, PT, R145, UR6, !P4 ;  /* 0x0000000691007c0c */ /* 0x000fe2000e7c1270 */
[----:B------:R-:W2:Y:S01]  /*100c0*/  LDCU UR6, c[0x0][0x398] ;  /* 0x00007300ff0677ac */ /* 0x000ea20008000800 */
[----:B-1----:R-:W-:-:S02]  /*100d0*/  ISETP.LT.AND P4, PT, R161, UR8, !P4 ;  /* 0x00000008a1007c0c */ /* 0x002fc4000e781270 */
[----:B------:R-:W-:Y:S01]  /*100e0*/  ISETP.GE.AND P1, PT, R12, UR15, PT ;  /* 0x0000000f0c007c0c */ /* 0x000fe2000bf26270 */
[----:B------:R-:W-:Y:S01]  /*100f0*/  VIADD R12, R132, 0xf ;  /* 0x0000000f840c7836 */ /* 0x000fe20000000000 */
[----:B------:R-:W1:Y:S01]  /*10100*/  LDCU UR8, c[0x0][0x398] ;  /* 0x00007300ff0877ac */ /* 0x000e620008000800 */
[----:B------:R-:W-:-:S03]  /*10110*/  F2FP.SATFINITE.E5M2.F32.PACK_AB_MERGE_C R83, R83, R82, RZ ;  /* 0x000000525353723e */ /* 0x000fc600048060ff */
[----:B------:R3:W-:Y:S01]  /*10120*/  @P5 STG.E.U8 desc[UR18][R136.64], R5 ;  /* 0x0000000588005986 */ /* 0x0007e2000c101112 */
[----:B------:R-:W-:Y:S02]  /*10130*/  ISETP.GE.AND P5, PT, R12, UR15, PT ;  /* 0x0000000f0c007c0c */ /* 0x000fe4000bfa6270 */
[----:B------:R-:W-:Y:S01]  /*10140*/  PRMT R12, R15, 0x9910, RZ ;  /* 0x000099100f0c7816 */ /* 0x000fe200000000ff */
[----:B------:R4:W-:Y:S01]  /*10150*/  @P6 STG.E.U8 desc[UR18][R134.64], R15 ;  /* 0x0000000f86006986 */ /* 0x0009e2000c101112 */
[----:B------:R-:W-:Y:S01]  /*10160*/  ISETP.LT.AND P6, PT, R145, UR10, !P2 ;  /* 0x0000000a91007c0c */ /* 0x000fe2000d7c1270 */
[----:B------:R-:W1:Y:S01]  /*10170*/  LDCU UR10, c[0x0][0x398] ;  /* 0x00007300ff0a77ac */ /* 0x000e620008000800 */
[----:B0-----:R-:W-:Y:S01]  /*10180*/  ISETP.LT.AND P2, PT, R161, UR4, !P2 ;  /* 0x00000004a1007c0c */ /* 0x001fe2000d741270 */
[----:B------:R-:W-:Y:S01]  /*10190*/  @P4 STG.E.U8 desc[UR18][R138.64], R79 ;  /* 0x0000004f8a004986 */ /* 0x000fe2000c101112 */
[----:B------:R-:W-:Y:S01]  /*101a0*/  F2FP.SATFINITE.E5M2.F32.PACK_AB_MERGE_C R21, R21, R20, RZ ;  /* 0x000000141515723e */ /* 0x000fe200048060ff */
[----:B------:R-:W0:Y:S01]  /*101b0*/  LDCU UR4, c[0x0][0x39c] ;  /* 0x00007380ff0477ac */ /* 0x000e220008000800 */
[----:B--2---:R-:W-:-:S02]  /*101c0*/  ISETP.LT.AND P4, PT, R145, UR6, !P0 ;  /* 0x0000000691007c0c */ /* 0x004fc4000c781270 */
[----:B---3--:R-:W-:Y:S01]  /*101d0*/  SHF.R.S32.HI R5, RZ, 0x8, R12 ;  /* 0x00000008ff057819 */ /* 0x008fe2000001140c */
[----:B------:R-:W-:Y:S01]  /*101e0*/  VIADD R12, R132, 0x10 ;  /* 0x00000010840c7836 */ /* 0x000fe20000000000 */
[----:B------:R-:W2:Y:S01]  /*101f0*/  LDCU UR6, c[0x0][0x398] ;  /* 0x00007300ff0677ac */ /* 0x000ea20008000800 */
[----:B----4-:R-:W-:Y:S01]  /*10200*/  IMAD.MOV.U32 R15, RZ, RZ, R14 ;  /* 0x000000ffff0f7224 */ /* 0x010fe200078e000e */
[----:B------:R-:W-:Y:S01]  /*10210*/  F2FP.SATFINITE.E5M2.F32.PACK_AB_MERGE_C R85, R85, R84, RZ ;  /* 0x000000545555723e */ /* 0x000fe200048060ff */
[----:B------:R3:W-:Y:S01]  /*10220*/  @P6 STG.E.U8 desc[UR18][R68.64], R5 ;  /* 0x0000000544006986 */ /* 0x0007e2000c101112 */
[----:B------:R-:W-:Y:S01]  /*10230*/  ISETP.GE.AND P6, PT, R12, UR15, PT ;  /* 0x0000000f0c007c0c */ /* 0x000fe2000bfc6270 */
[----:B------:R-:W-:Y:S01]  /*10240*/  VIADD R14, R132, 0x11 ;  /* 0x00000011840e7836 */ /* 0x000fe20000000000 */
[----:B------:R-:W-:Y:S02]  /*10250*/  SHF.R.S32.HI R15, RZ, 0x8, R15 ;  /* 0x00000008ff0f7819 */ /* 0x000fe4000001140f */
[----:B------:R-:W-:-:S02]  /*10260*/  F2FP.SATFINITE.E5M2.F32.PACK_AB_MERGE_C R23, R23, R22, RZ ;  /* 0x000000161717723e */ /* 0x000fc400048060ff */
[----:B------:R-:W-:Y:S01]  /*10270*/  F2FP.SATFINITE.E5M2.F32.PACK_AB_MERGE_C R87, R87, R86, RZ ;  /* 0x000000565757723e */ /* 0x000fe200048060ff */
[----:B------:R4:W-:Y:S01]  /*10280*/  @P2 STG.E.U8 desc[UR18][R6.64], R15 ;  /* 0x0000000f06002986 */ /* 0x0009e2000c101112 */
[C---:B------:R-:W-:Y:S01]  /*10290*/  IADD3 R12, P2, PT, R73.reuse, R4, RZ ;  /* 0x00000004490c7210 */ /* 0x040fe20007f5e0ff */
[----:B------:R-:W-:Y:S01]  /*102a0*/  VIADD R73, R73, UR21 ;  /* 0x0000001549497c36 */ /* 0x000fe20008000000 */
[----:B------:R-:W-:Y:S01]  /*102b0*/  F2FP.SATFINITE.E5M2.F32.PACK_AB_MERGE_C R25, R25, R24, RZ ;  /* 0x000000181919723e */ /* 0x000fe200048060ff */
[----:B------:R-:W-:Y:S01]  /*102c0*/  @P4 STG.E.U8 desc[UR18][R70.64], R17 ;  /* 0x0000001146004986 */ /* 0x000fe2000c101112 */
[----:B-1----:R-:W-:Y:S01]  /*102d0*/  ISETP.LT.AND P4, PT, R161, UR8, !P0 ;  /* 0x00000008a1007c0c */ /* 0x002fe2000c781270 */
[----:B------:R-:W-:Y:S01]  /*102e0*/  IMAD.X R13, R13, 0x1, R2, P2 ;  /* 0x000000010d0d7824 */ /* 0x000fe200010e0602 */
[----:B------:R-:W1:Y:S01]  /*102f0*/  LDCU UR8, c[0x0][0x398] ;  /* 0x00007300ff0877ac */ /* 0x000e620008000800 */
[----:B------:R-:W-:Y:S02]  /*10300*/  ISETP.LT.AND P2, PT, R145, UR10, !P3 ;  /* 0x0000000a91007c0c */ /* 0x000fe4000df41270 */
[----:B------:R-:W-:Y:S01]  /*10310*/  ISETP.LT.AND P3, PT, R161, UR12, !P3 ;  /* 0x0000000ca1007c0c */ /* 0x000fe2000df61270 */
[----:B------:R-:W2:Y:S01]  /*10320*/  LDCU UR10, c[0x0][0x398] ;  /* 0x00007300ff0a77ac */ /* 0x000ea20008000800 */
[----:B---3--:R-:W-:-:S02]  /*10330*/  PRMT R5, R17, 0x9910, RZ ;  /* 0x0000991011057816 */ /* 0x008fc400000000ff */
[----:B----4-:R-:W-:Y:S01]  /*10340*/  PRMT R15, R81, 0x9910, RZ ;  /* 0x00009910510f7816 */ /* 0x010fe200000000ff */
[----:B------:R-:W3:Y:S01]  /*10350*/  LDCU UR12, c[0x0][0x398] ;  /* 0x00007300ff0c77ac */ /* 0x000ee20008000800 */
[----:B0-----:R-:W-:Y:S02]  /*10360*/  ISETP.GE.AND P0, PT, R14, UR4, PT ;  /* 0x000000040e007c0c */ /* 0x001fe4000bf06270 */
[----:B------:R-:W-:Y:S01]  /*10370*/  SHF.R.S32.HI R5, RZ, 0x8, R5 ;  /* 0x00000008ff057819 */ /* 0x000fe20000011405 */
[----:B------:R-:W0:Y:S01]  /*10380*/  LDCU UR4, c[0x0][0x39c] ;  /* 0x00007380ff0477ac */ /* 0x000e220008000800 */
[----:B------:R-:W-:Y:S01]  /*10390*/  SHF.R.S32.HI R15, RZ, 0x8, R15 ;  /* 0x00000008ff0f7819 */ /* 0x000fe2000001140f */
[----:B------:R4:W-:Y:S01]  /*103a0*/  @P4 STG.E.U8 desc[UR18][R8.64], R81 ;  /* 0x0000005108004986 */ /* 0x0009e2000c101112 */
[----:B------:R-:W-:Y:S02]  /*103b0*/  SHF.R.S32.HI R14, RZ, 0x1f, R73 ;  /* 0x0000001fff0e7819 */ /* 0x000fe40000011449 */
[----:B------:R-:W-:Y:S01]  /*103c0*/  IADD3 R6, P4, PT, R73, R0, RZ ;  /* 0x0000000049067210 */ /* 0x000fe20007f9e0ff */
[----:B------:R-:W-:Y:S01]  /*103d0*/  @P2 STG.E.U8 desc[UR18][R10.64], R5 ;  /* 0x000000050a002986 */ /* 0x000fe2000c101112 */
[----:B-1----:R-:W-:Y:S01]  /*103e0*/  ISETP.LT.AND P2, PT, R161, UR8, !P1 ;  /* 0x00000008a1007c0c */ /* 0x002fe2000cf41270 */
[----:B------:R-:W1:Y:S01]  /*103f0*/  LDCU UR8, c[0x0][0x398] ;  /* 0x00007300ff0877ac */ /* 0x000e620008000800 */
[----:B------:R-:W-:Y:S01]  /*10400*/  F2FP.SATFINITE.E5M2.F32.PACK_AB_MERGE_C R89, R89, R88, RZ ;  /* 0x000000585959723e */ /* 0x000fe200048060ff */
[----:B------:R3:W-:Y:S01]  /*10410*/  @P3 STG.E.U8 desc[UR18][R12.64], R15 ;  /* 0x0000000f0c003986 */ /* 0x0007e2000c101112 */
[----:B--2---:R-:W-:Y:S01]  /*10420*/  ISETP.LT.AND P3, PT, R145, UR6, !P1 ;  /* 0x0000000691007c0c */ /* 0x004fe2000cf61270 */
[----:B------:R-:W-:Y:S01]  /*10430*/  IMAD.X R7, R14, 0x1, R3, P4 ;  /* 0x000000010e077824 */ /* 0x000fe200020e0603 */
[----:B------:R-:W2:Y:S01]  /*10440*/  LDCU UR6, c[0x0][0x39c] ;  /* 0x00007380ff0677ac */ /* 0x000ea20008000800 */
[----:B----4-:R-:W-:Y:S01]  /*10450*/  VIADD R9, R132, 0x12 ;  /* 0x0000001284097836 */ /* 0x010fe20000000000 */
[C---:B------:R-:W-:Y:S01]  /*10460*/  IADD3 R8, P4, PT, R73.reuse, R4, RZ ;  /* 0x0000000449087210 */ /* 0x040fe20007f9e0ff */
[----:B------:R-:W-:Y:S01]  /*10470*/  VIADD R73, R73, UR21 ;  /* 0x0000001549497c36 */ /* 0x000fe20008000000 */
[----:B------:R-:W-:-:S02]  /*10480*/  F2FP.SATFINITE.E5M2.F32.PACK_AB_MERGE_C R27, R27, R26, RZ ;  /* 0x0000001a1b1b723e */ /* 0x000fc400048060ff */
[----:B0-----:R-:W-:Y:S01]  /*10490*/  ISETP.GE.AND P1, PT, R9, UR4, PT ;  /* 0x0000000409007c0c */ /* 0x001fe2000bf26270 */
[----:B------:R-:W0:Y:S01]  /*104a0*/  LDCU UR4, c[0x0][0x39c] ;  /* 0x00007380ff0477ac */ /* 0x000e220008000800 */
[----:B------:R-:W-:Y:S01]  /*104b0*/  IMAD.X R9, R14, 0x1, R2, P4 ;  /* 0x000000010e097824 */ /* 0x000fe200020e0602 */
[----:B---3--:R-:W-:Y:S01]  /*104c0*/  SHF.R.S32.HI R12, RZ, 0x1f, R73 ;  /* 0x0000001fff0c7819 */ /* 0x008fe20000011449 */
[----:B------:R-:W-:Y:S01]  /*104d0*/  VIADD R14, R132, 0x13 ;  /* 0x00000013840e7836 */ /* 0x000fe20000000000 */
[----:B------:R3:W-:Y:S01]  /*104e0*/  @P3 STG.E.U8 desc[UR18][R6.64], R19 ;  /* 0x0000001306003986 */ /* 0x0007e2000c101112 */
[----:B------:R-:W-:Y:S01]  /*104f0*/  ISETP.LT.AND P3, PT, R145, UR10, !P5 ;  /* 0x0000000a91007c0c */ /* 0x000fe2000ef61270 */
[----:B------:R-:W4:Y:S01]  /*10500*/  LDCU UR10, c[0x0][0x398] ;  /* 0x00007300ff0a77ac */ /* 0x000f220008000800 */
[----:B------:R-:W-:Y:S01]  /*10510*/  ISETP.LT.AND P5, PT, R161, UR12, !P5 ;  /* 0x0000000ca1007c0c */ /* 0x000fe2000efa1270 */
[----:B------:R0:W-:Y:S01]  /*10520*/  @P2 STG.E.U8 desc[UR18][R8.64], R83 ;  /* 0x0000005308002986 */ /* 0x0001e2000c101112 */
[----:B------:R-:W-:Y:S01]  /*10530*/  IADD3 R10, P2, PT, R73, R0, RZ ;  /* 0x00000000490a7210 */ /* 0x000fe20007f5e0ff */
[----:B------:R-:W1:Y:S01]  /*10540*/  LDCU UR12, c[0x0][0x398] ;  /* 0x00007300ff0c77ac */ /* 0x000e620008000800 */
[----:B------:R-:W-:-:S02]  /*10550*/  PRMT R5, R19, 0x9910, RZ ;  /* 0x0000991013057816 */ /* 0x000fc400000000ff */
[----:B------:R-:W-:Y:S01]  /*10560*/  PRMT R13, R83, 0x9910, RZ ;  /* 0x00009910530d7816 */ /* 0x000fe200000000ff */
[----:B------:R-:W-:Y:S01]  /*10570*/  IMAD.X R11, R12, 0x1, R3, P2 ;  /* 0x000000010c0b7824 */ /* 0x000fe200010e0603 */
[----:B------:R-:W-:Y:S02]  /*10580*/  SHF.R.S32.HI R5, RZ, 0x8, R5 ;  /* 0x00000008ff057819 */ /* 0x000fe40000011405 */
[C---:B---3--:R-:W-:Y:S01]  /*10590*/  IADD3 R6, P4, PT, R73.reuse, R4, RZ ;  /* 0x0000000449067210 */ /* 0x048fe20007f9e0ff */
[----:B------:R-:W-:Y:S01]  /*105a0*/  VIADD R73, R73, UR21 ;  /* 0x0000001549497c36 */ /* 0x000fe20008000000 */
[----:B------:R-:W-:Y:S01]  /*105b0*/  SHF.R.S32.HI R13, RZ, 0x8, R13 ;  /* 0x00000008ff0d7819 */ /* 0x000fe2000001140d */
[----:B0-----:R-:W-:Y:S01]  /*105c0*/  VIADD R9, R132, 0x14 ;  /* 0x0000001484097836 */ /* 0x001fe20000000000 */
[----:B------:R0:W-:Y:S01]  /*105d0*/  @P3 STG.E.U8 desc[UR18][R10.64], R5 ;  /* 0x000000050a003986 */ /* 0x0001e2000c101112 */
[----:B------:R-:W-:Y:S01]  /*105e0*/  IMAD.X R7, R12, 0x1, R2, P4 ;  /* 0x000000010c077824 */ /* 0x000fe200020e0602 */
[----:B------:R-:W-:-:S02]  /*105f0*/  SHF.R.S32.HI R12, RZ, 0x1f, R73 ;  /* 0x0000001fff0c7819 */ /* 0x000fc40000011449 */
[----:B------:R-:W-:Y:S02]  /*10600*/  IADD3 R8, P4, PT, R73, R0, RZ ;  /* 0x0000000049087210 */ /* 0x000fe40007f9e0ff */
[----:B------:R-:W-:Y:S01]  /*10610*/  ISETP.GE.AND P2, PT, R14, UR4, PT ;  /* 0x000000040e007c0c */ /* 0x000fe2000bf46270 */
[----:B------:R3:W-:Y:S01]  /*10620*/  @P5 STG.E.U8 desc[UR18][R6.64], R13 ;  /* 0x0000000d06005986 */ /* 0x0007e2000c101112 */
[----:B--2---:R-:W-:Y:S01]  /*10630*/  ISETP.GE.AND P3, PT, R9, UR6, PT ;  /* 0x0000000609007c0c */ /* 0x004fe2000bf66270 */
[----:B------:R-:W2:Y:S01]  /*10640*/  LDCU UR4, c[0x0][0x39c] ;  /* 0x00007380ff0477ac */ /* 0x000ea20008000800 */
[----:B-1----:R-:W-:Y:S01]  /*10650*/  ISETP.LT.AND P5, PT, R145, UR8, !P6 ;  /* 0x0000000891007c0c */ /* 0x002fe2000f7a1270 */
[----:B------:R-:W-:Y:S01]  /*10660*/  IMAD.X R9, R12, 0x1, R3, P4 ;  /* 0x000000010c097824 */ /* 0x000fe200020e0603 */
[----:B------:R-:W-:Y:S01]  /*10670*/  ISETP.LT.AND P6, PT, R161, UR14, !P6 ;  /* 0x0000000ea1007c0c */ /* 0x000fe2000f7c1270 */
[----:B------:R-:W1:Y:S01]  /*10680*/  LDCU UR6, c[0x0][0x398] ;  /* 0x00007300ff0677ac */ /* 0x000e620008000800 */
[C---:B0-----:R-:W-:Y:S01]  /*10690*/  VIADD R5, R132.reuse, 0x15 ;  /* 0x0000001584057836 */ /* 0x041fe20000000000 */
[----:B------:R-:W-:Y:S01]  /*106a0*/  F2FP.SATFINITE.E5M2.F32.PACK_AB_MERGE_C R91, R91, R90, RZ ;  /* 0x0000005a5b5b723e */ /* 0x000fe200048060ff */
[----:B------:R-:W-:Y:S01]  /*106b0*/  VIADD R14, R132, 0x16 ;  /* 0x00000016840e7836 */ /* 0x000fe20000000000 */
[----:B------:R-:W0:Y:S01]  /*106c0*/  LDCU UR8, c[0x0][0x398] ;  /* 0x00007300ff0877ac */ /* 0x000e220008000800 */
[----:B------:R-:W-:-:S02]  /*106d0*/  F2FP.SATFINITE.E5M2.F32.PACK_AB_MERGE_C R29, R29, R28, RZ ;  /* 0x0000001c1d1d723e */ /* 0x000fc400048060ff */
[C---:B---3--:R-:W-:Y:S01]  /*106e0*/  IADD3 R6, P4, PT, R73.reuse, R4, RZ ;  /* 0x0000000449067210 */ /* 0x048fe20007f9e0ff */
[----:B------:R-:W-:Y:S01]  /*106f0*/  VIADD R73, R73, UR21 ;  /* 0x0000001549497c36 */ /* 0x000fe20008000000 */
[----:B------:R-:W-:Y:S01]  /*10700*/  PRMT R13, R85, 0x9910, RZ ;  /* 0x00009910550d7816 */ /* 0x000fe200000000ff */
[----:B------:R-:W-:Y:S01]  /*10710*/  @P5 STG.E.U8 desc[UR18][R8.64], R21 ;  /* 0x0000001508005986 */ /* 0x000fe2000c101112 */
[----:B----4-:R-:W-:Y:S01]  /*10720*/  ISETP.LT.AND P5, PT, R145, UR10, !P0 ;  /* 0x0000000a91007c0c */ /* 0x010fe2000c7a1270 */
[----:B------:R-:W-:Y:S01]  /*10730*/  IMAD.X R7, R12, 0x1, R2, P4 ;  /* 0x000000010c077824 */ /* 0x000fe200020e0602 */
[----:B------:R-:W-:Y:S01]  /*10740*/  SHF.R.S32.HI R12, RZ, 0x1f, R73 ;  /* 0x0000001fff0c7819 */ /* 0x000fe20000011449 */
[----:B------:R-:W3:Y:S01]  /*10750*/  LDCU UR10, c[0x0][0x398] ;  /* 0x00007300ff0a77ac */ /* 0x000ee20008000800 */
[----:B--2---:R-:W-:Y:S02]  /*10760*/  ISETP.GE.AND P4, PT, R5, UR4, PT ;  /* 0x0000000405007c0c */ /* 0x004fe4000bf86270 */
[----:B------:R2:W-:Y:S01]  /*10770*/  @P6 STG.E.U8 desc[UR18][R6.64], R85 ;  /* 0x0000005506006986 */ /* 0x0005e2000c101112 */
[----:B------:R-:W-:Y:S01]  /*10780*/  IADD3 R10, P6, PT, R73, R0, RZ ;  /* 0x00000000490a7210 */ /* 0x000fe20007fde0ff */
[----:B------:R-:W4:Y:S01]  /*10790*/  LDCU UR4, c[0x0][0x39c] ;  /* 0x00007380ff0477ac */ /* 0x000f220008000800 */
[----:B-1----:R-:W-:-:S02]  /*107a0*/  ISETP.LT.AND P0, PT, R161, UR6, !P0 ;  /* 0x00000006a1007c0c */ /* 0x002fc4000c701270 */
[----:B------:R-:W-:Y:S01]  /*107b0*/  PRMT R5, R21, 0x9910, RZ ;  /* 0x0000991015057816 */ /* 0x000fe200000000ff */
[C---:B------:R-:W-:Y:S01]  /*107c0*/  IMAD.X R11, R12.reuse, 0x1, R3, P6 ;  /* 0x000000010c0b7824 */ /* 0x040fe200030e0603 */
[----:B------:R-:W-:Y:S01]  /*107d0*/  SHF.R.S32.HI R13, RZ, 0x8, R13 ;  /* 0x00000008ff0d7819 */ /* 0x000fe2000001140d */
[----:B------:R-:W1:Y:S01]  /*107e0*/  LDCU UR14, c[0x0][0x398] ;  /* 0x00007300ff0e77ac */ /* 0x000e620008000800 */
[----:B------:R-:W-:Y:S02]  /*107f0*/  SHF.R.S32.HI R5, RZ, 0x8, R5 ;  /* 0x00000008ff057819 */ /* 0x000fe40000011405 */
[----:B------:R-:W-:Y:S01]  /*10800*/  F2FP.SATFINITE.E5M2.F32.PACK_AB_MERGE_C R93, R93, R92, RZ ;  /* 0x0000005c5d5d723e */ /* 0x000fe200048060ff */
[----:B------:R-:W1:Y:S01]  /*10810*/  LDCU UR6, c[0x0][0x39c] ;  /* 0x00007380ff0677ac */ /* 0x000e620008000800 */
[C---:B--2---:R-:W-:Y:S01]  /*10820*/  IADD3 R6, P6, PT, R73.reuse, R4, RZ ;  /* 0x0000000449067210 */ /* 0x044fe20007fde0ff */
[----:B------:R-:W-:Y:S01]  /*10830*/  VIADD R73, R73, UR21 ;  /* 0x0000001549497c36 */ /* 0x000fe20008000000 */
[----:B------:R2:W-:Y:S01]  /*10840*/  @P5 STG.E.U8 desc[UR18][R10.64], R5 ;  /* 0x000000050a005986 */ /* 0x0005e2000c101112 */
[----:B0-----:R-:W-:Y:S01]  /*10850*/  ISETP.LT.AND P5, PT, R145, UR8, !P1 ;  /* 0x0000000891007c0c */ /* 0x001fe2000cfa1270 */
[----:B------:R-:W0:Y:S01]  /*10860*/  LDCU UR8, c[0x0][0x398] ;  /* 0x00007300ff0877ac */ /* 0x000e220008000800 */
[----:B------:R-:W-:Y:S01]  /*10870*/  IMAD.X R7, R12, 0x1, R2, P6 ;  /* 0x000000010c077824 */ /* 0x000fe200030e0602 */
[----:B------:R-:W-:-:S02]  /*10880*/  ISETP.LT.AND P1, PT, R161, UR12, !P1 ;  /* 0x0000000ca1007c0c */ /* 0x000fc4000cf21270 */
[----:B------:R-:W-:Y:S01]  /*10890*/  SHF.R.S32.HI R12, RZ, 0x1f, R73 ;  /* 0x0000001fff0c7819 */ /* 0x000fe20000011449 */
[----:B------:R-:W0:Y:S01]  /*108a0*/  LDCU UR12, c[0x0][0x398] ;  /* 0x00007300ff0c77ac */ /* 0x000e220008000800 */
[----:B------:R0:W-:Y:S01]  /*108b0*/  @P0 STG.E.U8 desc[UR18][R6.64], R13 ;  /* 0x0000000d06000986 */ /* 0x0001e2000c101112 */
[----:B------:R-:W-:Y:S02]  /*108c0*/  IADD3 R8, P0, PT, R73, R0, RZ ;  /* 0x0000000049087210 */ /* 0x000fe40007f1e0ff */
[----:B------:R-:W-:Y:S02]  /*108d0*/  F2FP.SATFINITE.E5M2.F32.PACK_AB_MERGE_C R31, R31, R30, RZ ;  /* 0x0000001e1f1f723e */ /* 0x000fe400048060ff */
[C---:B--2---:R-:W-:Y:S01]  /*108e0*/  IADD3 R10, P6, PT, R73.reuse, R4, RZ ;  /* 0x00000004490a7210 */ /* 0x044fe20007fde0ff */
[----:B------:R-:W-:Y:S01]  /*108f0*/  IMAD.X R9, R12, 0x1, R3, P0 ;  /* 0x000000010c097824 */ /* 0x000fe200000e0603 */
[----:B----4-:R-:W-:Y:S01]  /*10900*/  ISETP.GE.AND P0, PT, R14, UR4, PT ;  /* 0x000000040e007c0c */ /* 0x010fe2000bf06270 */
[----:B------:R-:W-:Y:S01]  /*10910*/  VIADD R73, R73, UR21 ;  /* 0x0000001549497c36 */ /* 0x000fe20008000000 */
[----:B------:R-:W2:Y:S01]  /*10920*/  LDCU UR4, c[0x0][0x39c] ;  /* 0x00007380ff0477ac */ /* 0x000ea20008000800 */
[----:B------:R-:W-:Y:S01]  /*10930*/  IMAD.X R11, R12, 0x1, R2, P6 ;  /* 0x000000010c0b7824 */ /* 0x000fe200030e0602 */
[----:B------:R4:W-:Y:S01]  /*10940*/  @P5 STG.E.U8 desc[UR18][R8.64], R23 ;  /* 0x0000001708005986 */ /* 0x0009e2000c101112 */
[----:B---3--:R-:W-:Y:S01]  /*10950*/  ISETP.LT.AND P5, PT, R145, UR10, !P2 ;  /* 0x0000000a91007c0c */ /* 0x008fe2000d7a1270 */
[----:B------:R-:W-:Y:S01]  /*10960*/  VIADD R14, R132, 0x17 ;  /* 0x00000017840e7836 */ /* 0x000fe20000000000 */
[----:B-1----:R-:W-:Y:S01]  /*10970*/  ISETP.LT.AND P2, PT, R161, UR14, !P2 ;  /* 0x0000000ea1007c0c */ /* 0x002fe2000d741270 */
[----:B------:R1:W-:Y:S01]  /*10980*/  @P1 STG.E.U8 desc[UR18][R10.64], R87 ;  /* 0x000000570a001986 */ /* 0x0003e2000c101112 */
[----:B------:R-:W-:Y:S01]  /*10990*/  SHF.R.S32.HI R12, RZ, 0x1f, R73 ;  /* 0x0000001fff0c7819 */ /* 0x000fe20000011449 */
[----:B------:R-:W3:Y:S01]  /*109a0*/  LDCU UR10, c[0x0][0x398] ;  /* 0x00007300ff0a77ac */ /* 0x000ee20008000800 */
[----:B0-----:R-:W-:-:S02]  /*109b0*/  IADD3 R6, P1, PT, R73, R0, RZ ;  /* 0x0000000049067210 */ /* 0x001fc40007f3e0ff */
[----:B------:R-:W-:Y:S01]  /*109c0*/  PRMT R5, R23, 0x9910, RZ ;  /* 0x0000991017057816 */ /* 0x000fe200000000ff */
[----:B------:R-:W0:Y:S01]  /*109d0*/  LDCU UR14, c[0x0][0x398] ;  /* 0x00007300ff0e77ac */ /* 0x000e220008000800 */
[----:B------:R-:W-:Y:S01]  /*109e0*/  PRMT R13, R87, 0x9910, RZ ;  /* 0x00009910570d7816 */ /* 0x000fe200000000ff */
[----:B------:R-:W-:Y:S01]  /*109f0*/  IMAD.X R7, R12, 0x1, R3, P1 ;  /* 0x000000010c077824 */ /* 0x000fe200008e0603 */
[C---:B----4-:R-:W-:Y:S01]  /*10a00*/  IADD3 R8, P6, PT, R73.reuse, R4, RZ ;  /* 0x0000000449087210 */ /* 0x050fe20007fde0ff */
[----:B------:R-:W-:Y:S01]  /*10a10*/  VIADD R73, R73, UR21 ;  /* 0x0000001549497c36 */ /* 0x000fe20008000000 */
[----:B------:R-:W-:Y:S01]  /*10a20*/  SHF.R.S32.HI R5, RZ, 0x8, R5 ;  /* 0x00000008ff057819 */ /* 0x000fe20000011405 */
[----:B-1----:R-:W-:Y:S01]  /*10a30*/  VIADD R11, R132, 0x18 ;  /* 0x00000018840b7836 */ /* 0x002fe20000000000 */
[----:B------:R-:W-:Y:S01]  /*10a40*/  SHF.R.S32.HI R13, RZ, 0x8, R13 ;  /* 0x00000008ff0d7819 */ /* 0x000fe2000001140d */
[----:B------:R-:W-:Y:S01]  /*10a50*/  IMAD.X R9, R12, 0x1, R2, P6 ;  /* 0x000000010c097824 */ /* 0x000fe200030e0602 */
[----:B------:R-:W-:Y:S01]  /*10a60*/  SHF.R.S32.HI R12, RZ, 0x1f, R73 ;  /* 0x0000001fff0c7819 */ /* 0x000fe20000011449 */
[----:B------:R1:W-:Y:S01]  /*10a70*/  @P5 STG.E.U8 desc[UR18][R6.64], R5 ;  /* 0x0000000506005986 */ /* 0x0003e2000c101112 */
[----:B------:R-:W-:-:S02]  /*10a80*/  IADD3 R10, P5, PT, R73, R0, RZ ;  /* 0x00000000490a7210 */ /* 0x000fc40007fbe0ff */
[----:B--2---:R-:W-:Y:S01]  /*10a90*/  ISETP.GE.AND P1, PT, R14, UR4, PT ;  /* 0x000000040e007c0c */ /* 0x004fe2000bf26270 */
[----:B------:R2:W-:Y:S01]  /*10aa0*/  @P2 STG.E.U8 desc[UR18][R8.64], R13 ;  /* 0x0000000d08002986 */ /* 0x0005e2000c101112 */
[----:B------:R-:W-:Y:S01]  /*10ab0*/  ISETP.GE.AND P2, PT, R11, UR6, PT ;  /* 0x000000060b007c0c */ /* 0x000fe2000bf46270 */
[----:B------:R-:W4:Y:S01]  /*10ac0*/  LDCU UR6, c[0x0][0x398] ;  /* 0x00007300ff0677ac */ /* 0x000f220008000800 */
[----:B------:R-:W-:Y:S01]  /*10ad0*/  ISETP.LT.AND P6, PT, R145, UR8, !P3 ;  /* 0x0000000891007c0c */ /* 0x000fe2000dfc1270 */
[----:B------:R-:W-:Y:S01]  /*10ae0*/  IMAD.X R11, R12, 0x1, R3, P5 ;  /* 0x000000010c0b7824 */ /* 0x000fe200028e0603 */
[----:B------:R-:W-:Y:S01]  /*10af0*/  ISETP.LT.AND P3, PT, R161, UR12, !P3 ;  /* 0x0000000ca1007c0c */ /* 0x000fe2000df61270 */
[----:B------:R-:W0:Y:S01]  /*10b00*/  LDCU UR4, c[0x0][0x39c] ;  /* 0x00007380ff0477ac */ /* 0x000e220008000800 */
[C---:B------:R-:W-:Y:S01]  /*10b10*/  VIADD R14, R132.reuse, 0x1a ;  /* 0x0000001a840e7836 */ /* 0x040fe20000000000 */
[C---:B-1----:R-:W-:Y:S01]  /*10b20*/  IADD3 R6, P5, PT, R73.reuse, R4, RZ ;  /* 0x0000000449067210 */ /* 0x042fe20007fbe0ff */
[----:B------:R-:W-:Y:S01]  /*10b30*/  VIADD R73, R73, UR21 ;  /* 0x0000001549497c36 */ /* 0x000fe20008000000 */
[----:B------:R-:W1:Y:S01]  /*10b40*/  LDCU UR8, c[0x0][0x398] ;  /* 0x00007300ff0877ac */ /* 0x000e620008000800 */
[----:B------:R-:W-:Y:S01]  /*10b50*/  VIADD R5, R132, 0x19 ;  /* 0x0000001984057836 */ /* 0x000fe20000000000 */
[----:B--2---:R-:W-:Y:S01]  /*10b60*/  PRMT R13, R89, 0x9910, RZ ;  /* 0x00009910590d7816 */ /* 0x004fe200000000ff */
[----:B------:R-:W-:Y:S01]  /*10b70*/  IMAD.X R7, R12, 0x1, R2, P5 ;  /* 0x000000010c077824 */ /* 0x000fe200028e0602 */
[----:B------:R-:W2:Y:S01]  /*10b80*/  LDCU UR12, c[0x0][0x398] ;  /* 0x00007300ff0c77ac */ /* 0x000ea20008000800 */
[----:B------:R-:W-:Y:S01]  /*10b90*/  SHF.R.S32.HI R12, RZ, 0x1f, R73 ;  /* 0x0000001fff0c7819 */ /* 0x000fe20000011449 */
[----:B------:R-:W-:Y:S01]  /*10ba0*/  @P6 STG.E.U8 desc[UR18][R10.64], R25 ;  /* 0x000000190a006986 */ /* 0x000fe2000c101112 */
[----:B------:R-:W-:-:S02]  /*10bb0*/  IADD3 R8, P6, PT, R73, R0, RZ ;  /* 0x0000000049087210 */ /* 0x000fc40007fde0ff */
[----:B------:R-:W-:Y:S01]  /*10bc0*/  SHF.R.S32.HI R13, RZ, 0x8, R13 ;  /* 0x00000008ff0d7819 */ /* 0x000fe2000001140d */
[----:B------:R1:W-:Y:S01]  /*10bd0*/  @P3 STG.E.U8 desc[UR18][R6.64], R89 ;  /* 0x0000005906003986 */ /* 0x0003e2000c101112 */
[----:B---3--:R-:W-:Y:S01]  /*10be0*/  ISETP.LT.AND P3, PT, R145, UR10, !P4 ;  /* 0x0000000a91007c0c */ /* 0x008fe2000e761270 */
[----:B------:R-:W-:Y:S01]  /*10bf0*/  IMAD.X R9, R12, 0x1, R3, P6 ;  /* 0x000000010c097824 */ /* 0x000fe200030e0603 */
[----:B----4-:R-:W-:Y:S01]  /*10c00*/  ISETP.LT.AND P4, PT, R161, UR6, !P4 ;  /* 0x00000006a1007c0c */ /* 0x010fe2000e781270 */
[----:B------:R-:W3:Y:S01]  /*10c10*/  LDCU UR10, c[0x0][0x398] ;  /* 0x00007300ff0a77ac */ /* 0x000ee20008000800 */
[----:B0-----:R-:W-:Y:S02]  /*10c20*/  ISETP.GE.AND P5, PT, R5, UR4, PT ;  /* 0x0000000405007c0c */ /* 0x001fe4000bfa6270 */
[----:B------:R-:W-:Y:S01]  /*10c30*/  PRMT R5, R25, 0x9910, RZ ;  /* 0x0000991019057816 */ /* 0x000fe200000000ff */
[----:B------:R-:W0:Y:S01]  /*10c40*/  LDCU UR4, c[0x0][0x39c] ;  /* 0x00007380ff0477ac */ /* 0x000e220008000800 */
[----:B------:R-:W-:-:S02]  /*10c50*/  F2FP.SATFINITE.E5M2.F32.PACK_AB_MERGE_C R95, R95, R94, RZ ;  /* 0x0000005e5f5f723e */ /* 0x000fc400048060ff */
[----:B------:R-:W-:Y:S01]  /*10c60*/  SHF.R.S32.HI R5, RZ, 0x8, R5 ;  /* 0x00000008ff057819 */ /* 0x000fe20000011405 */
[----:B------:R-:W4:Y:S01]  /*10c70*/  LDCU UR6, c[0x0][0x39c] ;  /* 0x00007380ff0677ac */ /* 0x000f220008000800 */
[C---:B-1----:R-:W-:Y:S01]  /*10c80*/  IADD3 R6, P6, PT, R73.reuse, R4, RZ ;  /* 0x0000000449067210 */ /* 0x042fe20007fde0ff */
[----:B------:R-:W-:Y:S01]  /*10c90*/  VIADD R73, R73, UR21 ;  /* 0x0000001549497c36 */ /* 0x000fe20008000000 */
[----:B------:R-:W-:Y:S01]  /*10ca0*/  F2FP.SATFINITE.E5M2.F32.PACK_AB_MERGE_C R33, R33, R32, RZ ;  /* 0x000000202121723e */ /* 0x000fe200048060ff */
[----:B------:R1:W-:Y:S01]  /*10cb0*/  @P3 STG.E.U8 desc[UR18][R8.64], R5 ;  /* 0x0000000508003986 */ /* 0x0003e2000c101112 */
[----:B--2---:R-:W-:Y:S01]  /*10cc0*/  ISETP.LT.AND P3, PT, R161, UR12, !P0 ;  /* 0x0000000ca1007c0c */ /* 0x004fe2000c761270 */
[----:B------:R-:W-:Y:S01]  /*10cd0*/  IMAD.X R7, R12, 0x1, R2, P6 ;  /* 0x000000010c077824 */ /* 0x000fe200030e0602 */
[----:B------:R-:W-:Y:S01]  /*10ce0*/  SHF.R.S32.HI R12, RZ, 0x1f, R73 ;  /* 0x0000001fff0c7819 */ /* 0x000fe20000011449 */
[----:B------:R-:W2:Y:S01]  /*10cf0*/  LDCU UR12, c[0x0][0x398] ;  /* 0x00007300ff0c77ac */ /* 0x000ea20008000800 */
[----:B------:R-:W-:-:S02]  /*10d00*/  F2FP.SATFINITE.E5M2.F32.PACK_AB_MERGE_C R97, R97, R96, RZ ;  /* 0x000000606161723e */ /* 0x000fc400048060ff */
[----:B------:R2:W-:Y:S01]  /*10d10*/  @P4 STG.E.U8 desc[UR18][R6.64], R13 ;  /* 0x0000000d06004986 */ /* 0x0005e2000c101112 */
[----:B------:R-:W-:Y:S01]  /*10d20*/  ISETP.LT.AND P4, PT, R145, UR8, !P0 ;  /* 0x0000000891007c0c */ /* 0x000fe2000c781270 */
[----:B------:R-:W4:Y:S01]  /*10d30*/  LDCU UR8, c[0x0][0x398] ;  /* 0x00007300ff0877ac */ /* 0x000f220008000800 */
[C---:B------:R-:W-:Y:S02]  /*10d40*/  IADD3 R10, P0, PT, R73.reuse, R0, RZ ;  /* 0x00000000490a7210 */ /* 0x040fe40007f1e0ff */
[C---:B-1----:R-:W-:Y:S01]  /*10d50*/  IADD3 R8, P6, PT, R73.reuse, R4, RZ ;  /* 0x0000000449087210 */ /* 0x042fe20007fde0ff */
[----:B------:R-:W-:Y:S01]  /*10d60*/  VIADD R73, R73, UR21 ;  /* 0x0000001549497c36 */ /* 0x000fe20008000000 */
[----:B------:R-:W-:Y:S01]  /*10d70*/  PRMT R5, R27, 0x9910, RZ ;  /* 0x000099101b057816 */ /* 0x000fe200000000ff */
[----:B------:R-:W-:Y:S01]  /*10d80*/  IMAD.X R11, R12, 0x1, R3, P0 ;  /* 0x000000010c0b7824 */ /* 0x000fe200000e0603 */
[----:B0-----:R-:W-:Y:S01]  /*10d90*/  ISETP.GE.AND P0, PT, R14, UR4, PT ;  /* 0x000000040e007c0c */ /* 0x001fe2000bf06270 */
[----:B------:R-:W-:Y:S01]  /*10da0*/  IMAD.X R9, R12, 0x1, R2, P6 ;  /* 0x000000010c097824 */ /* 0x000fe200030e0602 */
[----:B------:R-:W0:Y:S01]  /*10db0*/  LDCU UR4, c[0x0][0x39c] ;  /* 0x00007380ff0477ac */ /* 0x000e220008000800 */
[----:B------:R-:W-:Y:S01]  /*10dc0*/  SHF.R.S32.HI R12, RZ, 0x1f, R73 ;  /* 0x0000001fff0c7819 */ /* 0x000fe20000011449 */
[----:B------:R-:W-:Y:S01]  /*10dd0*/  VIADD R14, R132, 0x1b ;  /* 0x0000001b840e7836 */ /* 0x000fe20000000000 */
[----:B------:R1:W-:Y:S01]  /*10de0*/  @P4 STG.E.U8 desc[UR18][R10.64], R27 ;  /* 0x0000001b0a004986 */ /* 0x0003e2000c101112 */
[----:B---3--:R-:W-:Y:S01]  /*10df0*/  ISETP.LT.AND P4, PT, R145, UR10, !P1 ;  /* 0x0000000a91007c0c */ /* 0x008fe2000cf81270 */
[----:B------:R-:W3:Y:S01]  /*10e00*/  LDCU UR10, c[0x0][0x398] ;  /* 0x00007300ff0a77ac */ /* 0x000ee20008000800 */
[----:B--2---:R-:W-:Y:S01]  /*10e10*/  PRMT R13, R91, 0x9910, RZ ;  /* 0x000099105b0d7816 */ /* 0x004fe200000000ff */
[----:B------:R2:W-:Y:S01]  /*10e20*/  @P3 STG.E.U8 desc[UR18][R8.64], R91 ;  /* 0x0000005b08003986 */ /* 0x0005e2000c101112 */
[----:B------:R-:W-:Y:S01]  /*10e30*/  ISETP.LT.AND P3, PT, R161, UR14, !P1 ;  /* 0x0000000ea1007c0c */ /* 0x000fe2000cf61270 */
[----:B------:R-:W3:Y:S01]  /*10e40*/  LDCU UR14, c[0x0][0x398] ;  /* 0x00007300ff0e77ac */ /* 0x000ee20008000800 */
[----:B------:R-:W-:-:S02]  /*10e50*/  IADD3 R6, P1, PT, R73, R0, RZ ;  /* 0x0000000049067210 */ /* 0x000fc40007f3e0ff */
[----:B------:R-:W-:Y:S02]  /*10e60*/  SHF.R.S32.HI R5, RZ, 0x8, R5 ;  /* 0x00000008ff057819 */ /* 0x000fe40000011405 */
[----:B------:R-:W-:Y:S01]  /*10e70*/  SHF.R.S32.HI R13, RZ, 0x8, R13 ;  /* 0x00000008ff0d7819 */ /* 0x000fe2000001140d */
[----:B------:R-:W-:Y:S01]  /*10e80*/  IMAD.X R7, R12, 0x1, R3, P1 ;  /* 0x000000010c077824 */ /* 0x000fe200008e0603 */
[----:B------:R-:W-:Y:S01]  /*10e90*/  F2FP.SATFINITE.E5M2.F32.PACK_AB_MERGE_C R35, R35, R34, RZ ;  /* 0x000000222323723e */ /* 0x000fe200048060ff */
[----:B-1----:R-:W-:Y:S01]  /*10ea0*/  VIADD R11, R132, 0x1c ;  /* 0x0000001c840b7836 */ /* 0x002fe20000000000 */
[----:B0-----:R-:W-:Y:S01]  /*10eb0*/  ISETP.GE.AND P1, PT, R14, UR4, PT ;  /* 0x000000040e007c0c */ /* 0x001fe2000bf26270 */
[----:B------:R-:W0:Y:S01]  /*10ec0*/  LDCU UR4, c[0x0][0x39c] ;  /* 0x00007380ff0477ac */ /* 0x000e220008000800 */
[C---:B--2---:R-:W-:Y:S01]  /*10ed0*/  IADD3 R8, P6, PT, R73.reuse, R4, RZ ;  /* 0x0000000449087210 */ /* 0x044fe20007fde0ff */
[----:B------:R-:W-:Y:S01]  /*10ee0*/  VIADD R73, R73, UR21 ;  /* 0x0000001549497c36 */ /* 0x000fe20008000000 */
[----:B------:R1:W-:Y:S01]  /*10ef0*/  @P4 STG.E.U8 desc[UR18][R6.64], R5 ;  /* 0x0000000506004986 */ /* 0x0003e2000c101112 */
[----:B----4-:R-:W-:Y:S01]  /*10f00*/  ISETP.LT.AND P4, PT, R145, UR8, !P2 ;  /* 0x0000000891007c0c */ /* 0x010fe2000d781270 */
[----:B------:R-:W2:Y:S01]  /*10f10*/  LDCU UR8, c[0x0][0x398] ;  /* 0x00007300ff0877ac */ /* 0x000ea20008000800 */
[----:B------:R-:W-:Y:S01]  /*10f20*/  IMAD.X R9, R12, 0x1, R2, P6 ;  /* 0x000000010c097824 */ /* 0x000fe200030e0602 */
[----:B------:R-:W-:Y:S01]  /*10f30*/  SHF.R.S32.HI R12, RZ, 0x1f, R73 ;  /* 0x0000001fff0c7819 */ /* 0x000fe20000011449 */
[----:B------:R-:W-:Y:S01]  /*10f40*/  VIADD R14, R132, 0x1e ;  /* 0x0000001e840e7836 */ /* 0x000fe20000000000 */
[----:B------:R-:W-:Y:S01]  /*10f50*/  ISETP.LT.AND P6, PT, R161, UR12, !P2 ;  /* 0x0000000ca1007c0c */ /* 0x000fe2000d7c1270 */
[----:B------:R-:W4:Y:S01]  /*10f60*/  LDCU UR12, c[0x0][0x398] ;  /* 0x00007300ff0c77ac */ /* 0x000f220008000800 */
[----:B------:R0:W-:Y:S01]  /*10f70*/  @P3 STG.E.U8 desc[UR18][R8.64], R13 ;  /* 0x0000000d08003986 */ /* 0x0001e2000c101112 */
[----:B------:R-:W-:-:S02]  /*10f80*/  IADD3 R10, P3, PT, R73, R0, RZ ;  /* 0x00000000490a7210 */ /* 0x000fc40007f7e0ff */
[----:B------:R-:W-:Y:S01]  /*10f90*/  ISETP.GE.AND P2, PT, R11, UR6, PT ;  /* 0x000000060b007c0c */ /* 0x000fe2000bf46270 */
[----:B------:R-:W2:Y:S01]  /*10fa0*/  LDCU UR6, c[0x0][0x398] ;  /* 0x00007300ff0677ac */ /* 0x000ea20008000800 */
[----:B-1----:R-:W-:Y:S01]  /*10fb0*/  VIADD R5, R132, 0x1d ;  /* 0x0000001d84057836 */ /* 0x002fe20000000000 */
[----:B------:R-:W-:Y:S01]  /*10fc0*/  F2FP.SATFINITE.E5M2.F32.PACK_AB_MERGE_C R99, R99, R98, RZ ;  /* 0x000000626363723e */ /* 0x000fe200048060ff */
[C---:B------:R-:W-:Y:S01]  /*10fd0*/  IMAD.X R11, R12.reuse, 0x1, R3, P3 ;  /* 0x000000010c0b7824 */ /* 0x040fe200018e0603 */
[C---:B------:R-:W-:Y:S01]  /*10fe0*/  IADD3 R6, P3, PT, R73.reuse, R4, RZ ;  /* 0x0000000449067210 */ /* 0x040fe20007f7e0ff */
[----:B------:R-:W-:Y:S01]  /*10ff0*/  VIADD R73, R73, UR21 ;  /* 0x0000001549497c36 */ /* 0x000fe20008000000 */
[----:B------:R-:W-:Y:S02]  /*11000*/  F2FP.SATFINITE.E5M2.F32.PACK_AB_MERGE_C R37, R37, R36, RZ ;  /* 0x000000242525723e */ /* 0x000fe400048060ff */
[----:B------:R-:W-:Y:S01]  /*11010*/  @P4 STG.E.U8 desc[UR18][R10.64], R29 ;  /* 0x0000001d0a004986 */ /* 0x000fe2000c101112 */
[----:B------:R-:W-:Y:S01]  /*11020*/  IMAD.X R7, R12, 0x1, R2, P3 ;  /* 0x000000010c077824 */ /* 0x000fe200018e0602 */
[----:B------:R-:W-:-:S02]  /*11030*/  SHF.R.S32.HI R12, RZ, 0x1f, R73 ;  /* 0x0000001fff0c7819 */ /* 0x000fc40000011449 */
[----:B---3--:R-:W-:Y:S01]  /*11040*/  ISETP.LT.AND P4, PT, R145, UR10, !P5 ;  /* 0x0000000a91007c0c */ /* 0x008fe2000ef81270 */
[----:B------:R-:W1:Y:S01]  /*11050*/  LDCU UR10, c[0x0][0x398] ;  /* 0x00007300ff0a77ac */ /* 0x000e620008000800 */
[----:B------:R3:W-:Y:S01]  /*11060*/  @P6 STG.E.U8 desc[UR18][R6.64], R93 ;  /* 0x0000005d06006986 */ /* 0x0007e2000c101112 */
[----:B0-----:R-:W-:Y:S02]  /*11070*/  IADD3 R8, P6, PT, R73, R0, RZ ;  /* 0x0000000049087210 */ /* 0x001fe40007fde0ff */
[----:B------:R-:W-:Y:S01]  /*11080*/  ISETP.GE.AND P3, PT, R5, UR4, PT ;  /* 0x0000000405007c0c */ /* 0x000fe2000bf66270 */
[----:B------:R-:W0:Y:S01]  /*11090*/  LDCU UR4, c[0x0][0x39c] ;  /* 0x00007380ff0477ac */ /* 0x000e220008000800 */
[----:B--2---:R-:W-:Y:S01]  /*110a0*/  ISETP.LT.AND P5, PT, R161, UR6, !P5 ;  /* 0x00000006a1007c0c */ /* 0x004fe2000efa1270 */
[----:B------:R-:W-:Y:S01]  /*110b0*/  IMAD.X R9, R12, 0x1, R3, P6 ;  /* 0x000000010c097824 */ /* 0x000fe200030e0603 */
[----:B------:R-:W-:Y:S01]  /*110c0*/  PRMT R5, R29, 0x9910, RZ ;  /* 0x000099101d057816 */ /* 0x000fe200000000ff */
[----:B------:R-:W2:Y:S01]  /*110d0*/  LDCU UR6, c[0x0][0x39c] ;  /* 0x00007380ff0677ac */ /* 0x000ea20008000800 */
[----:B------:R-:W-:-:S02]  /*110e0*/  PRMT R13, R93, 0x9910, RZ ;  /* 0x000099105d0d7816 */ /* 0x000fc400000000ff */
[----:B------:R-:W-:Y:S02]  /*110f0*/  SHF.R.S32.HI R5, RZ, 0x8, R5 ;  /* 0x00000008ff057819 */ /* 0x000fe40000011405 */
[C---:B---3--:R-:W-:Y:S01]  /*11100*/  IADD3 R6, P6, PT, R73.reuse, R4, RZ ;  /* 0x0000000449067210 */ /* 0x048fe20007fde0ff */
[----:B------:R-:W-:Y:S01]  /*11110*/  VIADD R73, R73, UR21 ;  /* 0x0000001549497c36 */ /* 0x000fe20008000000 */
[----:B------:R-:W-:Y:S01]  /*11120*/  SHF.R.S32.HI R13, RZ, 0x8, R13 ;  /* 0x00000008ff0d7819 */ /* 0x000fe2000001140d */
[----:B------:R3:W-:Y:S01]  /*11130*/  @P4 STG.E.U8 desc[UR18][R8.64], R5 ;  /* 0x0000000508004986 */ /* 0x0007e2000c101112 */
[----:B----4-:R-:W-:Y:S01]  /*11140*/  ISETP.LT.AND P4, PT, R161, UR12, !P0 ;  /* 0x0000000ca1007c0c */ /* 0x010fe2000c781270 */
[----:B------:R-:W-:Y:S01]  /*11150*/  IMAD.X R7, R12, 0x1, R2, P6 ;  /* 0x000000010c077824 */ /* 0x000fe200030e0602 */
[----:B------:R-:W-:Y:S01]  /*11160*/  SHF.R.S32.HI R12, RZ, 0x1f, R73 ;  /* 0x0000001fff0c7819 */ /* 0x000fe20000011449 */
[----:B------:R-:W4:Y:S01]  /*11170*/  LDCU UR12, c[0x0][0x398] ;  /* 0x00007300ff0c77ac */ /* 0x000f220008000800 */
[----:B------:R-:W-:-:S02]  /*11180*/  F2FP.SATFINITE.E5M2.F32.PACK_AB_MERGE_C R101, R101, R100, RZ ;  /* 0x000000646565723e */ /* 0x000fc400048060ff */
[----:B------:R1:W-:Y:S01]  /*11190*/  @P5 STG.E.U8 desc[UR18][R6.64], R13 ;  /* 0x0000000d06005986 */ /* 0x0003e2000c101112 */
[----:B------:R-:W-:Y:S01]  /*111a0*/  ISETP.LT.AND P5, PT, R145, UR8, !P0 ;  /* 0x0000000891007c0c */ /* 0x000fe2000c7a1270 */
[----:B------:R-:W2:Y:S01]  /*111b0*/  LDCU UR8, c[0x0][0x398] ;  /* 0x00007300ff0877ac */ /* 0x000ea20008000800 */
[C---:B------:R-:W-:Y:S02]  /*111c0*/  IADD3 R10, P0, PT, R73.reuse, R0, RZ ;  /* 0x00000000490a7210 */ /* 0x040fe40007f1e0ff */
[C---:B---3--:R-:W-:Y:S01]  /*111d0*/  IADD3 R8, P6, PT, R73.reuse, R4, RZ ;  /* 0x0000000449087210 */ /* 0x048fe20007fde0ff */
        /* <DEDUP_REMOVED lines=9> */
[----:B-1----:R-:W-:Y:S01]  /*11270*/  ISETP.LT.AND P5, PT, R145, UR10, !P1 ;  /* 0x0000000a91007c0c */ /* 0x002fe2000cfa1270 */
[----:B------:R-:W1:Y:S01]  /*11280*/  LDCU UR10, c[0x0][0x398] ;  /* 0x00007300ff0a77ac */ /* 0x000e620008000800 */
[----:B------:R-:W-:Y:S01]  /*11290*/  PRMT R13, R95, 0x9910, RZ ;  /* 0x000099105f0d7816 */ /* 0x000fe200000000ff */
[----:B------:R2:W-:Y:S01]  /*112a0*/  @P4 STG.E.U8 desc[UR18][R8.64], R95 ;  /* 0x0000005f08004986 */ /* 0x0005e2000c101112 */
[----:B------:R-:W-:Y:S01]  /*112b0*/  ISETP.LT.AND P4, PT, R161, UR14, !P1 ;  /* 0x0000000ea1007c0c */ /* 0x000fe2000cf81270 */
[----:B------:R-:W1:Y:S01]  /*112c0*/  LDCU UR14, c[0x0][0x398] ;  /* 0x00007300ff0e77ac */ /* 0x000e620008000800 */
[----:B------:R-:W-:-:S02]  /*112d0*/  IADD3 R6, P1, PT, R73, R0, RZ ;  /* 0x0000000049067210 */ /* 0x000fc40007f3e0ff */
[----:B------:R-:W-:Y:S02]  /*112e0*/  SHF.R.S32.HI R5, RZ, 0x8, R5 ;  /* 0x00000008ff057819 */ /* 0x000fe40000011405 */
[----:B------:R-:W-:Y:S01]  /*112f0*/  SHF.R.S32.HI R13, RZ, 0x8, R13 ;  /* 0x00000008ff0d7819 */ /* 0x000fe2000001140d */
[----:B------:R-:W-:Y:S01]  /*11300*/  IMAD.X R7, R12, 0x1, R3, P1 ;  /* 0x000000010c077824 */ /* 0x000fe200008e0603 */
[----:B------:R-:W-:Y:S01]  /*11310*/  F2FP.SATFINITE.E5M2.F32.PACK_AB_MERGE_C R39, R39, R38, RZ ;  /* 0x000000262727723e */ /* 0x000fe200048060ff */
[----:B---3--:R-:W-:Y:S01]  /*11320*/  VIADD R11, R132, 0x20 ;  /* 0x00000020840b7836 */ /* 0x008fe20000000000 */
[----:B0-----:R-:W-:Y:S01]  /*11330*/  ISETP.GE.AND P1, PT, R14, UR4, PT ;  /* 0x000000040e007c0c */ /* 0x001fe2000bf26270 */
[----:B------:R-:W0:Y:S01]  /*11340*/  LDCU UR4, c[0x0][0x39c] ;  /* 0x00007380ff0477ac */ /* 0x000e220008000800 */
[C---:B--2---:R-:W-:Y:S01]  /*11350*/  IADD3 R8, P6, PT, R73.reuse, R4, RZ ;  /* 0x0000000449087210 */ /* 0x044fe20007fde0ff */
[----:B------:R-:W-:Y:S01]  /*11360*/  VIADD R73, R73, UR21 ;  /* 0x0000001549497c36 */ /* 0x000fe20008000000 */
[----:B------:R2:W-:Y:S01]  /*11370*/  @P5 STG.E.U8 desc[UR18][R6.64], R5 ;  /* 0x0000000506005986 */ /* 0x0005e2000c101112 */
[----:B------:R-:W-:Y:S01]  /*11380*/  ISETP.LT.AND P5, PT, R145, UR8, !P2 ;  /* 0x0000000891007c0c */ /* 0x000fe2000d7a1270 */
[----:B------:R-:W3:Y:S01]  /*11390*/  LDCU UR8, c[0x0][0x398] ;  /* 0x00007300ff0877ac */ /* 0x000ee20008000800 */
[----:B------:R-:W-:Y:S01]  /*113a0*/  IMAD.X R9, R12, 0x1, R2, P6 ;  /* 0x000000010c097824 */ /* 0x000fe200030e0602 */
[----:B------:R-:W-:Y:S01]  /*113b0*/  SHF.R.S32.HI R12, RZ, 0x1f, R73 ;  /* 0x0000001fff0c7819 */ /* 0x000fe20000011449 */
[----:B------:R-:W-:Y:S01]  /*113c0*/  VIADD R14, R132, 0x22 ;  /* 0x00000022840e7836 */ /* 0x000fe20000000000 */
[----:B----4-:R-:W-:Y:S01]  /*113d0*/  ISETP.LT.AND P6, PT, R161, UR12, !P2 ;  /* 0x0000000ca1007c0c */ /* 0x010fe2000d7c1270 */
[----:B------:R-:W4:Y:S01]  /*113e0*/  LDCU UR12, c[0x0][0x398] ;  /* 0x00007300ff0c77ac */ /* 0x000f220008000800 */
[----:B------:R0:W-:Y:S01]  /*113f0*/  @P4 STG.E.U8 desc[UR18][R8.64], R13 ;  /* 0x0000000d08004986 */ /* 0x0001e2000c101112 */
[----:B------:R-:W-:-:S02]  /*11400*/  IADD3 R10, P4, PT, R73, R0, RZ ;  /* 0x00000000490a7210 */ /* 0x000fc40007f9e0ff */
[----:B------:R-:W-:Y:S01]  /*11410*/  ISETP.GE.AND P2, PT, R11, UR6, PT ;  /* 0x000000060b007c0c */ /* 0x000fe2000bf46270 */
[----:B------:R-:W3:Y:S01]  /*11420*/  LDCU UR6, c[0x0][0x398] ;  /* 0x00007300ff0677ac */ /* 0x000ee20008000800 */
[----:B--2---:R-:W-:Y:S01]  /*11430*/  VIADD R5, R132, 0x21 ;  /* 0x0000002184057836 */ /* 0x004fe20000000000 */
        /* <DEDUP_REMOVED lines=8> */
[----:B-1----:R-:W-:Y:S01]  /*114c0*/  ISETP.LT.AND P5, PT, R145, UR10, !P3 ;  /* 0x0000000a91007c0c */ /* 0x002fe2000dfa1270 */
[----:B------:R-:W1:Y:S01]  /*114d0*/  LDCU UR10, c[0x0][0x398] ;  /* 0x00007300ff0a77ac */ /* 0x000e620008000800 */
[----:B------:R2:W-:Y:S01]  /*114e0*/  @P6 STG.E.U8 desc[UR18][R6.64], R97 ;  /* 0x0000006106006986 */ /* 0x0005e2000c101112 */
[----:B0-----:R-:W-:Y:S02]  /*114f0*/  IADD3 R8, P6, PT, R73, R0, RZ ;  /* 0x0000000049087210 */ /* 0x001fe40007fde0ff */
[----:B------:R-:W-:Y:S01]  /*11500*/  ISETP.GE.AND P4, PT, R5, UR4, PT ;  /* 0x0000000405007c0c */ /* 0x000fe2000bf86270 */
[----:B------:R-:W0:Y:S01]  /*11510*/  LDCU UR4, c[0x0][0x39c] ;  /* 0x00007380ff0477ac */ /* 0x000e220008000800 */
[----:B---3--:R-:W-:Y:S01]  /*11520*/  ISETP.LT.AND P3, PT, R161, UR6, !P3 ;  /* 0x00000006a1007c0c */ /* 0x008fe2000df61270 */
[----:B------:R-:W-:Y:S01]  /*11530*/  IMAD.X R9, R12, 0x1, R3, P6 ;  /* 0x000000010c097824 */ /* 0x000fe200030e0603 */
[----:B------:R-:W-:Y:S01]  /*11540*/  PRMT R5, R33, 0x9910, RZ ;  /* 0x0000991021057816 */ /* 0x000fe200000000ff */
[----:B------:R-:W3:Y:S01]  /*11550*/  LDCU UR6, c[0x0][0x39c] ;  /* 0x00007380ff0677ac */ /* 0x000ee20008000800 */
[----:B------:R-:W-:-:S02]  /*11560*/  PRMT R13, R97, 0x9910, RZ ;  /* 0x00009910610d7816 */ /* 0x000fc400000000ff */
[----:B------:R-:W-:Y:S02]  /*11570*/  SHF.R.S32.HI R5, RZ, 0x8, R5 ;  /* 0x00000008ff057819 */ /* 0x000fe40000011405 */
[C---:B--2---:R-:W-:Y:S01]  /*11580*/  IADD3 R6, P6, PT, R73.reuse, R4, RZ ;  /* 0x0000000449067210 */ /* 0x044fe20007fde0ff */
[----:B------:R-:W-:Y:S01]  /*11590*/  VIADD R73, R73, UR21 ;  /* 0x0000001549497c36 */ /* 0x000fe20008000000 */
[----:B------:R-:W-:Y:S01]  /*115a0*/  SHF.R.S32.HI R13, RZ, 0x8, R13 ;  /* 0x00000008ff0d7819 */ /* 0x000fe2000001140d */
[----:B------:R2:W-:Y:S01]  /*115b0*/  @P5 STG.E.U8 desc[UR18][R8.64], R5 ;  /* 0x0000000508005986 */ /* 0x0005e2000c101112 */
[----:B------:R-:W-:Y:S01]  /*115c0*/  ISETP.LT.AND P5, PT, R145, UR8, !P0 ;  /* 0x0000000891007c0c */ /* 0x000fe2000c7a1270 */
[----:B------:R-:W-:Y:S01]  /*115d0*/  IMAD.X R7, R12, 0x1, R2, P6 ;  /* 0x000000010c077824 */ /* 0x000fe200030e0602 */
[----:B------:R-:W-:Y:S01]  /*115e0*/  SHF.R.S32.HI R12, RZ, 0x1f, R73 ;  /* 0x0000001fff0c7819 */ /* 0x000fe20000011449 */
[----:B------:R-:W3:Y:S01]  /*115f0*/  LDCU UR8, c[0x0][0x398] ;  /* 0x00007300ff0877ac */ /* 0x000ee20008000800 */
[----:B------:R-:W-:-:S02]  /*11600*/  F2FP.SATFINITE.E5M2.F32.PACK_AB_MERGE_C R105, R105, R104, RZ ;  /* 0x000000686969723e */ /* 0x000fc400048060ff */
[----:B------:R1:W-:Y:S01]  /*11610*/  @P3 STG.E.U8 desc[UR18][R6.64], R13 ;  /* 0x0000000d06003986 */ /* 0x0003e2000c101112 */
[----:B----4-:R-:W-:Y:S01]  /*11620*/  ISETP.LT.AND P3, PT, R161, UR12, !P0 ;  /* 0x0000000ca1007c0c */ /* 0x010fe2000c761270 */
[----:B------:R-:W4:Y:S01]  /*11630*/  LDCU UR12, c[0x0][0x398] ;  /* 0x00007300ff0c77ac */ /* 0x000f220008000800 */
[C---:B------:R-:W-:Y:S02]  /*11640*/  IADD3 R10, P0, PT, R73.reuse, R0, RZ ;  /* 0x00000000490a7210 */ /* 0x040fe40007f1e0ff */
[C---:B--2---:R-:W-:Y:S01]  /*11650*/  IADD3 R8, P6, PT, R73.reuse, R4, RZ ;  /* 0x0000000449087210 */ /* 0x044fe20007fde0ff */
[----:B------:R-:W-:Y:S01]  /*11660*/  VIADD R73, R73, UR21 ;  /* 0x0000001549497c36 */ /* 0x000fe20008000000 */
[----:B------:R-:W-:Y:S01]  /*11670*/  PRMT R5, R35, 0x9910, RZ ;  /* 0x0000991023057816 */ /* 0x000fe200000000ff */
[----:B------:R-:W-:Y:S01]  /*11680*/  IMAD.X R11, R12, 0x1, R3, P0 ;  /* 0x000000010c0b7824 */ /* 0x000fe200000e0603 */
[----:B0-----:R-:W-:Y:S01]  /*11690*/  ISETP.GE.AND P0, PT, R14, UR4, PT ;  /* 0x000000040e007c0c */ /* 0x001fe2000bf06270 */
[----:B------:R-:W-:Y:S01]  /*116a0*/  IMAD.X R9, R12, 0x1, R2, P6 ;  /* 0x000000010c097824 */ /* 0x000fe200030e0602 */
[----:B------:R-:W0:Y:S01]  /*116b0*/  LDCU UR4, c[0x0][0x39c] ;  /* 0x00007380ff0477ac */ /* 0x000e220008000800 */
[----:B------:R-:W-:Y:S01]  /*116c0*/  SHF.R.S32.HI R12, RZ, 0x1f, R73 ;  /* 0x0000001fff0c7819 */ /* 0x000fe20000011449 */
[----:B------:R2:W-:Y:S01]  /*116d0*/  @P5 STG.E.U8 desc[UR18][R10.64], R35 ;  /* 0x000000230a005986 */ /* 0x0005e2000c101112 */
[----:B-1----:R-:W-:Y:S01]  /*116e0*/  ISETP.LT.AND P5, PT, R145, UR10, !P1 ;  /* 0x0000000a91007c0c */ /* 0x002fe2000cfa1270 */
[----:B------:R-:W-:Y:S01]  /*116f0*/  VIADD R14, R132, 0x23 ;  /* 0x00000023840e7836 */ /* 0x000fe20000000000 */
[----:B------:R-:W-:Y:S01]  /*11700*/  PRMT R13, R99, 0x9910, RZ ;  /* 0x00009910630d7816 */ /* 0x000fe200000000ff */
[----:B------:R1:W-:Y:S01]  /*11710*/  @P3 STG.E.U8 desc[UR18][R8.64], R99 ;  /* 0x0000006308003986 */ /* 0x0003e2000c101112 */
[----:B------:R-:W-:Y:S01]  /*11720*/  ISETP.LT.AND P3, PT, R161, UR14, !P1 ;  /* 0x0000000ea1007c0c */ /* 0x000fe2000cf61270 */
[----:B------:R-:W0:Y:S01]  /*11730*/  LDCU UR10, c[0x0][0x398] ;  /* 0x00007300ff0a77ac */ /* 0x000e220008000800 */
[----:B------:R-:W-:-:S02]  /*11740*/  IADD3 R6, P1, PT, R73, R0, RZ ;  /* 0x0000000049067210 */ /* 0x000fc40007f3e0ff */
[----:B------:R-:W-:Y:S01]  /*11750*/  SHF.R.S32.HI R5, RZ, 0x8, R5 ;  /* 0x00000008ff057819 */ /* 0x000fe20000011405 */
[----:B------:R-:W0:Y:S01]  /*11760*/  LDCU UR14, c[0x0][0x398] ;  /* 0x00007300ff0e77ac */ /* 0x000e220008000800 */
[----:B------:R-:W-:Y:S01]  /*11770*/  SHF.R.S32.HI R13, RZ, 0x8, R13 ;  /* 0x00000008ff0d7819 */ /* 0x000fe2000001140d */
[----:B------:R-:W-:Y:S01]  /*11780*/  IMAD.X R7, R12, 0x1, R3, P1 ;  /* 0x000000010c077824 */ /* 0x000fe200008e0603 */
[----:B------:R-:W-:Y:S01]  /*11790*/  F2FP.SATFINITE.E5M2.F32.PACK_AB_MERGE_C R43, R43, R42, RZ ;  /* 0x0000002a2b2b723e */ /* 0x000fe200048060ff */
[----:B--2---:R-:W-:Y:S01]  /*117a0*/  VIADD R11, R132, 0x24 ;  /* 0x00000024840b7836 */ /* 0x004fe20000000000 */
[----:B------:R-:W-:Y:S02]  /*117b0*/  F2FP.SATFINITE.E5M2.F32.PACK_AB_MERGE_C R107, R107, R106, RZ ;  /* 0x0000006a6b6b723e */ /* 0x000fe400048060ff */
[C---:B-1----:R-:W-:Y:S01]  /*117c0*/  IADD3 R8, P6, PT, R73.reuse, R4, RZ ;  /* 0x0000000449087210 */ /* 0x042fe20007fde0ff */
[----:B------:R-:W-:Y:S01]  /*117d0*/  VIADD R73, R73, UR21 ;  /* 0x0000001549497c36 */ /* 0x000fe20008000000 */
[----:B------:R1:W-:Y:S01]  /*117e0*/  @P5 STG.E.U8 desc[UR18][R6.64], R5 ;  /* 0x0000000506005986 */ /* 0x0003e2000c101112 */
[----:B---3--:R-:W-:Y:S01]  /*117f0*/  ISETP.LT.AND P5, PT, R145, UR8, !P2 ;  /* 0x0000000891007c0c */ /* 0x008fe2000d7a1270 */
[----:B------:R-:W2:Y:S01]  /*11800*/  LDCU UR8, c[0x0][0x398] ;  /* 0x00007300ff0877ac */ /* 0x000ea20008000800 */
[----:B------:R-:W-:Y:S01]  /*11810*/  IMAD.X R9, R12, 0x1, R2, P6 ;  /* 0x000000010c097824 */ /* 0x000fe200030e0602 */
[----:B------:R-:W-:-:S02]  /*11820*/  SHF.R.S32.HI R12, RZ, 0x1f, R73 ;  /* 0x0000001fff0c7819 */ /* 0x000fc40000011449 */
[----:B----4-:R-:W-:Y:S01]  /*11830*/  ISETP.LT.AND P6, PT, R161, UR12, !P2 ;  /* 0x0000000ca1007c0c */ /* 0x010fe2000d7c1270 */
[----:B------:R-:W3:Y:S01]  /*11840*/  LDCU UR12, c[0x0][0x398] ;  /* 0x00007300ff0c77ac */ /* 0x000ee20008000800 */
[----:B------:R4:W-:Y:S01]  /*11850*/  @P3 STG.E.U8 desc[UR18][R8.64], R13 ;  /* 0x0000000d08003986 */ /* 0x0009e2000c101112 */
[----:B------:R-:W-:Y:S02]  /*11860*/  IADD3 R10, P3, PT, R73, R0, RZ ;  /* 0x00000000490a7210 */ /* 0x000fe40007f7e0ff */
[----:B------:R-:W-:Y:S01]  /*11870*/  ISETP.GE.AND P2, PT, R11, UR6, PT ;  /* 0x000000060b007c0c */ /* 0x000fe2000bf46270 */
[----:B------:R-:W2:Y:S01]  /*11880*/  LDCU UR6, c[0x0][0x398] ;  /* 0x00007300ff0677ac */ /* 0x000ea20008000800 */
[----:B0-----:R-:W-:Y:S01]  /*11890*/  ISETP.GE.AND P1, PT, R14, UR4, PT ;  /* 0x000000040e007c0c */ /* 0x001fe2000bf26270 */
[C---:B------:R-:W-:Y:S01]  /*118a0*/  IMAD.X R11, R12.reuse, 0x1, R3, P3 ;  /* 0x000000010c0b7824 */ /* 0x040fe200018e0603 */
[C---:B-1----:R-:W-:Y:S01]  /*118b0*/  IADD3 R6, P3, PT, R73.reuse, R4, RZ ;  /* 0x0000000449067210 */ /* 0x042fe20007f7e0ff */
[----:B------:R-:W0:Y:S01]  /*118c0*/  LDCU UR4, c[0x0][0x39c] ;  /* 0x00007380ff0477ac */ /* 0x000e220008000800 */
[----:B------:R-:W-:Y:S01]  /*118d0*/  VIADD R73, R73, UR21 ;  /* 0x0000001549497c36 */ /* 0x000fe20008000000 */
[----:B------:R-:W-:Y:S01]  /*118e0*/  PRMT R15, R107, 0x9910, RZ ;  /* 0x000099106b0f7816 */ /* 0x000fe200000000ff */
[----:B------:R-:W-:Y:S01]  /*118f0*/  @P5 STG.E.U8 desc[UR18][R10.64], R37 ;  /* 0x000000250a005986 */ /* 0x000fe2000c101112 */
[----:B------:R-:W-:Y:S01]  /*11900*/  IMAD.X R7, R12, 0x1, R2, P3 ;  /* 0x000000010c077824 */ /* 0x000fe200018e0602 */
[----:B------:R-:W-:Y:S01]  /*11910*/  ISETP.LT.AND P5, PT, R145, UR10, !P4 ;  /* 0x0000000a91007c0c */ /* 0x000fe2000e7a1270 */
[C---:B------:R-:W-:Y:S01]  /*11920*/  VIADD R5, R132.reuse, 0x25 ;  /* 0x0000002584057836 */ /* 0x040fe20000000000 */
[----:B------:R-:W-:Y:S01]  /*11930*/  SHF.R.S32.HI R12, RZ, 0x1f, R73 ;  /* 0x0000001fff0c7819 */ /* 0x000fe20000011449 */
[----:B------:R-:W1:Y:S01]  /*11940*/  LDCU UR10, c[0x0][0x398] ;  /* 0x00007300ff0a77ac */ /* 0x000e620008000800 */
[----:B------:R3:W-:Y:S01]  /*11950*/  @P6 STG.E.U8 desc[UR18][R6.64], R101 ;  /* 0x0000006506006986 */ /* 0x0007e2000c101112 */
[----:B----4-:R-:W-:Y:S01]  /*11960*/  IADD3 R8, P6, PT, R73, R0, RZ ;  /* 0x0000000049087210 */ /* 0x010fe20007fde0ff */
[----:B------:R-:W-:Y:S01]  /*11970*/  VIADD R14, R132, 0x26 ;  /* 0x00000026840e7836 */ /* 0x000fe20000000000 */
[----:B------:R-:W-:-:S02]  /*11980*/  PRMT R13, R101, 0x9910, RZ ;  /* 0x00009910650d7816 */ /* 0x000fc400000000ff */
[----:B--2---:R-:W-:Y:S01]  /*11990*/  ISETP.LT.AND P4, PT, R161, UR6, !P4 ;  /* 0x00000006a1007c0c */ /* 0x004fe2000e781270 */
[----:B------:R-:W-:Y:S01]  /*119a0*/  IMAD.X R9, R12, 0x1, R3, P6 ;  /* 0x000000010c097824 */ /* 0x000fe200030e0603 */
[----:B------:R-:W-:Y:S01]  /*119b0*/  SHF.R.S32.HI R13, RZ, 0x8, R13 ;  /* 0x00000008ff0d7819 */ /* 0x000fe2000001140d */
[----:B------:R-:W2:Y:S01]  /*119c0*/  LDCU UR6, c[0x0][0x39c] ;  /* 0x00007380ff0677ac */ /* 0x000ea20008000800 */
[----:B0-----:R-:W-:Y:S02]  /*119d0*/  ISETP.GE.AND P3, PT, R5, UR4, PT ;  /* 0x0000000405007c0c */ /* 0x001fe4000bf66270 */
[----:B------:R-:W-:Y:S01]  /*119e0*/  PRMT R5, R37, 0x9910, RZ ;  /* 0x0000991025057816 */ /* 0x000fe200000000ff */
[----:B------:R-:W0:Y:S01]  /*119f0*/  LDCU UR4, c[0x0][0x39c] ;  /* 0x00007380ff0477ac */ /* 0x000e220008000800 */
[C---:B---3--:R-:W-:Y:S01]  /*11a00*/  IADD3 R6, P6, PT, R73.reuse, R4, RZ ;  /* 0x0000000449067210 */ /* 0x048fe20007fde0ff */
[----:B------:R-:W-:Y:S01]  /*11a10*/  VIADD R73, R73, UR21 ;  /* 0x0000001549497c36 */ /* 0x000fe20008000000 */
[----:B------:R-:W-:-:S02]  /*11a20*/  SHF.R.S32.HI R5, RZ, 0x8, R5 ;  /* 0x00000008ff057819 */ /* 0x000fc40000011405 */
[----:B------:R-:W-:Y:S01]  /*11a30*/  SHF.R.S32.HI R15, RZ, 0x8, R15 ;  /* 0x00000008ff0f7819 */ /* 0x000fe2000001140f */
[----:B------:R-:W-:Y:S01]  /*11a40*/  IMAD.X R7, R12, 0x1, R2, P6 ;  /* 0x000000010c077824 */ /* 0x000fe200030e0602 */
[----:B------:R-:W-:Y:S01]  /*11a50*/  SHF.R.S32.HI R12, RZ, 0x1f, R73 ;  /* 0x0000001fff0c7819 */ /* 0x000fe20000011449 */
[----:B------:R3:W-:Y:S01]  /*11a60*/  @P5 STG.E.U8 desc[UR18][R8.64], R5 ;  /* 0x0000000508005986 */ /* 0x0007e2000c101112 */
[----:B------:R-:W-:Y:S01]  /*11a70*/  ISETP.LT.AND P5, PT, R145, UR8, !P0 ;  /* 0x0000000891007c0c */ /* 0x000fe2000c7a1270 */
[----:B------:R-:W4:Y:S01]  /*11a80*/  LDCU UR8, c[0x0][0x398] ;  /* 0x00007300ff0877ac */ /* 0x000f220008000800 */
[----:B------:R-:W-:Y:S01]  /*11a90*/  F2FP.SATFINITE.E5M2.F32.PACK_AB_MERGE_C R45, R45, R44, RZ ;  /* 0x0000002c2d2d723e */ /* 0x000fe200048060ff */
[----:B------:R1:W-:Y:S01]  /*11aa0*/  @P4 STG.E.U8 desc[UR18][R6.64], R13 ;  /* 0x0000000d06004986 */ /* 0x0003e2000c101112 */
[----:B------:R-:W-:Y:S01]  /*11ab0*/  ISETP.LT.AND P4, PT, R161, UR12, !P0 ;  /* 0x0000000ca1007c0c */ /* 0x000fe2000c781270 */
[----:B------:R-:W2:Y:S01]  /*11ac0*/  LDCU UR12, c[0x0][0x398] ;  /* 0x00007300ff0c77ac */ /* 0x000ea20008000800 */
[----:B------:R-:W-:-:S02]  /*11ad0*/  IADD3 R10, P0, PT, R73, R0, RZ ;  /* 0x00000000490a7210 */ /* 0x000fc40007f1e0ff */
[----:B------:R-:W-:Y:S02]  /*11ae0*/  F2FP.SATFINITE.E5M2.F32.PACK_AB_MERGE_C R109, R109, R108, RZ ;  /* 0x0000006c6d6d723e */ /* 0x000fe400048060ff */
[----:B------:R-:W-:Y:S01]  /*11af0*/  F2FP.SATFINITE.E5M2.F32.PACK_AB_MERGE_C R47, R47, R46, RZ ;  /* 0x0000002e2f2f723e */ /* 0x000fe200048060ff */
[----:B------:R-:W-:Y:S01]  /*11b00*/  IMAD.X R11, R12, 0x1, R3, P0 ;  /* 0x000000010c0b7824 */ /* 0x000fe200000e0603 */
[C---:B---3--:R-:W-:Y:S01]  /*11b10*/  IADD3 R8, P6, PT, R73.reuse, R4, RZ ;  /* 0x0000000449087210 */ /* 0x048fe20007fde0ff */
[----:B------:R-:W-:Y:S01]  /*11b20*/  VIADD R73, R73, UR21 ;  /* 0x0000001549497c36 */ /* 0x000fe20008000000 */
[----:B0-----:R-:W-:Y:S01]  /*11b30*/  ISETP.GE.AND P0, PT, R14, UR4, PT ;  /* 0x000000040e007c0c */ /* 0x001fe2000bf06270 */
[----:B------:R-:W0:Y:S01]  /*11b40*/  LDCU UR4, c[0x0][0x39c] ;  /* 0x00007380ff0477ac */ /* 0x000e220008000800 */
[----:B------:R3:W-:Y:S01]  /*11b50*/  @P5 STG.E.U8 desc[UR18][R10.64], R39 ;  /* 0x000000270a005986 */ /* 0x0007e2000c101112 */
[----:B------:R-:W-:Y:S01]  /*11b60*/  IMAD.X R9, R12, 0x1, R2, P6 ;  /* 0x000000010c097824 */ /* 0x000fe200030e0602 */
[----:B-1----:R-:W-:Y:S01]  /*11b70*/  ISETP.LT.AND P5, PT, R145, UR10, !P1 ;  /* 0x0000000a91007c0c */ /* 0x002fe2000cfa1270 */
[----:B------:R-:W-:Y:S01]  /*11b80*/  VIADD R14, R132, 0x27 ;  /* 0x00000027840e7836 */ /* 0x000fe20000000000 */
[----:B------:R-:W-:Y:S01]  /*11b90*/  SHF.R.S32.HI R12, RZ, 0x1f, R73 ;  /* 0x0000001fff0c7819 */ /* 0x000fe20000011449 */
[----:B------:R-:W1:Y:S01]  /*11ba0*/  LDCU UR10, c[0x0][0x398] ;  /* 0x00007300ff0a77ac */ /* 0x000e620008000800 */
[----:B------:R0:W-:Y:S01]  /*11bb0*/  @P4 STG.E.U8 desc[UR18][R8.64], R103 ;  /* 0x0000006708004986 */ /* 0x0001e2000c101112 */
[----:B------:R-:W-:-:S02]  /*11bc0*/  ISETP.LT.AND P4, PT, R161, UR14, !P1 ;  /* 0x0000000ea1007c0c */ /* 0x000fc4000cf81270 */
[----:B------:R-:W-:Y:S01]  /*11bd0*/  IADD3 R6, P1, PT, R73, R0, RZ ;  /* 0x0000000049067210 */ /* 0x000fe20007f3e0ff */
[----:B------:R-:W1:Y:S01]  /*11be0*/  LDCU UR14, c[0x0][0x398] ;  /* 0x00007300ff0e77ac */ /* 0x000e620008000800 */
[----:B------:R-:W-:Y:S01]  /*11bf0*/  PRMT R5, R39, 0x9910, RZ ;  /* 0x0000991027057816 */ /* 0x000fe200000000ff */
[----:B---3--:R-:W-:Y:S01]  /*11c00*/  VIADD R11, R132, 0x28 ;  /* 0x00000028840b7836 */ /* 0x008fe20000000000 */
[----:B------:R-:W-:Y:S01]  /*11c10*/  PRMT R13, R103, 0x9910, RZ ;  /* 0x00009910670d7816 */ /* 0x000fe200000000ff */
[C---:B------:R-:W-:Y:S01]  /*11c20*/  IMAD.X R7, R12.reuse, 0x1, R3, P1 ;  /* 0x000000010c077824 */ /* 0x040fe200008e0603 */
[----:B------:R-:W-:Y:S02]  /*11c30*/  SHF.R.S32.HI R5, RZ, 0x8, R5 ;  /* 0x00000008ff057819 */ /* 0x000fe40000011405 */
[----:B------:R-:W-:Y:S02]  /*11c40*/  SHF.R.S32.HI R13, RZ, 0x8, R13 ;  /* 0x00000008ff0d7819 */ /* 0x000fe4000001140d */
[C---:B0-----:R-:W-:Y:S01]  /*11c50*/  IADD3 R8, P6, PT, R73.reuse, R4, RZ ;  /* 0x0000000449087210 */ /* 0x041fe20007fde0ff */
[----:B------:R-:W-:Y:S01]  /*11c60*/  VIADD R73, R73, UR21 ;  /* 0x0000001549497c36 */ /* 0x000fe20008000000 */
[----:B------:R0:W-:Y:S01]  /*11c70*/  @P5 STG.E.U8 desc[UR18][R6.64], R5 ;  /* 0x0000000506005986 */ /* 0x0001e2000c101112 */
[----:B----4-:R-:W-:Y:S01]  /*11c80*/  ISETP.LT.AND P5, PT, R145, UR8, !P2 ;  /* 0x0000000891007c0c */ /* 0x010fe2000d7a1270 */
[----:B------:R-:W3:Y:S01]  /*11c90*/  LDCU UR8, c[0x0][0x398] ;  /* 0x00007300ff0877ac */ /* 0x000ee20008000800 */
[----:B------:R-:W-:Y:S01]  /*11ca0*/  IMAD.X R9, R12, 0x1, R2, P6 ;  /* 0x000000010c097824 */ /* 0x000fe200030e0602 */
[----:B------:R-:W-:-:S02]  /*11cb0*/  SHF.R.S32.HI R12, RZ, 0x1f, R73 ;  /* 0x0000001fff0c7819 */ /* 0x000fc40000011449 */
[----:B--2---:R-:W-:Y:S01]  /*11cc0*/  ISETP.LT.AND P6, PT, R161, UR12, !P2 ;  /* 0x0000000ca1007c0c */ /* 0x004fe2000d7c1270 */
[----:B------:R-:W2:Y:S01]  /*11cd0*/  LDCU UR12, c[0x0][0x398] ;  /* 0x00007300ff0c77ac */ /* 0x000ea20008000800 */
[----:B------:R4:W-:Y:S01]  /*11ce0*/  @P4 STG.E.U8 desc[UR18][R8.64], R13 ;  /* 0x0000000d08004986 */ /* 0x0009e2000c101112 */
[----:B------:R-:W-:Y:S02]  /*11cf0*/  IADD3 R10, P4, PT, R73, R0, RZ ;  /* 0x00000000490a7210 */ /* 0x000fe40007f9e0ff */
[----:B------:R-:W-:Y:S01]  /*11d00*/  ISETP.GE.AND P2, PT, R11, UR6, PT ;  /* 0x000000060b007c0c */ /* 0x000fe2000bf46270 */
[----:B------:R-:W2:Y:S01]  /*11d10*/  LDCU UR6, c[0x0][0x398] ;  /* 0x00007300ff0677ac */ /* 0x000ea20008000800 */
[----:B------:R-:W-:Y:S01]  /*11d20*/  ISETP.GE.AND P1, PT, R14, UR4, PT ;  /* 0x000000040e007c0c */ /* 0x000fe2000bf26270 */
[C---:B------:R-:W-:Y:S01]  /*11d30*/  IMAD.X R11, R12.reuse, 0x1, R3, P4 ;  /* 0x000000010c0b7824 */ /* 0x040fe200020e0603 */
[C---:B0-----:R-:W-:Y:S01]  /*11d40*/  IADD3 R6, P4, PT, R73.reuse, R4, RZ ;  /* 0x0000000449067210 */ /* 0x041fe20007f9e0ff */
[----:B------:R-:W0:Y:S01]  /*11d50*/  LDCU UR4, c[0x0][0x39c] ;  /* 0x00007380ff0477ac */ /* 0x000e220008000800 */
[----:B------:R-:W-:Y:S01]  /*11d60*/  VIADD R73, R73, UR21 ;  /* 0x0000001549497c36 */ /* 0x000fe20008000000 */
[----:B------:R-:W-:Y:S01]  /*11d70*/  F2FP.SATFINITE.E5M2.F32.PACK_AB_MERGE_C R111, R111, R110, RZ ;  /* 0x0000006e6f6f723e */ /* 0x000fe200048060ff */
[----:B------:R-:W-:Y:S01]  /*11d80*/  @P5 STG.E.U8 desc[UR18][R10.64], R41 ;  /* 0x000000290a005986 */ /* 0x000fe2000c101112 */
[----:B------:R-:W-:Y:S01]  /*11d90*/  IMAD.X R7, R12, 0x1, R2, P4 ;  /* 0x000000010c077824 */ /* 0x000fe200020e0602 */
[----:B-1----:R-:W-:Y:S01]  /*11da0*/  ISETP.LT.AND P5, PT, R145, UR10, !P3 ;  /* 0x0000000a91007c0c */ /* 0x002fe2000dfa1270 */
        /* <DEDUP_REMOVED lines=17> */
[----:B------:R-:W-:Y:S01]  /*11ec0*/  F2FP.SATFINITE.E5M2.F32.PACK_AB_MERGE_C R49, R49, R48, RZ ;  /* 0x000000303131723e */ /* 0x000fe200048060ff */
        /* <DEDUP_REMOVED lines=17> */
[----:B------:R-:W-:Y:S01]  /*11fe0*/  @P5 STG.E.U8 desc[UR18][R10.64], R43 ;  /* 0x0000002b0a005986 */ /* 0x000fe2000c101112 */
[----:B------:R-:W-:Y:S01]  /*11ff0*/  IMAD.X R9, R12, 0x1, R2, P6 ;  /* 0x000000010c097824 */ /* 0x000fe200030e0602 */
[----:B-1----:R-:W-:Y:S01]  /*12000*/  ISETP.LT.AND P5, PT, R145, UR10, !P1 ;  /* 0x0000000a91007c0c */ /* 0x002fe2000cfa1270 */
[----:B------:R-:W1:Y:S01]  /*12010*/  LDCU UR10, c[0x0][0x398] ;  /* 0x00007300ff0a77ac */ /* 0x000e620008000800 */
[----:B------:R-:W-:Y:S01]  /*12020*/  SHF.R.S32.HI R12, RZ, 0x1f, R73 ;  /* 0x0000001fff0c7819 */ /* 0x000fe20000011449 */
[C---:B------:R-:W-:Y:S01]  /*12030*/  VIADD R13, R132.reuse, 0x2b ;  /* 0x0000002b840d7836 */ /* 0x040fe20000000000 */
[----:B------:R3:W-:Y:S01]  /*12040*/  @P3 STG.E.U8 desc[UR18][R8.64], R107 ;  /* 0x0000006b08003986 */ /* 0x0007e2000c101112 */
[----:B------:R-:W-:Y:S01]  /*12050*/  ISETP.LT.AND P3, PT, R161, UR14, !P1 ;  /* 0x0000000ea1007c0c */ /* 0x000fe2000cf61270 */
[----:B------:R-:W1:Y:S01]  /*12060*/  LDCU UR14, c[0x0][0x398] ;  /* 0x00007300ff0e77ac */ /* 0x000e620008000800 */
[----:B------:R-:W-:Y:S01]  /*12070*/  IADD3 R6, P1, PT, R73, R0, RZ ;  /* 0x0000000049067210 */ /* 0x000fe20007f3e0ff */
[----:B------:R-:W-:Y:S01]  /*12080*/  VIADD R14, R132, 0x2c ;  /* 0x0000002c840e7836 */ /* 0x000fe20000000000 */
[----:B------:R-:W-:-:S02]  /*12090*/  PRMT R5, R43, 0x9910, RZ ;  /* 0x000099102b057816 */ /* 0x000fc400000000ff */
[----:B------:R-:W-:Y:S01]  /*120a0*/  F2FP.SATFINITE.E5M2.F32.PACK_AB_MERGE_C R53, R53, R52, RZ ;  /* 0x000000343535723e */ /* 0x000fe200048060ff */
[C---:B------:R-:W-:Y:S01]  /*120b0*/  IMAD.X R7, R12.reuse, 0x1, R3, P1 ;  /* 0x000000010c077824 */ /* 0x040fe200008e0603 */
[----:B------:R-:W-:Y:S02]  /*120c0*/  SHF.R.S32.HI R5, RZ, 0x8, R5 ;  /* 0x00000008ff057819 */ /* 0x000fe40000011405 */
[----:B0-----:R-:W-:Y:S01]  /*120d0*/  ISETP.GE.AND P1, PT, R13, UR4, PT ;  /* 0x000000040d007c0c */ /* 0x001fe2000bf26270 */
[----:B------:R-:W0:Y:S01]  /*120e0*/  LDCU UR4, c[0x0][0x39c] ;  /* 0x00007380ff0477ac */ /* 0x000e220008000800 */
[C---:B---3--:R-:W-:Y:S01]  /*120f0*/  IADD3 R8, P6, PT, R73.reuse, R4, RZ ;  /* 0x0000000449087210 */ /* 0x048fe20007fde0ff */
[----:B------:R-:W-:Y:S01]  /*12100*/  VIADD R73, R73, UR21 ;  /* 0x0000001549497c36 */ /* 0x000fe20008000000 */
[----:B------:R3:W-:Y:S01]  /*12110*/  @P5 STG.E.U8 desc[UR18][R6.64], R5 ;  /* 0x0000000506005986 */ /* 0x0007e2000c101112 */
[----:B----4-:R-:W-:Y:S01]  /*12120*/  ISETP.LT.AND P5, PT, R145, UR8, !P2 ;  /* 0x0000000891007c0c */ /* 0x010fe2000d7a1270 */
[----:B------:R-:W4:Y:S01]  /*12130*/  LDCU UR8, c[0x0][0x398] ;  /* 0x00007300ff0877ac */ /* 0x000f220008000800 */
[----:B------:R-:W-:Y:S01]  /*12140*/  IMAD.X R9, R12, 0x1, R2, P6 ;  /* 0x000000010c097824 */ /* 0x000fe200030e0602 */
[----:B------:R-:W-:-:S02]  /*12150*/  SHF.R.S32.HI R13, RZ, 0x1f, R73 ;  /* 0x0000001fff0d7819 */ /* 0x000fc40000011449 */
[----:B--2---:R-:W-:Y:S01]  /*12160*/  ISETP.LT.AND P2, PT, R161, UR12, !P2 ;  /* 0x0000000ca1007c0c */ /* 0x004fe2000d741270 */
[----:B------:R-:W2:Y:S01]  /*12170*/  LDCU UR12, c[0x0][0x398] ;  /* 0x00007300ff0c77ac */ /* 0x000ea20008000800 */
[----:B------:R0:W-:Y:S01]  /*12180*/  @P3 STG.E.U8 desc[UR18][R8.64], R15 ;  /* 0x0000000f08003986 */ /* 0x0001e2000c101112 */
[C---:B------:R-:W-:Y:S02]  /*12190*/  IADD3 R10, P3, PT, R73.reuse, R0, RZ ;  /* 0x00000000490a7210 */ /* 0x040fe40007f7e0ff */
[C---:B------:R-:W-:Y:S01]  /*121a0*/  IADD3 R12, P6, PT, R73.reuse, R4, RZ ;  /* 0x00000004490c7210 */ /* 0x040fe20007fde0ff */
[----:B------:R-:W-:Y:S01]  /*121b0*/  VIADD R73, R73, UR21 ;  /* 0x0000001549497c36 */ /* 0x000fe20008000000 */
[----:B---3--:R-:W-:Y:S01]  /*121c0*/  PRMT R5, R45, 0x9910, RZ ;  /* 0x000099102d057816 */ /* 0x008fe200000000ff */
[C---:B------:R-:W-:Y:S01]  /*121d0*/  IMAD.X R11, R13.reuse, 0x1, R3, P3 ;  /* 0x000000010d0b7824 */ /* 0x040fe200018e0603 */
[----:B------:R-:W-:Y:S01]  /*121e0*/  ISETP.GE.AND P3, PT, R14, UR6, PT ;  /* 0x000000060e007c0c */ /* 0x000fe2000bf66270 */
[----:B------:R-:W-:Y:S01]  /*121f0*/  IMAD.X R13, R13, 0x1, R2, P6 ;  /* 0x000000010d0d7824 */ /* 0x000fe200030e0602 */
[----:B------:R-:W-:Y:S01]  /*12200*/  IADD3 R6, P6, PT, R73, R0, RZ ;  /* 0x0000000049067210 */ /* 0x000fe20007fde0ff */
[----:B------:R-:W-:Y:S01]  /*12210*/  VIADD R7, R132, 0x2d ;  /* 0x0000002d84077836 */ /* 0x000fe20000000000 */
[----:B------:R-:W-:Y:S01]  /*12220*/  @P5 STG.E.U8 desc[UR18][R10.64], R45 ;  /* 0x0000002d0a005986 */ /* 0x000fe2000c101112 */
[----:B-1----:R-:W-:Y:S01]  /*12230*/  ISETP.LT.AND P5, PT, R145, UR10, !P4 ;  /* 0x0000000a91007c0c */ /* 0x002fe2000e7a1270 */
[----:B------:R-:W1:Y:S01]  /*12240*/  LDCU UR10, c[0x0][0x398] ;  /* 0x00007300ff0a77ac */ /* 0x000e620008000800 */
[----:B0-----:R-:W-:Y:S01]  /*12250*/  SHF.R.S32.HI R9, RZ, 0x1f, R73 ;  /* 0x0000001fff097819 */ /* 0x001fe20000011449 */
[----:B------:R0:W-:Y:S01]  /*12260*/  @P2 STG.E.U8 desc[UR18][R12.64], R109 ;  /* 0x0000006d0c002986 */ /* 0x0001e2000c101112 */
[----:B------:R-:W-:Y:S01]  /*12270*/  ISETP.GE.AND P2, PT, R7, UR4, PT ;  /* 0x0000000407007c0c */ /* 0x000fe2000bf46270 */
[----:B------:R-:W3:Y:S01]  /*12280*/  LDCU UR4, c[0x0][0x39c] ;  /* 0x00007380ff0477ac */ /* 0x000ee20008000800 */
[----:B------:R-:W-:Y:S01]  /*12290*/  SHF.R.S32.HI R5, RZ, 0x8, R5 ;  /* 0x00000008ff057819 */ /* 0x000fe20000011405 */
[----:B------:R-:W-:Y:S01]  /*122a0*/  IMAD.X R7, R9, 0x1, R3, P6 ;  /* 0x0000000109077824 */ /* 0x000fe200030e0603 */
[----:B----4-:R-:W-:Y:S01]  /*122b0*/  ISETP.LT.AND P4, PT, R161, UR8, !P4 ;  /* 0x00000008a1007c0c */ /* 0x010fe2000e781270 */
[----:B------:R-:W4:Y:S01]  /*122c0*/  LDCU UR6, c[0x0][0x39c] ;  /* 0x00007380ff0677ac */ /* 0x000f220008000800 */
[----:B--2---:R-:W-:-:S02]  /*122d0*/  ISETP.LT.AND P6, PT, R145, UR12, !P0 ;  /* 0x0000000c91007c0c */ /* 0x004fc4000c7c1270 */
[----:B------:R-:W-:Y:S01]  /*122e0*/  PRMT R15, R113, 0x9910, RZ ;  /* 0x00009910710f7816 */ /* 0x000fe200000000ff */
[----:B------:R2:W-:Y:S01]  /*122f0*/  @P5 STG.E.U8 desc[UR18][R6.64], R5 ;  /* 0x0000000506005986 */ /* 0x0005e2000c101112 */
[C---:B------:R-:W-:Y:S01]  /*12300*/  IADD3 R8, P5, PT, R73.reuse, R4, RZ ;  /* 0x0000000449087210 */ /* 0x040fe20007fbe0ff */
[----:B------:R-:W-:Y:S01]  /*12310*/  VIADD R73, R73, UR21 ;  /* 0x0000001549497c36 */ /* 0x000fe20008000000 */
[----:B0-----:R-:W-:Y:S01]  /*12320*/  PRMT R13, R109, 0x9910, RZ ;  /* 0x000099106d0d7816 */ /* 0x001fe200000000ff */
[----:B------:R-:W0:Y:S01]  /*12330*/  LDCU UR8, c[0x0][0x398] ;  /* 0x00007300ff0877ac */ /* 0x000e220008000800 */
[----:B------:R-:W-:Y:S01]  /*12340*/  SHF.R.S32.HI R15, RZ, 0x8, R15 ;  /* 0x00000008ff0f7819 */ /* 0x000fe2000001140f */
[----:B------:R-:W-:Y:S01]  /*12350*/  IMAD.X R9, R9, 0x1, R2, P5 ;  /* 0x0000000109097824 */ /* 0x000fe200028e0602 */
[----:B------:R-:W-:Y:S01]  /*12360*/  SHF.R.S32.HI R12, RZ, 0x1f, R73 ;  /* 0x0000001fff0c7819 */ /* 0x000fe20000011449 */
[----:B------:R-:W0:Y:S01]  /*12370*/  LDCU UR12, c[0x0][0x398] ;  /* 0x00007300ff0c77ac */ /* 0x000e220008000800 */
[----:B------:R-:W-:-:S02]  /*12380*/  IADD3 R10, P5, PT, R73, R0, RZ ;  /* 0x00000000490a7210 */ /* 0x000fc40007fbe0ff */
[----:B------:R-:W-:Y:S01]  /*12390*/  SHF.R.S32.HI R13, RZ, 0x8, R13 ;  /* 0x00000008ff0d7819 */ /* 0x000fe2000001140d */
[----:B--2---:R-:W-:Y:S01]  /*123a0*/  VIADD R5, R132, 0x2e ;  /* 0x0000002e84057836 */ /* 0x004fe20000000000 */
[----:B------:R-:W-:Y:S01]  /*123b0*/  F2FP.SATFINITE.E5M2.F32.PACK_AB_MERGE_C R117, R117, R116, RZ ;  /* 0x000000747575723e */ /* 0x000fe200048060ff */
[----:B------:R-:W-:Y:S01]  /*123c0*/  IMAD.X R11, R12, 0x1, R3, P5 ;  /* 0x000000010c0b7824 */ /* 0x000fe200028e0603 */
[----:B------:R-:W-:Y:S01]  /*123d0*/  ISETP.LT.AND P5, PT, R161, UR14, !P0 ;  /* 0x0000000ea1007c0c */ /* 0x000fe2000c7a1270 */
[----:B------:R-:W-:Y:S01]  /*123e0*/  @P4 STG.E.U8 desc[UR18][R8.64], R13 ;  /* 0x0000000d08004986 */ /* 0x000fe2000c101112 */
[----:B---3--:R-:W-:Y:S01]  /*123f0*/  ISETP.GE.AND P4, PT, R5, UR4, PT ;  /* 0x0000000405007c0c */ /* 0x008fe2000bf86270 */
[----:B------:R-:W-:Y:S01]  /*12400*/  VIADD R5, R132, 0x2f ;  /* 0x0000002f84057836 */ /* 0x000fe20000000000 */
[----:B------:R-:W2:Y:S01]  /*12410*/  LDCU UR4, c[0x0][0x39c] ;  /* 0x00007380ff0477ac */ /* 0x000ea20008000800 */
[----:B------:R3:W-:Y:S01]  /*12420*/  @P6 STG.E.U8 desc[UR18][R10.64], R47 ;  /* 0x0000002f0a006986 */ /* 0x0007e2000c101112 */
[C---:B------:R-:W-:Y:S01]  /*12430*/  IADD3 R6, P6, PT, R73.reuse, R4, RZ ;  /* 0x0000000449067210 */ /* 0x040fe20007fde0ff */
[----:B------:R-:W-:Y:S01]  /*12440*/  VIADD R73, R73, UR21 ;  /* 0x0000001549497c36 */ /* 0x000fe20008000000 */
[----:B----4-:R-:W-:Y:S01]  /*12450*/  ISETP.GE.AND P0, PT, R5, UR6, PT ;  /* 0x0000000605007c0c */ /* 0x010fe2000bf06270 */
[----:B------:R-:W4:Y:S01]  /*12460*/  LDCU UR6, c[0x0][0x398] ;  /* 0x00007300ff0677ac */ /* 0x000f220008000800 */
[----:B------:R-:W-:Y:S01]  /*12470*/  PRMT R5, R47, 0x9910, RZ ;  /* 0x000099102f057816 */ /* 0x000fe200000000ff */
[----:B------:R-:W-:Y:S01]  /*12480*/  IMAD.X R7, R12, 0x1, R2, P6 ;  /* 0x000000010c077824 */ /* 0x000fe200030e0602 */
[----:B-1----:R-:W-:Y:S01]  /*12490*/  ISETP.LT.AND P6, PT, R145, UR10, !P1 ;  /* 0x0000000a91007c0c */ /* 0x002fe2000cfc1270 */
[----:B------:R-:W1:Y:S01]  /*124a0*/  LDCU UR10, c[0x0][0x398] ;  /* 0x00007300ff0a77ac */ /* 0x000e620008000800 */
[----:B------:R-:W-:-:S02]  /*124b0*/  SHF.R.S32.HI R5, RZ, 0x8, R5 ;  /* 0x00000008ff057819 */ /* 0x000fc40000011405 */
[----:B------:R2:W-:Y:S01]  /*124c0*/  @P5 STG.E.U8 desc[UR18][R6.64], R111 ;  /* 0x0000006f06005986 */ /* 0x0005e2000c101112 */
[----:B---3--:R-:W-:Y:S02]  /*124d0*/  SHF.R.S32.HI R10, RZ, 0x1f, R73 ;  /* 0x0000001fff0a7819 */ /* 0x008fe40000011449 */
[----:B------:R-:W-:Y:S02]  /*124e0*/  IADD3 R8, P5, PT, R73, R0, RZ ;  /* 0x0000000049087210 */ /* 0x000fe40007fbe0ff */
[----:B0-----:R-:W-:Y:S01]  /*124f0*/  ISETP.LT.AND P1, PT, R161, UR8, !P1 ;  /* 0x00000008a1007c0c */ /* 0x001fe2000cf21270 */
[----:B------:R-:W0:Y:S01]  /*12500*/  LDCU UR8, c[0x0][0x398] ;  /* 0x00007300ff0877ac */ /* 0x000e220008000800 */
[----:B------:R-:W-:Y:S01]  /*12510*/  PRMT R13, R111, 0x9910, RZ ;  /* 0x000099106f0d7816 */ /* 0x000fe200000000ff */
[----:B------:R-:W-:Y:S01]  /*12520*/  IMAD.X R9, R10, 0x1, R3, P5 ;  /* 0x000000010a097824 */ /* 0x000fe200028e0603 */
[----:B------:R-:W-:Y:S02]  /*12530*/  F2FP.SATFINITE.E5M2.F32.PACK_AB_MERGE_C R55, R55, R54, RZ ;  /* 0x000000363737723e */ /* 0x000fe400048060ff */
[----:B------:R-:W-:-:S02]  /*12540*/  SHF.R.S32.HI R13, RZ, 0x8, R13 ;  /* 0x00000008ff0d7819 */ /* 0x000fc4000001140d */
[----:B------:R3:W-:Y:S01]  /*12550*/  @P6 STG.E.U8 desc[UR18][R8.64], R5 ;  /* 0x0000000508006986 */ /* 0x0007e2000c101112 */
[C---:B--2---:R-:W-:Y:S01]  /*12560*/  IADD3 R6, P6, PT, R73.reuse, R4, RZ ;  /* 0x0000000449067210 */ /* 0x044fe20007fde0ff */
[----:B------:R-:W-:Y:S01]  /*12570*/  VIADD R73, R73, UR21 ;  /* 0x0000001549497c36 */ /* 0x000fe20008000000 */
[----:B----4-:R-:W-:Y:S01]  /*12580*/  ISETP.LT.AND P5, PT, R145, UR6, !P3 ;  /* 0x0000000691007c0c */ /* 0x010fe2000dfa1270 */
[----:B------:R-:W2:Y:S01]  /*12590*/  LDCU UR6, c[0x0][0x398] ;  /* 0x00007300ff0677ac */ /* 0x000ea20008000800 */
[----:B-1----:R-:W-:Y:S01]  /*125a0*/  ISETP.LT.AND P3, PT, R161, UR10, !P3 ;  /* 0x0000000aa1007c0c */ /* 0x002fe2000df61270 */
[----:B------:R-:W-:Y:S01]  /*125b0*/  IMAD.X R7, R10, 0x1, R2, P6 ;  /* 0x000000010a077824 */ /* 0x000fe200030e0602 */
[----:B------:R-:W-:Y:S01]  /*125c0*/  SHF.R.S32.HI R12, RZ, 0x1f, R73 ;  /* 0x0000001fff0c7819 */ /* 0x000fe20000011449 */
[----:B------:R-:W1:Y:S01]  /*125d0*/  LDCU UR10, c[0x0][0x398] ;  /* 0x00007300ff0a77ac */ /* 0x000e620008000800 */
[----:B------:R-:W-:Y:S02]  /*125e0*/  IADD3 R10, P6, PT, R73, R0, RZ ;  /* 0x00000000490a7210 */ /* 0x000fe40007fde0ff */
[----:B------:R4:W-:Y:S01]  /*125f0*/  @P1 STG.E.U8 desc[UR18][R6.64], R13 ;  /* 0x0000000d06001986 */ /* 0x0009e2000c101112 */
[----:B---3--:R-:W-:Y:S01]  /*12600*/  VIADD R5, R132, 0x30 ;  /* 0x0000003084057836 */ /* 0x008fe20000000000 */
[----:B------:R-:W-:Y:S01]  /*12610*/  PRMT R9, R49, 0x9910, RZ ;  /* 0x0000991031097816 */ /* 0x000fe200000000ff */
[----:B------:R-:W-:Y:S01]  /*12620*/  IMAD.X R11, R12, 0x1, R3, P6 ;  /* 0x000000010c0b7824 */ /* 0x000fe200030e0603 */
[----:B------:R-:W-:-:S02]  /*12630*/  IADD3 R8, P6, PT, R73, R4, RZ ;  /* 0x0000000449087210 */ /* 0x000fc40007fde0ff */
[----:B------:R-:W-:Y:S01]  /*12640*/  ISETP.GE.AND P1, PT, R5, UR4, PT ;  /* 0x0000000405007c0c */ /* 0x000fe2000bf26270 */
[----:B------:R-:W3:Y:S01]  /*12650*/  LDCU UR4, c[0x0][0x39c] ;  /* 0x00007380ff0477ac */ /* 0x000ee20008000800 */
[----:B------:R1:W-:Y:S01]  /*12660*/  @P5 STG.E.U8 desc[UR18][R10.64], R49 ;  /* 0x000000310a005986 */ /* 0x0003e2000c101112 */
[----:B------:R-:W-:Y:S01]  /*12670*/  VIADD R5, R73, UR21 ;  /* 0x0000001549057c36 */ /* 0x000fe20008000000 */
[----:B0-----:R-:W-:Y:S01]  /*12680*/  ISETP.LT.AND P5, PT, R145, UR8, !P2 ;  /* 0x0000000891007c0c */ /* 0x001fe2000d7a1270 */
[----:B------:R-:W0:Y:S01]  /*12690*/  LDCU UR8, c[0x0][0x398] ;  /* 0x00007300ff0877ac */ /* 0x000e220008000800 */
[----:B----4-:R-:W-:Y:S01]  /*126a0*/  IMAD.MOV.U32 R13, RZ, RZ, R9 ;  /* 0x000000ffff0d7224 */ /* 0x010fe200078e0009 */
[----:B--2---:R-:W-:Y:S01]  /*126b0*/  ISETP.LT.AND P2, PT, R161, UR6, !P2 ;  /* 0x00000006a1007c0c */ /* 0x004fe2000d741270 */
[----:B------:R-:W-:Y:S01]  /*126c0*/  IMAD.X R9, R12, 0x1, R2, P6 ;  /* 0x000000010c097824 */ /* 0x000fe200030e0602 */
[----:B------:R-:W-:Y:S01]  /*126d0*/  SHF.R.S32.HI R14, RZ, 0x1f, R5 ;  /* 0x0000001fff0e7819 */ /* 0x000fe20000011405 */
[----:B------:R-:W2:Y:S01]  /*126e0*/  LDCU UR6, c[0x0][0x398] ;  /* 0x00007300ff0677ac */ /* 0x000ea20008000800 */
[----:B------:R-:W-:Y:S01]  /*126f0*/  IADD3 R6, P6, PT, R5, R0, RZ ;  /* 0x0000000005067210 */ /* 0x000fe20007fde0ff */
[C---:B------:R-:W-:Y:S01]  /*12700*/  VIADD R12, R132.reuse, 0x32 ;  /* 0x00000032840c7836 */ /* 0x040fe20000000000 */
[----:B------:R4:W-:Y:S01]  /*12710*/  @P3 STG.E.U8 desc[UR18][R8.64], R113 ;  /* 0x0000007108003986 */ /* 0x0009e2000c101112 */
[----:B-1----:R-:W-:Y:S01]  /*12720*/  VIADD R10, R132, 0x31 ;  /* 0x00000031840a7836 */ /* 0x002fe20000000000 */
[----:B------:R-:W-:Y:S01]  /*12730*/  SHF.R.S32.HI R13, RZ, 0x8, R13 ;  /* 0x00000008ff0d7819 */ /* 0x000fe2000001140d */
[----:B------:R-:W-:Y:S01]  /*12740*/  IMAD.X R7, R14, 0x1, R3, P6 ;  /* 0x000000010e077824 */ /* 0x000fe200030e0603 */
[----:B------:R-:W-:-:S02]  /*12750*/  F2FP.SATFINITE.E5M2.F32.PACK_AB_MERGE_C R119, R119, R118, RZ ;  /* 0x000000767777723e */ /* 0x000fc400048060ff */
[----:B---3--:R-:W-:Y:S01]  /*12760*/  ISETP.GE.AND P3, PT, R10, UR4, PT ;  /* 0x000000040a007c0c */ /* 0x008fe2000bf66270 */
[----:B------:R-:W1:Y:S01]  /*12770*/  LDCU UR4, c[0x0][0x39c] ;  /* 0x00007380ff0477ac */ /* 0x000e620008000800 */
[CC--:B------:R-:W-:Y:S01]  /*12780*/  IADD3 R10, P6, PT, R5.reuse, R4.reuse, RZ ;  /* 0x00000004050a7210 */ /* 0x0c0fe20007fde0ff */
[----:B------:R-:W-:Y:S01]  /*12790*/  VIADD R5, R5, UR21 ;  /* 0x0000001505057c36 */ /* 0x000fe20008000000 */
[----:B------:R3:W-:Y:S01]  /*127a0*/  @P5 STG.E.U8 desc[UR18][R6.64], R13 ;  /* 0x0000000d06005986 */ /* 0x0007e2000c101112 */
[----:B------:R-:W-:Y:S01]  /*127b0*/  ISETP.LT.AND P5, PT, R145, UR12, !P4 ;  /* 0x0000000c91007c0c */ /* 0x000fe2000e7a1270 */
[----:B------:R-:W2:Y:S01]  /*127c0*/  LDCU UR12, c[0x0][0x398] ;  /* 0x00007300ff0c77ac */ /* 0x000ea20008000800 */
[----:B------:R-:W-:Y:S01]  /*127d0*/  IMAD.X R11, R14, 0x1, R2, P6 ;  /* 0x000000010e0b7824 */ /* 0x000fe200030e0602 */
[----:B----4-:R-:W-:Y:S02]  /*127e0*/  SHF.R.S32.HI R9, RZ, 0x1f, R5 ;  /* 0x0000001fff097819 */ /* 0x010fe40000011405 */
[----:B0-----:R-:W-:Y:S01]  /*127f0*/  ISETP.LT.AND P4, PT, R161, UR8, !P4 ;  /* 0x00000008a1007c0c */ /* 0x001fe2000e781270 */
[----:B------:R-:W0:Y:S01]  /*12800*/  LDCU UR8, c[0x0][0x398] ;  /* 0x00007300ff0877ac */ /* 0x000e220008000800 */
[----:B------:R4:W-:Y:S01]  /*12810*/  @P2 STG.E.U8 desc[UR18][R10.64], R15 ;  /* 0x0000000f0a002986 */ /* 0x0009e2000c101112 */
[----:B------:R-:W-:-:S02]  /*12820*/  IADD3 R8, P2, PT, R5, R4, RZ ;  /* 0x0000000405087210 */ /* 0x000fc40007f5e0ff */
[----:B------:R-:W-:Y:S02]  /*12830*/  F2FP.SATFINITE.E5M2.F32.PACK_AB_MERGE_C R57, R57, R56, RZ ;  /* 0x000000383939723e */ /* 0x000fe400048060ff */
[C---:B---3--:R-:W-:Y:S01]  /*12840*/  IADD3 R6, P6, PT, R5.reuse, R0, RZ ;  /* 0x0000000005067210 */ /* 0x048fe20007fde0ff */
[----:B------:R-:W-:Y:S01]  /*12850*/  VIADD R5, R5, UR21 ;  /* 0x0000001505057c36 */ /* 0x000fe20008000000 */
[----:B------:R-:W-:Y:S02]  /*12860*/  PRMT R13, R51, 0x9910, RZ ;  /* 0x00009910330d7816 */ /* 0x000fe400000000ff */
[----:B------:R-:W-:Y:S01]  /*12870*/  F2FP.SATFINITE.E5M2.F32.PACK_AB_MERGE_C R121, R121, R120, RZ ;  /* 0x000000787979723e */ /* 0x000fe200048060ff */
[C---:B------:R-:W-:Y:S01]  /*12880*/  IMAD.X R7, R9.reuse, 0x1, R3, P6 ;  /* 0x0000000109077824 */ /* 0x040fe200030e0603 */
[----:B-1----:R-:W-:Y:S01]  /*12890*/  ISETP.GE.AND P6, PT, R12, UR4, PT ;  /* 0x000000040c007c0c */ /* 0x002fe2000bfc6270 */
[----:B------:R-:W1:Y:S01]  /*128a0*/  LDCU UR4, c[0x0][0x39c] ;  /* 0x00007380ff0477ac */ /* 0x000e620008000800 */
[----:B------:R-:W-:Y:S01]  /*128b0*/  IMAD.X R9, R9, 0x1, R2, P2 ;  /* 0x0000000109097824 */ /* 0x000fe200010e0602 */
[----:B------:R-:W-:Y:S01]  /*128c0*/  SHF.R.S32.HI R12, RZ, 0x1f, R5 ;  /* 0x0000001fff0c7819 */ /* 0x000fe20000011405 */
[----:B------:R3:W-:Y:S01]  /*128d0*/  @P5 STG.E.U8 desc[UR18][R6.64], R51 ;  /* 0x0000003306005986 */ /* 0x0007e2000c101112 */
[----:B----4-:R-:W-:Y:S01]  /*128e0*/  VIADD R11, R132, 0x33 ;  /* 0x00000033840b7836 */ /* 0x010fe20000000000 */
[----:B------:R-:W-:-:S02]  /*128f0*/  IADD3 R10, P5, PT, R5, R0, RZ ;  /* 0x00000000050a7210 */ /* 0x000fc40007fbe0ff */
[----:B------:R4:W-:Y:S01]  /*12900*/  @P4 STG.E.U8 desc[UR18][R8.64], R115 ;  /* 0x0000007308004986 */ /* 0x0009e2000c101112 */
[----:B--2---:R-:W-:Y:S01]  /*12910*/  ISETP.LT.AND P4, PT, R145, UR6, !P0 ;  /* 0x0000000691007c0c */ /* 0x004fe2000c781270 */
[----:B------:R-:W2:Y:S01]  /*12920*/  LDCU UR6, c[0x0][0x39c] ;  /* 0x00007380ff0677ac */ /* 0x000ea20008000800 */
[----:B0-----:R-:W-:Y:S02]  /*12930*/  ISETP.LT.AND P0, PT, R161, UR8, !P0 ;  /* 0x00000008a1007c0c */ /* 0x001fe4000c701270 */
[----:B------:R-:W-:Y:S01]  /*12940*/  SHF.R.S32.HI R13, RZ, 0x8, R13 ;  /* 0x00000008ff0d7819 */ /* 0x000fe2000001140d */
[----:B------:R-:W0:Y:S01]  /*12950*/  LDCU UR8, c[0x0][0x398] ;  /* 0x00007300ff0877ac */ /* 0x000e220008000800 */
[----:B------:R-:W-:Y:S02]  /*12960*/  PRMT R15, R115, 0x9910, RZ ;  /* 0x00009910730f7816 */ /* 0x000fe400000000ff */
[----:B------:R-:W-:Y:S02]  /*12970*/  F2FP.SATFINITE.E5M2.F32.PACK_AB_MERGE_C R59, R59, R58, RZ ;  /* 0x0000003a3b3b723e */ /* 0x000fe400048060ff */
[----:B-1----:R-:W-:Y:S01]  /*12980*/  ISETP.GE.AND P2, PT, R11, UR4, PT ;  /* 0x000000040b007c0c */ /* 0x002fe2000bf46270 */
[----:B------:R-:W-:Y:S01]  /*12990*/  IMAD.X R11, R12, 0x1, R3, P5 ;  /* 0x000000010c0b7824 */ /* 0x000fe200028e0603 */
[C---:B---3--:R-:W-:Y:S01]  /*129a0*/  IADD3 R6, P5, PT, R5.reuse, R4, RZ ;  /* 0x0000000405067210 */ /* 0x048fe20007fbe0ff */
[----:B------:R-:W-:Y:S01]  /*129b0*/  VIADD R5, R5, UR21 ;  /* 0x0000001505057c36 */ /* 0x000fe20008000000 */
[----:B------:R-:W-:Y:S01]  /*129c0*/  SHF.R.S32.HI R15, RZ, 0x8, R15 ;  /* 0x00000008ff0f7819 */ /* 0x000fe2000001140f */
[----:B----4-:R-:W-:Y:S01]  /*129d0*/  VIADD R9, R132, 0x34 ;  /* 0x0000003484097836 */ /* 0x010fe20000000000 */
[----:B------:R1:W-:Y:S01]  /*129e0*/  @P4 STG.E.U8 desc[UR18][R10.64], R13 ;  /* 0x0000000d0a004986 */ /* 0x0003e2000c101112 */
[----:B------:R-:W-:Y:S01]  /*129f0*/  ISETP.LT.AND P4, PT, R145, UR10, !P1 ;  /* 0x0000000a91007c0c */ /* 0x000fe2000cf81270 */
[----:B------:R-:W-:Y:S01]  /*12a00*/  IMAD.X R7, R12, 0x1, R2, P5 ;  /* 0x000000010c077824 */ /* 0x000fe200028e0602 */
[----:B------:R-:W-:Y:S01]  /*12a10*/  SHF.R.S32.HI R12, RZ, 0x1f, R5 ;  /* 0x0000001fff0c7819 */ /* 0x000fe20000011405 */
[----:B------:R-:W3:Y:S01]  /*12a20*/  LDCU UR4, c[0x0][0x39c] ;  /* 0x00007380ff0477ac */ /* 0x000ee20008000800 */
[----:B------:R-:W-:-:S02]  /*12a30*/  IADD3 R8, P5, PT, R5, R0, RZ ;  /* 0x0000000005087210 */ /* 0x000fc40007fbe0ff */
[----:B------:R4:W-:Y:S01]  /*12a40*/  @P0 STG.E.U8 desc[UR18][R6.64], R15 ;  /* 0x0000000f06000986 */ /* 0x0009e2000c101112 */
[----:B--2---:R-:W-:Y:S01]  /*12a50*/  ISETP.GE.AND P0, PT, R9, UR6, PT ;  /* 0x0000000609007c0c */ /* 0x004fe2000bf06270 */
[----:B------:R-:W2:Y:S01]  /*12a60*/  LDCU UR6, c[0x0][0x398] ;  /* 0x00007300ff0677ac */ /* 0x000ea20008000800 */
[----:B------:R-:W-:Y:S01]  /*12a70*/  ISETP.LT.AND P1, PT, R161, UR12, !P1 ;  /* 0x0000000ca1007c0c */ /* 0x000fe2000cf21270 */
[C---:B------:R-:W-:Y:S01]  /*12a80*/  IMAD.X R9, R12.reuse, 0x1, R3, P5 ;  /* 0x000000010c097824 */ /* 0x040fe200028e0603 */
[C---:B-1----:R-:W-:Y:S01]  /*12a90*/  IADD3 R10, P5, PT, R5.reuse, R4, RZ ;  /* 0x00000004050a7210 */ /* 0x042fe20007fbe0ff */
[----:B------:R-:W-:Y:S01]  /*12aa0*/  VIADD R5, R5, UR21 ;  /* 0x0000001505057c36 */ /* 0x000fe20008000000 */
[----:B------:R-:W-:Y:S01]  /*12ab0*/  PRMT R13, R53, 0x9910, RZ ;  /* 0x00009910350d7816 */ /* 0x000fe200000000ff */
[----:B------:R-:W1:Y:S01]  /*12ac0*/  LDCU UR10, c[0x0][0x398] ;  /* 0x00007300ff0a77ac */ /* 0x000e620008000800 */
[----:B------:R1:W-:Y:S01]  /*12ad0*/  @P4 STG.E.U8 desc[UR18][R8.64], R53 ;  /* 0x0000003508004986 */ /* 0x0003e2000c101112 */
[----:B0-----:R-:W-:Y:S01]  /*12ae0*/  ISETP.LT.AND P4, PT, R145, UR8, !P3 ;  /* 0x0000000891007c0c */ /* 0x001fe2000df81270 */
[----:B------:R-:W-:Y:S01]  /*12af0*/  IMAD.X R11, R12, 0x1, R2, P5 ;  /* 0x000000010c0b7824 */ /* 0x000fe200028e0602 */
[----:B------:R-:W-:Y:S01]  /*12b00*/  SHF.R.S32.HI R12, RZ, 0x1f, R5 ;  /* 0x0000001fff0c7819 */ /* 0x000fe20000011405 */
[----:B----4-:R-:W-:Y:S01]  /*12b10*/  VIADD R7, R132, 0x35 ;  /* 0x0000003584077836 */ /* 0x010fe20000000000 */
[----:B------:R-:W-:Y:S01]  /*12b20*/  IADD3 R6, P5, PT, R5, R0, RZ ;  /* 0x0000000005067210 */ /* 0x000fe20007fbe0ff */
[----:B------:R-:W0:Y:S01]  /*12b30*/  LDCU UR8, c[0x0][0x398] ;  /* 0x00007300ff0877ac */ /* 0x000e220008000800 */
[----:B------:R4:W-:Y:S01]  /*12b40*/  @P1 STG.E.U8 desc[UR18][R10.64], R117 ;  /* 0x000000750a001986 */ /* 0x0009e2000c101112 */
[----:B------:R-:W-:-:S02]  /*12b50*/  SHF.R.S32.HI R13, RZ, 0x8, R13 ;  /* 0x00000008ff0d7819 */ /* 0x000fc4000001140d */
[----:B---3--:R-:W-:Y:S01]  /*12b60*/  ISETP.GE.AND P1, PT, R7, UR4, PT ;  /* 0x0000000407007c0c */ /* 0x008fe2000bf26270 */
[----:B------:R-:W-:Y:S01]  /*12b70*/  IMAD.X R7, R12, 0x1, R3, P5 ;  /* 0x000000010c077824 */ /* 0x000fe200028e0603 */
[----:B--2---:R-:W-:Y:S01]  /*12b80*/  ISETP.LT.AND P3, PT, R161, UR6, !P3 ;  /* 0x00000006a1007c0c */ /* 0x004fe2000df61270 */
[----:B------:R-:W2:Y:S01]  /*12b90*/  LDCU UR4, c[0x0][0x398] ;  /* 0x00007300ff0477ac */ /* 0x000ea20008000800 */
[----:B------:R-:W-:Y:S02]  /*12ba0*/  PRMT R15, R117, 0x9910, RZ ;  /* 0x00009910750f7816 */ /* 0x000fe400000000ff */
[----:B------:R3:W-:Y:S01]  /*12bb0*/  @P4 STG.E.U8 desc[UR18][R6.64], R13 ;  /* 0x0000000d06004986 */ /* 0x0007e2000c101112 */
[C---:B-1----:R-:W-:Y:S01]  /*12bc0*/  IADD3 R8, P4, PT, R5.reuse, R4, RZ ;  /* 0x0000000405087210 */ /* 0x042fe20007f9e0ff */
[----:B------:R-:W1:Y:S01]  /*12bd0*/  LDCU UR6, c[0x0][0x398] ;  /* 0x00007300ff0677ac */ /* 0x000e620008000800 */
[----:B------:R-:W-:Y:S01]  /*12be0*/  VIADD R5, R5, UR21 ;  /* 0x0000001505057c36 */ /* 0x000fe20008000000 */
[----:B------:R-:W-:Y:S01]  /*12bf0*/  SHF.R.S32.HI R15, RZ, 0x8, R15 ;  /* 0x00000008ff0f7819 */ /* 0x000fe2000001140f */
[----:B----4-:R-:W-:Y:S01]  /*12c00*/  VIADD R11, R132, 0x36 ;  /* 0x00000036840b7836 */ /* 0x010fe20000000000 */
[----:B------:R-:W-:Y:S01]  /*12c10*/  ISETP.LT.AND P5, PT, R145, UR10, !P6 ;  /* 0x0000000a91007c0c */ /* 0x000fe2000f7a1270 */
[----:B------:R-:W-:Y:S01]  /*12c20*/  IMAD.X R9, R12, 0x1, R2, P4 ;  /* 0x000000010c097824 */ /* 0x000fe200020e0602 */
[----:B------:R-:W-:-:S02]  /*12c30*/  SHF.R.S32.HI R12, RZ, 0x1f, R5 ;  /* 0x0000001fff0c7819 */ /* 0x000fc40000011405 */
[----:B------:R-:W-:Y:S02]  /*12c40*/  IADD3 R10, P4, PT, R5, R0, RZ ;  /* 0x00000000050a7210 */ /* 0x000fe40007f9e0ff */
[----:B------:R4:W-:Y:S01]  /*12c50*/  @P3 STG.E.U8 desc[UR18][R8.64], R15 ;  /* 0x0000000f08003986 */ /* 0x0009e2000c101112 */
[----:B------:R-:W-:Y:S01]  /*12c60*/  ISETP.GE.AND P3, PT, R11, UR5, PT ;  /* 0x000000050b007c0c */ /* 0x000fe2000bf66270 */
[----:B------:R-:W0:Y:S01]  /*12c70*/  LDCU UR5, c[0x0][0x398] ;  /* 0x00007300ff0577ac */ /* 0x000e220008000800 */
[C---:B------:R-:W-:Y:S01]  /*12c80*/  IMAD.X R11, R12.reuse, 0x1, R3, P4 ;  /* 0x000000010c0b7824 */ /* 0x040fe200020e0603 */
[----:B--2---:R-:W-:Y:S01]  /*12c90*/  ISETP.LT.AND P4, PT, R161, UR4, !P6 ;  /* 0x00000004a1007c0c */ /* 0x004fe2000f781270 */
[----:B------:R-:W2:Y:S01]  /*12ca0*/  LDCU UR4, c[0x0][0x398] ;  /* 0x00007300ff0477ac */ /* 0x000ea20008000800 */
[C---:B---3--:R-:W-:Y:S01]  /*12cb0*/  IADD3 R6, P6, PT, R5.reuse, R4, RZ ;  /* 0x0000000405067210 */ /* 0x048fe20007fde0ff */
[----:B------:R-:W-:Y:S01]  /*12cc0*/  VIADD R5, R5, UR21 ;  /* 0x0000001505057c36 */ /* 0x000fe20008000000 */
[----:B------:R3:W-:Y:S01]  /*12cd0*/  @P5 STG.E.U8 desc[UR18][R10.64], R55 ;  /* 0x000000370a005986 */ /* 0x0007e2000c101112 */
[----:B-1----:R-:W-:Y:S01]  /*12ce0*/  ISETP.LT.AND P5, PT, R145, UR6, !P2 ;  /* 0x0000000691007c0c */ /* 0x002fe2000d7a1270 */
[----:B------:R-:W1:Y:S01]  /*12cf0*/  LDCU UR6, c[0x0][0x398] ;  /* 0x00007300ff0677ac */ /* 0x000e620008000800 */
[----:B------:R-:W-:Y:S01]  /*12d00*/  IMAD.X R7, R12, 0x1, R2, P6 ;  /* 0x000000010c077824 */ /* 0x000fe200030e0602 */
[----:B------:R-:W-:Y:S01]  /*12d10*/  SHF.R.S32.HI R12, RZ, 0x1f, R5 ;  /* 0x0000001fff0c7819 */ /* 0x000fe20000011405 */
[----:B----4-:R-:W-:Y:S01]  /*12d20*/  VIADD R9, R132, 0x37 ;  /* 0x0000003784097836 */ /* 0x010fe20000000000 */
[----:B------:R-:W-:-:S02]  /*12d30*/  IADD3 R8, P6, PT, R5, R0, RZ ;  /* 0x0000000005087210 */ /* 0x000fc40007fde0ff */
[----:B------:R-:W-:Y:S01]  /*12d40*/  PRMT R13, R55, 0x9910, RZ ;  /* 0x00009910370d7816 */ /* 0x000fe200000000ff */
[----:B------:R4:W-:Y:S01]  /*12d50*/  @P4 STG.E.U8 desc[UR18][R6.64], R119 ;  /* 0x0000007706004986 */ /* 0x0009e2000c101112 */
[----:B------:R-:W-:Y:S01]  /*12d60*/  ISETP.GE.AND P4, PT, R9, UR9, PT ;  /* 0x0000000909007c0c */ /* 0x000fe2000bf86270 */
[C---:B------:R-:W-:Y:S01]  /*12d70*/  IMAD.X R9, R12.reuse, 0x1, R3, P6 ;  /* 0x000000010c097824 */ /* 0x040fe200030e0603 */
[----:B0-----:R-:W-:Y:S01]  /*12d80*/  ISETP.LT.AND P2, PT, R161, UR5, !P2 ;  /* 0x00000005a1007c0c */ /* 0x001fe2000d741270 */
[----:B------:R-:W0:Y:S01]  /*12d90*/  LDCU UR5, c[0x0][0x398] ;  /* 0x00007300ff0577ac */ /* 0x000e220008000800 */
[----:B------:R-:W-:Y:S02]  /*12da0*/  SHF.R.S32.HI R13, RZ, 0x8, R13 ;  /* 0x00000008ff0d7819 */ /* 0x000fe4000001140d */
[C---:B---3--:R-:W-:Y:S01]  /*12db0*/  IADD3 R10, P6, PT, R5.reuse, R4, RZ ;  /* 0x00000004050a7210 */ /* 0x048fe20007fde0ff */
[----:B------:R-:W-:Y:S01]  /*12dc0*/  VIADD R5, R5, UR21 ;  /* 0x0000001505057c36 */ /* 0x000fe20008000000 */
[----:B------:R-:W-:Y:S01]  /*12dd0*/  PRMT R15, R119, 0x9910, RZ ;  /* 0x00009910770f7816 */ /* 0x000fe200000000ff */
[----:B------:R3:W-:Y:S01]  /*12de0*/  @P5 STG.E.U8 desc[UR18][R8.64], R13 ;  /* 0x0000000d08005986 */ /* 0x0007e2000c101112 */
[----:B--2---:R-:W-:Y:S01]  /*12df0*/  ISETP.LT.AND P5, PT, R145, UR4, !P0 ;  /* 0x0000000491007c0c */ /* 0x004fe2000c7a1270 */
[--C-:B------:R-:W-:Y:S01]  /*12e00*/  IMAD.X R11, R12, 0x1, R2.reuse, P6 ;  /* 0x000000010c0b7824 */ /* 0x100fe200030e0602 */
[----:B------:R-:W-:Y:S01]  /*12e10*/  SHF.R.S32.HI R15, RZ, 0x8, R15 ;  /* 0x00000008ff0f7819 */ /* 0x000fe2000001140f */
[----:B----4-:R-:W-:Y:S01]  /*12e20*/  VIADD R7, R132, 0x38 ;  /* 0x0000003884077836 */ /* 0x010fe20000000000 */
[----:B------:R-:W-:Y:S01]  /*12e30*/  SHF.R.S32.HI R12, RZ, 0x1f, R5 ;  /* 0x0000001fff0c7819 */ /* 0x000fe20000011405 */
[----:B------:R-:W2:Y:S01]  /*12e40*/  LDCU UR4, c[0x0][0x398] ;  /* 0x00007300ff0477ac */ /* 0x000ea20008000800 */
[----:B------:R-:W-:Y:S01]  /*12e50*/  IADD3 R6, P6, PT, R5, R0, RZ ;  /* 0x0000000005067210 */ /* 0x000fe20007fde0ff */
[----:B------:R4:W-:Y:S01]  /*12e60*/  @P2 STG.E.U8 desc[UR18][R10.64], R15 ;  /* 0x0000000f0a002986 */ /* 0x0009e2000c101112 */
[----:B------:R-:W-:Y:S01]  /*12e70*/  ISETP.GE.AND P2, PT, R7, UR29, PT ;  /* 0x0000001d07007c0c */ /* 0x000fe2000bf46270 */
[----:B------:R-:W2:Y:S01]  /*12e80*/  LDCU UR9, c[0x0][0x398] ;  /* 0x00007300ff0977ac */ /* 0x000ea20008000800 */
[----:B-1----:R-:W-:Y:S01]  /*12e90*/  ISETP.LT.AND P0, PT, R161, UR6, !P0 ;  /* 0x00000006a1007c0c */ /* 0x002fe2000c701270 */
[C---:B------:R-:W-:Y:S01]  /*12ea0*/  IMAD.X R7, R12.reuse, 0x1, R3, P6 ;  /* 0x000000010c077824 */ /* 0x040fe200030e0603 */
[C---:B---3--:R-:W-:Y:S01]  /*12eb0*/  IADD3 R8, P6, PT, R5.reuse, R4, RZ ;  /* 0x0000000405087210 */ /* 0x048fe20007fde0ff */
[----:B------:R-:W1:Y:S01]  /*12ec0*/  LDCU UR6, c[0x0][0x398] ;  /* 0x00007300ff0677ac */ /* 0x000e620008000800 */
[----:B------:R-:W-:Y:S01]  /*12ed0*/  VIADD R5, R5, UR21 ;  /* 0x0000001505057c36 */ /* 0x000fe20008000000 */
[----:B------:R-:W-:Y:S01]  /*12ee0*/  PRMT R13, R57, 0x9910, RZ ;  /* 0x00009910390d7816 */ /* 0x000fe200000000ff */
        /* <DEDUP_REMOVED lines=8> */
[----:B--2---:R-:W-:-:S02]  /*12f70*/  ISETP.LT.AND P1, PT, R161, UR4, !P1 ;  /* 0x00000004a1007c0c */ /* 0x004fc4000cf21270 */
[----:B------:R-:W-:Y:S01]  /*12f80*/  ISETP.GE.AND P0, PT, R11, UR27, PT ;  /* 0x0000001b0b007c0c */ /* 0x000fe2000bf06270 */
[C---:B------:R-:W-:Y:S01]  /*12f90*/  IMAD.X R11, R12.reuse, 0x1, R3, P6 ;  /* 0x000000010c0b7824 */ /* 0x040fe200030e0603 */
[----:B------:R-:W-:Y:S01]  /*12fa0*/  SHF.R.S32.HI R13, RZ, 0x8, R13 ;  /* 0x00000008ff0d7819 */ /* 0x000fe2000001140d */
[----:B------:R-:W2:Y:S01]  /*12fb0*/  LDCU UR4, c[0x0][0x398] ;  /* 0x00007300ff0477ac */ /* 0x000ea20008000800 */
[C---:B---3--:R-:W-:Y:S01]  /*12fc0*/  IADD3 R6, P6, PT, R5.reuse, R4, RZ ;  /* 0x0000000405067210 */ /* 0x048fe20007fde0ff */
[----:B------:R-:W-:Y:S01]  /*12fd0*/  VIADD R5, R5, UR21 ;  /* 0x0000001505057c36 */ /* 0x000fe20008000000 */
[----:B------:R-:W-:Y:S01]  /*12fe0*/  PRMT R15, R121, 0x9910, RZ ;  /* 0x00009910790f7816 */ /* 0x000fe200000000ff */
[----:B------:R3:W-:Y:S01]  /*12ff0*/  @P5 STG.E.U8 desc[UR18][R10.64], R13 ;  /* 0x0000000d0a005986 */ /* 0x0007e2000c101112 */
[----:B-1----:R-:W-:Y:S01]  /*13000*/  ISETP.LT.AND P5, PT, R145, UR6, !P3 ;  /* 0x0000000691007c0c */ /* 0x002fe2000dfa1270 */
[----:B------:R-:W-:Y:S01]  /*13010*/  IMAD.X R7, R12, 0x1, R2, P6 ;  /* 0x000000010c077824 */ /* 0x000fe200030e0602 */
[----:B------:R-:W-:Y:S01]  /*13020*/  SHF.R.S32.HI R15, RZ, 0x8, R15 ;  /* 0x00000008ff0f7819 */ /* 0x000fe2000001140f */
[----:B----4-:R-:W-:Y:S01]  /*13030*/  VIADD R9, R132, 0x3a ;  /* 0x0000003a84097836 */ /* 0x010fe20000000000 */
[----:B------:R-:W-:Y:S01]  /*13040*/  SHF.R.S32.HI R12, RZ, 0x1f, R5 ;  /* 0x0000001fff0c7819 */ /* 0x000fe20000011405 */
[----:B------:R-:W1:Y:S01]  /*13050*/  LDCU UR6, c[0x0][0x398] ;  /* 0x00007300ff0677ac */ /* 0x000e620008000800 */
[----:B------:R-:W-:Y:S01]  /*13060*/  IADD3 R8, P6, PT, R5, R0, RZ ;  /* 0x0000000005087210 */ /* 0x000fe20007fde0ff */
[----:B------:R4:W-:Y:S01]  /*13070*/  @P1 STG.E.U8 desc[UR18][R6.64], R15 ;  /* 0x0000000f06001986 */ /* 0x0009e2000c101112 */
[----:B------:R-:W-:-:S02]  /*13080*/  ISETP.GE.AND P1, PT, R9, UR25, PT ;  /* 0x0000001909007c0c */ /* 0x000fc4000bf26270 */
[----:B0-----:R-:W-:Y:S01]  /*13090*/  ISETP.LT.AND P3, PT, R161, UR5, !P3 ;  /* 0x00000005a1007c0c */ /* 0x001fe2000df61270 */
[C---:B------:R-:W-:Y:S01]  /*130a0*/  IMAD.X R9, R12.reuse, 0x1, R3, P6 ;  /* 0x000000010c097824 */ /* 0x040fe200030e0603 */
[----:B------:R-:W0:Y:S01]  /*130b0*/  LDCU UR5, c[0x0][0x398] ;  /* 0x00007300ff0577ac */ /* 0x000e220008000800 */
[C---:B---3--:R-:W-:Y:S01]  /*130c0*/  IADD3 R10, P6, PT, R5.reuse, R4, RZ ;  /* 0x00000004050a7210 */ /* 0x048fe20007fde0ff */
[----:B------:R-:W-:Y:S01]  /*130d0*/  VIADD R5, R5, UR21 ;  /* 0x0000001505057c36 */ /* 0x000fe20008000000 */
[----:B------:R-:W-:Y:S01]  /*130e0*/  F2FP.SATFINITE.E5M2.F32.PACK_AB_MERGE_C R123, R123, R122, RZ ;  /* 0x0000007a7b7b723e */ /* 0x000fe200048060ff */
[----:B------:R3:W-:Y:S01]  /*130f0*/  @P5 STG.E.U8 desc[UR18][R8.64], R59 ;  /* 0x0000003b08005986 */ /* 0x0007e2000c101112 */
[----:B--2---:R-:W-:Y:S01]  /*13100*/  ISETP.LT.AND P5, PT, R145, UR4, !P4 ;  /* 0x0000000491007c0c */ /* 0x004fe2000e7a1270 */
[----:B------:R-:W-:Y:S01]  /*13110*/  IMAD.X R11, R12, 0x1, R2, P6 ;  /* 0x000000010c0b7824 */ /* 0x000fe200030e0602 */
[----:B------:R-:W-:Y:S01]  /*13120*/  SHF.R.S32.HI R12, RZ, 0x1f, R5 ;  /* 0x0000001fff0c7819 */ /* 0x000fe20000011405 */
[----:B----4-:R-:W-:Y:S01]  /*13130*/  VIADD R7, R132, 0x3b ;  /* 0x0000003b84077836 */ /* 0x010fe20000000000 */
[----:B------:R-:W-:Y:S01]  /*13140*/  IADD3 R6, P6, PT, R5, R0, RZ ;  /* 0x0000000005067210 */ /* 0x000fe20007fde0ff */
[----:B------:R-:W2:Y:S01]  /*13150*/  LDCU UR4, c[0x0][0x398] ;  /* 0x00007300ff0477ac */ /* 0x000ea20008000800 */
[----:B------:R-:W-:Y:S01]  /*13160*/  PRMT R13, R59, 0x9910, RZ ;  /* 0x000099103b0d7816 */ /* 0x000fe200000000ff */
[----:B------:R4:W-:Y:S01]  /*13170*/  @P3 STG.E.U8 desc[UR18][R10.64], R123 ;  /* 0x0000007b0a003986 */ /* 0x0009e2000c101112 */
[----:B------:R-:W-:Y:S01]  /*13180*/  ISETP.GE.AND P3, PT, R7, UR23, PT ;  /* 0x0000001707007c0c */ /* 0x000fe2000bf66270 */
[----:B------:R-:W-:Y:S01]  /*13190*/  IMAD.X R7, R12, 0x1, R3, P6 ;  /* 0x000000010c077824 */ /* 0x000fe200030e0603 */
[----:B------:R-:W-:-:S02]  /*131a0*/  SHF.R.S32.HI R13, RZ, 0x8, R13 ;  /* 0x00000008ff0d7819 */ /* 0x000fc4000001140d */
[----:B-1----:R-:W-:Y:S01]  /*131b0*/  ISETP.LT.AND P4, PT, R161, UR6, !P4 ;  /* 0x00000006a1007c0c */ /* 0x002fe2000e781270 */
[----:B------:R-:W1:Y:S01]  /*131c0*/  LDCU UR6, c[0x0][0x398] ;  /* 0x00007300ff0677ac */ /* 0x000e620008000800 */
[C---:B---3--:R-:W-:Y:S01]  /*131d0*/  IADD3 R8, P6, PT, R5.reuse, R4, RZ ;  /* 0x0000000405087210 */ /* 0x048fe20007fde0ff */
[----:B------:R-:W-:Y:S01]  /*131e0*/  VIADD R5, R5, UR21 ;  /* 0x0000001505057c36 */ /* 0x000fe20008000000 */
[----:B------:R-:W-:Y:S01]  /*131f0*/  PRMT R15, R123, 0x9910, RZ ;  /* 0x000099107b0f7816 */ /* 0x000fe200000000ff */
[----:B------:R3:W-:Y:S01]  /*13200*/  @P5 STG.E.U8 desc[UR18][R6.64], R13 ;  /* 0x0000000d06005986 */ /* 0x0007e2000c101112 */
[----:B0-----:R-:W-:Y:S01]  /*13210*/  ISETP.LT.AND P5, PT, R145, UR5, !P2 ;  /* 0x0000000591007c0c */ /* 0x001fe2000d7a1270 */
[----:B------:R-:W0:Y:S01]  /*13220*/  LDCU UR5, c[0x0][0x398] ;  /* 0x00007300ff0577ac */ /* 0x000e220008000800 */
[----:B------:R-:W-:Y:S01]  /*13230*/  IMAD.X R9, R12, 0x1, R2, P6 ;  /* 0x000000010c097824 */ /* 0x000fe200030e0602 */
[----:B------:R-:W-:Y:S02]  /*13240*/  SHF.R.S32.HI R15, RZ, 0x8, R15 ;  /* 0x00000008ff0f7819 */ /* 0x000fe4000001140f */
[----:B------:R-:W-:-:S02]  /*13250*/  SHF.R.S32.HI R12, RZ, 0x1f, R5 ;  /* 0x0000001fff0c7819 */ /* 0x000fc40000011405 */
[----:B----4-:R-:W-:Y:S01]  /*13260*/  IADD3 R10, P6, PT, R5, R0, RZ ;  /* 0x00000000050a7210 */ /* 0x010fe20007fde0ff */
[----:B------:R4:W-:Y:S01]  /*13270*/  @P4 STG.E.U8 desc[UR18][R8.64], R15 ;  /* 0x0000000f08004986 */ /* 0x0009e2000c101112 */
[----:B--2---:R-:W-:Y:S01]  /*13280*/  ISETP.LT.AND P2, PT, R161, UR4, !P2 ;  /* 0x00000004a1007c0c */ /* 0x004fe2000d741270 */
[----:B------:R-:W2:Y:S01]  /*13290*/  LDCU UR4, c[0x0][0x398] ;  /* 0x00007300ff0477ac */ /* 0x000ea20008000800 */
[----:B---3--:R-:W-:Y:S01]  /*132a0*/  VIADD R6, R132, 0x3c ;  /* 0x0000003c84067836 */ /* 0x008fe20000000000 */
[----:B------:R-:W-:Y:S01]  /*132b0*/  F2FP.SATFINITE.E5M2.F32.PACK_AB_MERGE_C R61, R61, R60, RZ ;  /* 0x0000003c3d3d723e */ /* 0x000fe200048060ff */
[----:B------:R-:W-:Y:S01]  /*132c0*/  IMAD.X R11, R12, 0x1, R3, P6 ;  /* 0x000000010c0b7824 */ /* 0x000fe200030e0603 */
[----:B------:R-:W-:Y:S01]  /*132d0*/  F2FP.SATFINITE.E5M2.F32.PACK_AB_MERGE_C R125, R125, R124, RZ ;  /* 0x0000007c7d7d723e */ /* 0x000fe200048060ff */
[C---:B------:R-:W-:Y:S01]  /*132e0*/  VIADD R13, R5.reuse, UR21 ;  /* 0x00000015050d7c36 */ /* 0x040fe20008000000 */
[----:B------:R-:W-:Y:S02]  /*132f0*/  ISETP.GE.AND P4, PT, R6, UR17, PT ;  /* 0x0000001106007c0c */ /* 0x000fe4000bf86270 */
[----:B------:R-:W-:Y:S01]  /*13300*/  IADD3 R6, P6, PT, R5, R4, RZ ;  /* 0x0000000405067210 */ /* 0x000fe20007fde0ff */
[----:B------:R3:W-:Y:S01]  /*13310*/  @P5 STG.E.U8 desc[UR18][R10.64], R61 ;  /* 0x0000003d0a005986 */ /* 0x0007e2000c101112 */
[----:B-1----:R-:W-:Y:S01]  /*13320*/  ISETP.LT.AND P5, PT, R145, UR6, !P0 ;  /* 0x0000000691007c0c */ /* 0x002fe2000c7a1270 */
[----:B------:R-:W1:Y:S01]  /*13330*/  LDCU UR6, c[0x0][0x398] ;  /* 0x00007300ff0677ac */ /* 0x000e620008000800 */
[----:B------:R-:W-:Y:S01]  /*13340*/  SHF.R.S32.HI R14, RZ, 0x1f, R13 ;  /* 0x0000001fff0e7819 */ /* 0x000fe2000001140d */
[----:B------:R-:W-:Y:S01]  /*13350*/  IMAD.X R7, R12, 0x1, R2, P6 ;  /* 0x000000010c077824 */ /* 0x000fe200030e0602 */
[----:B----4-:R-:W-:Y:S01]  /*13360*/  IADD3 R8, P6, PT, R13, R0, RZ ;  /* 0x000000000d087210 */ /* 0x010fe20007fde0ff */
[----:B------:R-:W-:Y:S01]  /*13370*/  VIADD R12, R132, 0x3e ;  /* 0x0000003e840c7836 */ /* 0x000fe20000000000 */
[----:B------:R-:W-:-:S02]  /*13380*/  PRMT R5, R61, 0x9910, RZ ;  /* 0x000099103d057816 */ /* 0x000fc400000000ff */
[----:B0-----:R-:W-:Y:S01]  /*13390*/  ISETP.LT.AND P0, PT, R161, UR5, !P0 ;  /* 0x00000005a1007c0c */ /* 0x001fe2000c701270 */
[----:B------:R0:W-:Y:S01]  /*133a0*/  @P2 STG.E.U8 desc[UR18][R6.64], R125 ;  /* 0x0000007d06002986 */ /* 0x0001e2000c101112 */
[----:B------:R-:W-:Y:S01]  /*133b0*/  IMAD.X R9, R14, 0x1, R3, P6 ;  /* 0x000000010e097824 */ /* 0x000fe200030e0603 */
[----:B------:R-:W-:Y:S01]  /*133c0*/  SHF.R.S32.HI R5, RZ, 0x8, R5 ;  /* 0x00000008ff057819 */ /* 0x000fe20000011405 */
[----:B---3--:R-:W-:Y:S01]  /*133d0*/  VIADD R10, R132, 0x3d ;  /* 0x0000003d840a7836 */ /* 0x008fe20000000000 */
[----:B------:R-:W-:Y:S01]  /*133e0*/  PRMT R15, R125, 0x9910, RZ ;  /* 0x000099107d0f7816 */ /* 0x000fe200000000ff */
[----:B------:R-:W3:Y:S01]  /*133f0*/  LDCU UR5, c[0x0][0x398] ;  /* 0x00007300ff0577ac */ /* 0x000ee20008000800 */
[----:B------:R-:W-:Y:S01]  /*13400*/  F2FP.SATFINITE.E5M2.F32.PACK_AB_MERGE_C R63, R63, R62, RZ ;  /* 0x0000003e3f3f723e */ /* 0x000fe200048060ff */
[----:B------:R4:W-:Y:S01]  /*13410*/  @P5 STG.E.U8 desc[UR18][R8.64], R5 ;  /* 0x0000000508005986 */ /* 0x0009e2000c101112 */
[----:B------:R-:W-:Y:S01]  /*13420*/  ISETP.GE.AND P2, PT, R10, UR13, PT ;  /* 0x0000000d0a007c0c */ /* 0x000fe2000bf46270 */
[----:B------:R-:W-:Y:S01]  /*13430*/  VIADD R132, R132, 0x3f ;  /* 0x0000003f84847836 */ /* 0x000fe20000000000 */
[C---:B------:R-:W-:Y:S01]  /*13440*/  IADD3 R10, P6, PT, R13.reuse, R4, RZ ;  /* 0x000000040d0a7210 */ /* 0x040fe20007fde0ff */
[----:B------:R-:W-:Y:S01]  /*13450*/  VIADD R13, R13, UR21 ;  /* 0x000000150d0d7c36 */ /* 0x000fe20008000000 */
[----:B------:R-:W-:-:S02]  /*13460*/  SHF.R.S32.HI R15, RZ, 0x8, R15 ;  /* 0x00000008ff0f7819 */ /* 0x000fc4000001140f */
[----:B------:R-:W-:Y:S01]  /*13470*/  ISETP.LT.AND P5, PT, R145, UR8, !P1 ;  /* 0x0000000891007c0c */ /* 0x000fe2000cfa1270 */
[--C-:B------:R-:W-:Y:S01]  /*13480*/  IMAD.X R11, R14, 0x1, R2.reuse, P6 ;  /* 0x000000010e0b7824 */ /* 0x100fe200030e0602 */
[----:B--2---:R-:W-:Y:S01]  /*13490*/  ISETP.LT.AND P1, PT, R161, UR4, !P1 ;  /* 0x00000004a1007c0c */ /* 0x004fe2000cf21270 */
[----:B------:R-:W2:Y:S01]  /*134a0*/  LDCU UR4, c[0x0][0x398] ;  /* 0x00007300ff0477ac */ /* 0x000ea20008000800 */
[C---:B0-----:R-:W-:Y:S02]  /*134b0*/  IADD3 R6, P6, PT, R13.reuse, R0, RZ ;  /* 0x000000000d067210 */ /* 0x041fe40007fde0ff */
[----:B----4-:R-:W-:Y:S01]  /*134c0*/  SHF.R.S32.HI R5, RZ, 0x1f, R13 ;  /* 0x0000001fff057819 */ /* 0x010fe2000001140d */
[----:B------:R0:W-:Y:S01]  /*134d0*/  @P0 STG.E.U8 desc[UR18][R10.64], R15 ;  /* 0x0000000f0a000986 */ /* 0x0001e2000c101112 */
[C---:B------:R-:W-:Y:S01]  /*134e0*/  IADD3 R8, P0, PT, R13.reuse, R4, RZ ;  /* 0x000000040d087210 */ /* 0x040fe20007f1e0ff */
[----:B------:R-:W-:Y:S01]  /*134f0*/  VIADD R13, R13, UR21 ;  /* 0x000000150d0d7c36 */ /* 0x000fe20008000000 */
[----:B------:R-:W-:Y:S01]  /*13500*/  F2FP.SATFINITE.E5M2.F32.PACK_AB_MERGE_C R127, R127, R126, RZ ;  /* 0x0000007e7f7f723e */ /* 0x000fe200048060ff */
[C---:B------:R-:W-:Y:S01]  /*13510*/  IMAD.X R7, R5.reuse, 0x1, R3, P6 ;  /* 0x0000000105077824 */ /* 0x040fe200030e0603 */
[----:B------:R-:W-:Y:S01]  /*13520*/  ISETP.GE.AND P6, PT, R12, UR11, PT ;  /* 0x0000000b0c007c0c */ /* 0x000fe2000bfc6270 */
[----:B------:R-:W-:Y:S01]  /*13530*/  IMAD.X R9, R5, 0x1, R2, P0 ;  /* 0x0000000105097824 */ /* 0x000fe200000e0602 */
[----:B------:R-:W-:Y:S01]  /*13540*/  SHF.R.S32.HI R12, RZ, 0x1f, R13 ;  /* 0x0000001fff0c7819 */ /* 0x000fe2000001140d */
[----:B------:R-:W4:Y:S01]  /*13550*/  LDCU UR8, c[0x0][0x398] ;  /* 0x00007300ff0877ac */ /* 0x000f220008000800 */
[----:B------:R1:W-:Y:S01]  /*13560*/  @P5 STG.E.U8 desc[UR18][R6.64], R63 ;  /* 0x0000003f06005986 */ /* 0x0003e2000c101112 */
[----:B------:R-:W-:-:S02]  /*13570*/  PRMT R5, R63, 0x9910, RZ ;  /* 0x000099103f057816 */ /* 0x000fc400000000ff */
[----:B0-----:R-:W-:Y:S01]  /*13580*/  IADD3 R10, P5, PT, R13, R0, RZ ;  /* 0x000000000d0a7210 */ /* 0x001fe20007fbe0ff */
[----:B------:R0:W-:Y:S01]  /*13590*/  @P1 STG.E.U8 desc[UR18][R8.64], R127 ;  /* 0x0000007f08001986 */ /* 0x0001e2000c101112 */
[----:B---3--:R-:W-:Y:S01]  /*135a0*/  ISETP.LT.AND P1, PT, R145, UR5, !P3 ;  /* 0x0000000591007c0c */ /* 0x008fe2000df21270 */
[----:B------:R-:W3:Y:S01]  /*135b0*/  LDCU UR5, c[0x0][0x398] ;  /* 0x00007300ff0577ac */ /* 0x000ee20008000800 */
[----:B--2---:R-:W-:Y:S01]  /*135c0*/  ISETP.LT.AND P3, PT, R161, UR4, !P3 ;  /* 0x00000004a1007c0c */ /* 0x004fe2000df61270 */
[----:B------:R-:W-:Y:S01]  /*135d0*/  IMAD.X R11, R12, 0x1, R3, P5 ;  /* 0x000000010c0b7824 */ /* 0x000fe200028e0603 */
[----:B------:R-:W-:Y:S01]  /*135e0*/  SHF.R.S32.HI R5, RZ, 0x8, R5 ;  /* 0x00000008ff057819 */ /* 0x000fe20000011405 */
[----:B------:R-:W2:Y:S01]  /*135f0*/  LDCU UR4, c[0x0][0x398] ;  /* 0x00007300ff0477ac */ /* 0x000ea20008000800 */
[----:B------:R-:W-:Y:S02]  /*13600*/  PRMT R15, R127, 0x9910, RZ ;  /* 0x000099107f0f7816 */ /* 0x000fe400000000ff */
[C---:B-1----:R-:W-:Y:S01]  /*13610*/  IADD3 R6, P5, PT, R13.reuse, R4, RZ ;  /* 0x000000040d067210 */ /* 0x042fe20007fbe0ff */
[----:B------:R-:W-:Y:S01]  /*13620*/  VIADD R13, R13, UR21 ;  /* 0x000000150d0d7c36 */ /* 0x000fe20008000000 */
[----:B------:R-:W-:-:S02]  /*13630*/  SHF.R.S32.HI R15, RZ, 0x8, R15 ;  /* 0x00000008ff0f7819 */ /* 0x000fc4000001140f */
[----:B------:R-:W-:Y:S01]  /*13640*/  F2FP.SATFINITE.E5M2.F32.PACK_AB_MERGE_C R65, R65, R64, RZ ;  /* 0x000000404141723e */ /* 0x000fe200048060ff */
[----:B------:R-:W-:Y:S01]  /*13650*/  IMAD.X R7, R12, 0x1, R2, P5 ;  /* 0x000000010c077824 */ /* 0x000fe200028e0602 */
[----:B------:R1:W-:Y:S01]  /*13660*/  @P1 STG.E.U8 desc[UR18][R10.64], R5 ;  /* 0x000000050a001986 */ /* 0x0003e2000c101112 */
[----:B------:R-:W-:Y:S01]  /*13670*/  ISETP.LT.AND P1, PT, R145, UR6, !P4 ;  /* 0x0000000691007c0c */ /* 0x000fe2000e721270 */
[----:B------:R-:W2:Y:S01]  /*13680*/  LDCU UR6, c[0x0][0x398] ;  /* 0x00007300ff0677ac */ /* 0x000ea20008000800 */
[----:B------:R-:W-:Y:S01]  /*13690*/  SHF.R.S32.HI R12, RZ, 0x1f, R13 ;  /* 0x0000001fff0c7819 */ /* 0x000fe2000001140d */
[----:B------:R2:W-:Y:S01]  /*136a0*/  @P3 STG.E.U8 desc[UR18][R6.64], R15 ;  /* 0x0000000f06003986 */ /* 0x0005e2000c101112 */
[----:B0-----:R-:W-:Y:S02]  /*136b0*/  IADD3 R8, P5, PT, R13, R0, RZ ;  /* 0x000000000d087210 */ /* 0x001fe40007fbe0ff */
[----:B----4-:R-:W-:Y:S01]  /*136c0*/  ISETP.LT.AND P4, PT, R161, UR8, !P4 ;  /* 0x00000008a1007c0c */ /* 0x010fe2000e781270 */
[----:B------:R-:W0:Y:S01]  /*136d0*/  LDCU UR8, c[0x0][0x398] ;  /* 0x00007300ff0877ac */ /* 0x000e220008000800 */
[----:B------:R-:W-:Y:S01]  /*136e0*/  ISETP.GE.AND P0, PT, R132, UR7, PT ;  /* 0x0000000784007c0c */ /* 0x000fe2000bf06270 */
[----:B------:R-:W-:Y:S01]  /*136f0*/  IMAD.X R9, R12, 0x1, R3, P5 ;  /* 0x000000010c097824 */ /* 0x000fe200028e0603 */
[----:B------:R-:W-:Y:S01]  /*13700*/  F2FP.SATFINITE.E5M2.F32.PACK_AB_MERGE_C R129, R129, R128, RZ ;  /* 0x000000808181723e */ /* 0x000fe200048060ff */
[----:B------:R-:W4:Y:S01]  /*13710*/  LDCU UR7, c[0x0][0x398] ;  /* 0x00007300ff0777ac */ /* 0x000f220008000800 */
[C---:B-1----:R-:W-:Y:S01]  /*13720*/  IADD3 R10, P3, PT, R13.reuse, R4, RZ ;  /* 0x000000040d0a7210 */ /* 0x042fe20007f7e0ff */
[----:B------:R-:W-:Y:S01]  /*13730*/  VIADD R13, R13, UR21 ;  /* 0x000000150d0d7c36 */ /* 0x000fe20008000000 */
[----:B------:R1:W-:Y:S01]  /*13740*/  @P1 STG.E.U8 desc[UR18][R8.64], R65 ;  /* 0x0000004108001986 */ /* 0x0003e2000c101112 */
[----:B---3--:R-:W-:-:S02]  /*13750*/  ISETP.LT.AND P5, PT, R145, UR5, !P2 ;  /* 0x0000000591007c0c */ /* 0x008fc4000d7a1270 */
[--C-:B------:R-:W-:Y:S01]  /*13760*/  IMAD.X R11, R12, 0x1, R2.reuse, P3 ;  /* 0x000000010c0b7824 */ /* 0x100fe200018e0602 */
[----:B------:R-:W-:Y:S01]  /*13770*/  SHF.R.S32.HI R14, RZ, 0x1f, R13 ;  /* 0x0000001fff0e7819 */ /* 0x000fe2000001140d */
[C---:B------:R-:W-:Y:S01]  /*13780*/  VIADD R5, R13.reuse, UR21 ;  /* 0x000000150d057c36 */ /* 0x040fe20008000000 */
[C---:B------:R-:W-:Y:S02]  /*13790*/  IADD3 R12, P3, PT, R13.reuse, R4, RZ ;  /* 0x000000040d0c7210 */ /* 0x040fe40007f7e0ff */
[-C--:B--2---:R-:W-:Y:S01]  /*137a0*/  IADD3 R6, P1, PT, R13, R0.reuse, RZ ;  /* 0x000000000d067210 */ /* 0x084fe20007f3e0ff */
[----:B------:R2:W-:Y:S01]  /*137b0*/  @P4 STG.E.U8 desc[UR18][R10.64], R129 ;  /* 0x000000810a004986 */ /* 0x0005e2000c101112 */
[----:B------:R-:W-:Y:S01]  /*137c0*/  SHF.R.S32.HI R15, RZ, 0x1f, R5 ;  /* 0x0000001fff0f7819 */ /* 0x000fe20000011405 */
[C---:B------:R-:W-:Y:S01]  /*137d0*/  IMAD.X R13, R14.reuse, 0x1, R2, P3 ;  /* 0x000000010e0d7824 */ /* 0x040fe200018e0602 */
[C---:B-1----:R-:W-:Y:S01]  /*137e0*/  IADD3 R8, P3, PT, R5.reuse, R0, RZ ;  /* 0x0000000005087210 */ /* 0x042fe20007f7e0ff */
[----:B------:R-:W-:Y:S01]  /*137f0*/  VIADD R17, R5, UR21 ;  /* 0x0000001505117c36 */ /* 0x000fe20008000000 */
[----:B------:R-:W-:Y:S01]  /*13800*/  PRMT R65, R65, 0x9910, RZ ;  /* 0x0000991041417816 */ /* 0x000fe200000000ff */
[--C-:B------:R-:W-:Y:S01]  /*13810*/  IMAD.X R7, R14, 0x1, R3.reuse, P1 ;  /* 0x000000010e077824 */ /* 0x100fe200008e0603 */
[----:B----4-:R-:W-:Y:S01]  /*13820*/  ISETP.LT.AND P2, PT, R161, UR7, !P2 ;  /* 0x00000007a1007c0c */ /* 0x010fe2000d741270 */
[----:B------:R-:W-:Y:S01]  /*13830*/  IMAD.X R9, R15, 0x1, R3, P3 ;  /* 0x000000010f097824 */ /* 0x000fe200018e0603 */
[----:B------:R-:W-:-:S02]  /*13840*/  ISETP.LT.AND P4, PT, R145, UR4, !P6 ;  /* 0x0000000491007c0c */ /* 0x000fc4000f781270 */
[----:B------:R-:W-:Y:S02]  /*13850*/  ISETP.LT.AND P6, PT, R161, UR6, !P6 ;  /* 0x00000006a1007c0c */ /* 0x000fe4000f7c1270 */
[----:B--2---:R-:W-:Y:S02]  /*13860*/  IADD3 R10, P3, PT, R5, R4, RZ ;  /* 0x00000004050a7210 */ /* 0x004fe40007f7e0ff */
[----:B------:R-:W-:Y:S02]  /*13870*/  SHF.R.S32.HI R5, RZ, 0x1f, R17 ;  /* 0x0000001fff057819 */ /* 0x000fe40000011411 */
[----:B------:R-:W-:Y:S01]  /*13880*/  PRMT R129, R129, 0x9910, RZ ;  /* 0x0000991081817816 */ /* 0x000fe200000000ff */
[----:B------:R-:W-:Y:S01]  /*13890*/  IMAD.X R11, R15, 0x1, R2, P3 ;  /* 0x000000010f0b7824 */ /* 0x000fe200018e0602 */
[----:B------:R-:W-:Y:S01]  /*138a0*/  IADD3 R14, P3, PT, R17, R0, RZ ;  /* 0x00000000110e7210 */ /* 0x000fe20007f7e0ff */
[----:B------:R-:W-:Y:S01]  /*138b0*/  IMAD.MOV.U32 R0, RZ, RZ, R65 ;  /* 0x000000ffff007224 */ /* 0x000fe200078e0041 */
[----:B0-----:R-:W-:-:S02]  /*138c0*/  ISETP.LT.AND P1, PT, R145, UR8, !P0 ;  /* 0x0000000891007c0c */ /* 0x001fc4000c721270 */
[----:B------:R-:W-:Y:S01]  /*138d0*/  F2FP.SATFINITE.E5M2.F32.PACK_AB_MERGE_C R67, R67, R66, RZ ;  /* 0x000000424343723e */ /* 0x000fe200048060ff */
[----:B------:R-:W-:Y:S01]  /*138e0*/  IMAD.X R15, R5, 0x1, R3, P3 ;  /* 0x00000001050f7824 */ /* 0x000fe200018e0603 */
[----:B------:R-:W-:Y:S01]  /*138f0*/  IADD3 R4, P3, PT, R17, R4, RZ ;  /* 0x0000000411047210 */ /* 0x000fe20007f7e0ff */
[----:B------:R-:W-:Y:S01]  /*13900*/  IMAD.MOV.U32 R17, RZ, RZ, R129 ;  /* 0x000000ffff117224 */ /* 0x000fe200078e0081 */
[----:B------:R-:W-:Y:S02]  /*13910*/  ISETP.LT.AND P0, PT, R161, UR9, !P0 ;  /* 0x00000009a1007c0c */ /* 0x000fe4000c701270 */
[----:B------:R-:W-:Y:S01]  /*13920*/  F2FP.SATFINITE.E5M2.F32.PACK_AB_MERGE_C R131, R131, R130, RZ ;  /* 0x000000828383723e */ /* 0x000fe200048060ff */
[----:B------:R-:W-:Y:S01]  /*13930*/  IMAD.X R5, R5, 0x1, R2, P3 ;  /* 0x0000000105057824 */ /* 0x000fe200018e0602 */
[----:B------:R-:W-:Y:S02]  /*13940*/  SHF.R.S32.HI R3, RZ, 0x8, R0 ;  /* 0x00000008ff037819 */ /* 0x000fe40000011400 */
[----:B------:R-:W-:-:S02]  /*13950*/  PRMT R19, R67, 0x9910, RZ ;  /* 0x0000991043137816 */ /* 0x000fc400000000ff */
[----:B------:R-:W-:Y:S01]  /*13960*/  SHF.R.S32.HI R17, RZ, 0x8, R17 ;  /* 0x00000008ff117819 */ /* 0x000fe20000011411 */
[----:B------:R0:W-:Y:S01]  /*13970*/  @P5 STG.E.U8 desc[UR18][R6.64], R3 ;  /* 0x0000000306005986 */ /* 0x0001e2000c101112 */
[----:B------:R-:W-:Y:S02]  /*13980*/  PRMT R21, R131, 0x9910, RZ ;  /* 0x0000991083157816 */ /* 0x000fe400000000ff */
[----:B------:R-:W-:Y:S01]  /*13990*/  SHF.R.S32.HI R19, RZ, 0x8, R19 ;  /* 0x00000008ff137819 */ /* 0x000fe20000011413 */
[----:B------:R0:W-:Y:S01]  /*139a0*/  @P2 STG.E.U8 desc[UR18][R12.64], R17 ;  /* 0x000000110c002986 */ /* 0x0001e2000c101112 */
[----:B------:R-:W-:-:S03]  /*139b0*/  SHF.R.S32.HI R21, RZ, 0x8, R21 ;  /* 0x00000008ff157819 */ /* 0x000fc60000011415 */
[----:B------:R0:W-:Y:S04]  /*139c0*/  @P4 STG.E.U8 desc[UR18][R8.64], R67 ;  /* 0x0000004308004986 */ /* 0x0001e8000c101112 */
[----:B------:R0:W-:Y:S04]  /*139d0*/  @P6 STG.E.U8 desc[UR18][R10.64], R131 ;  /* 0x000000830a006986 */ /* 0x0001e8000c101112 */
[----:B------:R0:W-:Y:S04]  /*139e0*/  @P1 STG.E.U8 desc[UR18][R14.64], R19 ;  /* 0x000000130e001986 */ /* 0x0001e8000c101112 */
[----:B------:R0:W-:Y:S01]  /*139f0*/  @P0 STG.E.U8 desc[UR18][R4.64], R21 ;  /* 0x0000001504000986 */ /* 0x0001e2000c101112 */
[----:B------:R-:W-:Y:S06]  /*13a00*/  BAR.SYNC.DEFER_BLOCKING 0x0 ;  /* 0x0000000000007b1d */ /* 0x000fec0000010000 */
[----:B------:R-:W-:Y:S05]  /*13a10*/  BRA.U UP0, `(.L_x_19) ;  /* 0x0000000100a07547 */ /* 0x000fea000b800000 */
[----:B------:R-:W1:Y:S01]  /*13a20*/  S2UR UR5, SR_CgaCtaId ;  /* 0x00000000000579c3 */ /* 0x000e620000008800 */
[----:B------:R-:W-:Y:S01]  /*13a30*/  NOP ;  /* 0x0000000000007918 */ /* 0x000fe20000000000 */
[----:B------:R-:W-:Y:S01]  /*13a40*/  UMOV UR4, 0x50 ;  /* 0x0000005000047882 */ /* 0x000fe20000000000 */
[----:B------:R-:W-:Y:S02]  /*13a50*/  IMAD.U32 R0, RZ, RZ, UR20 ;  /* 0x00000014ff007e24 */ /* 0x000fe4000f8e00ff */
[----:B0-----:R-:W-:Y:S02]  /*13a60*/  IMAD.MOV.U32 R3, RZ, RZ, 0xf ;  /* 0x0000000fff037424 */ /* 0x001fe400078e00ff */
[----:B------:R-:W-:Y:S01]  /*13a70*/  IMAD.MOV.U32 R7, RZ, RZ, 0x1 ;  /* 0x00000001ff077424 */ /* 0x000fe200078e00ff */
[----:B------:R-:W-:-:S04]  /*13a80*/  LOP3.LUT R0, R0, 0xffff, RZ, 0xc0, !PT ;  /* 0x0000ffff00007812 */ /* 0x000fc800078ec0ff */
[----:B------:R-:W-:-:S05]  /*13a90*/  SHF.R.U32.HI R0, RZ, 0x5, R0 ;  /* 0x00000005ff007819 */ /* 0x000fca0000011600 */
[----:B------:R-:W-:Y:S01]  /*13aa0*/  VIADD R2, R0, 0x10 ;  /* 0x0000001000027836 */ /* 0x000fe20000000000 */
[----:B------:R-:W-:Y:S01]  /*13ab0*/  SHF.L.U32 R0, R3, R0, RZ ;  /* 0x0000000003007219 */ /* 0x000fe200000006ff */
[----:B-1----:R-:W-:-:S03]  /*13ac0*/  ULEA UR6, UR5, UR4, 0x18 ;  /* 0x0000000405067291 */ /* 0x002fc6000f8ec0ff */
[----:B------:R-:W-:-:S04]  /*13ad0*/  SHF.L.U32 R3, R7, R2, RZ ;  /* 0x0000000207037219 */ /* 0x000fc800000006ff */
[----:B------:R-:W-:Y:S02]  /*13ae0*/  LOP3.LUT R0, R3, R0, RZ, 0xfc, !PT ;  /* 0x0000000003007212 */ /* 0x000fe400078efcff */
[----:B------:R-:W0:Y:S02]  /*13af0*/  LDS R5, [UR6] ;  /* 0x00000006ff057984 */ /* 0x000e240008000800 */
[C---:B------:R-:W-:Y:S02]  /*13b00*/  LOP3.LUT R2, R0.reuse, 0xffff, RZ, 0xc0, !PT ;  /* 0x0000ffff00027812 */ /* 0x040fe400078ec0ff */
[----:B0-----:R-:W-:-:S04]  /*13b10*/  LOP3.LUT R3, R0, 0xffff, R5, 0x80, !PT ;  /* 0x0000ffff00037812 */ /* 0x001fc800078e8005 */
[----:B------:R-:W-:-:S13]  /*13b20*/  ISETP.NE.AND P0, PT, R3, R2, PT ;  /* 0x000000020300720c */ /* 0x000fda0003f05270 */
[----:B------:R-:W-:Y:S05]  /*13b30*/  @P0 BRA `(.L_x_20) ;  /* 0x0000000000500947 */ /* 0x000fea0003800000 */
[----:B------:R-:W-:Y:S02]  /*13b40*/  SHF.R.U32.HI R5, RZ, 0x10, R5 ;  /* 0x00000010ff057819 */ /* 0x000fe40000011605 */
[----:B------:R-:W-:-:S04]  /*13b50*/  SHF.R.U32.HI R2, RZ, 0x10, R0 ;  /* 0x00000010ff027819 */ /* 0x000fc80000011600 */
[----:B------:R-:W-:-:S04]  /*13b60*/  LOP3.LUT R5, R5, R2, RZ, 0xc0, !PT ;  /* 0x0000000205057212 */ /* 0x000fc800078ec0ff */
[----:B------:R-:W-:-:S13]  /*13b70*/  ISETP.NE.AND P0, PT, R5, R2, PT ;  /* 0x000000020500720c */ /* 0x000fda0003f05270 */
[----:B------:R-:W-:Y:S05]  /*13b80*/  @P0 BRA `(.L_x_21) ;  /* 0x0000000000300947 */ /* 0x000fea0003800000 */
[----:B------:R-:W-:Y:S01]  /*13b90*/  R2UR UR4, R0 ;  /* 0x00000000000472ca */ /* 0x000fe200000e0000 */
[----:B------:R-:W-:Y:S01]  /*13ba0*/  VOTEU.ANY UR5, UPT, PT ;  /* 0x0000000000057886 */ /* 0x000fe200038e0100 */
[----:B------:R-:W0:Y:S01]  /*13bb0*/  S2R R0, SR_LANEID ;  /* 0x0000000000007919 */ /* 0x000e220000000000 */
[----:B------:R-:W-:-:S10]  /*13bc0*/  UFLO.U32 UR5, UR5 ;  /* 0x00000005000572bd */ /* 0x000fd400080e0000 */
[----:B------:R-:W-:-:S06]  /*13bd0*/  ULOP3.LUT UR4, URZ, UR4, URZ, 0x33, !UPT ;  /* 0x00000004ff047292 */ /* 0x000fcc000f8e33ff */
[----:B------:R-:W-:-:S04]  /*13be0*/  IMAD.U32 R2, RZ, RZ, UR4 ;  /* 0x00000004ff027e24 */ /* 0x000fc8000f8e00ff */
[----:B------:R-:W1:Y:S02]  /*13bf0*/  REDUX UR7, R2 ;  /* 0x00000000020773c4 */ /* 0x000e640000000000 */
[----:B------:R2:W-:Y:S01]  /*13c00*/  UTCATOMSWS.AND URZ, UR4 ;  /* 0x0000000400ff79e3 */ /* 0x0005e20008000000 */
[----:B0-----:R-:W-:Y:S01]  /*13c10*/  ISETP.EQ.U32.AND P0, PT, R0, UR5, PT ;  /* 0x0000000500007c0c */ /* 0x001fe2000bf02070 */
[----:B-1----:R-:W-:-:S12]  /*13c20*/  IMAD.U32 R0, RZ, RZ, UR7 ;  /* 0x00000007ff007e24 */ /* 0x002fd8000f8e00ff */
[----:B------:R2:W-:Y:S01]  /*13c30*/  @P0 ATOMS.AND RZ, [UR6], R0 ;  /* 0x00000000ffff098c */ /* 0x0005e2000a800006 */
[----:B------:R-:W-:Y:S05]  /*13c40*/  BRA `(.L_x_19) ;  /* 0x0000000000147947 */ /* 0x000fea0003800000 */
.L_x_21:
[----:B------:R-:W-:-:S07]  /*13c50*/  MOV R2, 0x13c70 ;  /* 0x00013c7000027802 */ /* 0x000fce0000000f00 */
[----:B------:R-:W-:Y:S05]  /*13c60*/  CALL.REL.NOINC `($__internal_0_$__cuda_sm10x_tcgen05_guardrail_trap_col_being_dealloced_not_returned_by_alloc) ;  /* 0x00000000005c7944 */ /* 0x000fea0003c00000 */
[----:B------:R-:W-:Y:S05]  /*13c70*/  BRA `(.L_x_19) ;  /* 0x0000000000087947 */ /* 0x000fea0003800000 */
.L_x_20:
[----:B------:R-:W-:-:S07]  /*13c80*/  MOV R2, 0x13ca0 ;  /* 0x00013ca000027802 */ /* 0x000fce0000000f00 */
[----:B------:R-:W-:Y:S05]  /*13c90*/  CALL.REL.NOINC `($__internal_2_$__cuda_sm10x_tcgen05_guardrail_trap_unallocated_columns_being_dealloced) ;  /* 0x0000000000687944 */ /* 0x000fea0003c00000 */
.L_x_19:
[----:B------:R-:W-:Y:S01]  /*13ca0*/  NOP ;  /* 0x0000000000007918 */ /* 0x000fe20000000000 */
[----:B--2---:R-:W-:Y:S05]  /*13cb0*/  EXIT ;  /* 0x000000000000794d */ /* 0x004fea0003800000 */
.L_x_7:
[----:B------:R-:W-:-:S07]  /*13cc0*/  IMAD.MOV.U32 R3, RZ, RZ, R2 ;  /* 0x000000ffff037224 */ /* 0x000fce00078e0002 */
.L_x_22:
[----:B0-----:R0:W1:Y:S02]  /*13cd0*/  SYNCS.PHASECHK.TRANS64.TRYWAIT P1, [R7+URZ], R3 ;  /* 0x00000003070075a7 */ /* 0x00106400080211ff */
[----:B-1----:R-:W-:Y:S05]  /*13ce0*/  @!P1 NANOSLEEP.SYNCS 0x989680 ;  /* 0x009896800000995d */ /* 0x002fea0003900000 */
[----:B------:R-:W1:Y:S02]  /*13cf0*/  @!P1 SYNCS.PHASECHK.TRANS64 P1, [R7+URZ], R3 ;  /* 0x00000003070095a7 */ /* 0x000e6400080210ff */
[----:B-1----:R-:W-:Y:S05]  /*13d00*/  @!P1 BRA `(.L_x_22) ;  /* 0xfffffffc00f09947 */ /* 0x002fea000383ffff */
[----:B------:R-:W-:Y:S05]  /*13d10*/  BRA `(.L_x_6) ;  /* 0xfffffec400847947 */ /* 0x000fea000383ffff */
.L_x_10:
[----:B------:R-:W-:-:S07]  /*13d20*/  IMAD.MOV.U32 R3, RZ, RZ, R2 ;  /* 0x000000ffff037224 */ /* 0x000fce00078e0002 */
.L_x_23:
[----:B0-----:R0:W1:Y:S02]  /*13d30*/  SYNCS.PHASECHK.TRANS64.TRYWAIT P0, [R9+URZ], R3 ;  /* 0x00000003090075a7 */ /* 0x00106400080011ff */
[----:B-1----:R-:W-:Y:S05]  /*13d40*/  @!P0 NANOSLEEP.SYNCS 0x989680 ;  /* 0x009896800000895d */ /* 0x002fea0003900000 */
[----:B------:R-:W1:Y:S02]  /*13d50*/  @!P0 SYNCS.PHASECHK.TRANS64 P0, [R9+URZ], R3 ;  /* 0x00000003090085a7 */ /* 0x000e6400080010ff */
[----:B-1----:R-:W-:Y:S05]  /*13d60*/  @!P0 BRA `(.L_x_23) ;  /* 0xfffffffc00f08947 */ /* 0x002fea000383ffff */
[----:B------:R-:W-:Y:S05]  /*13d70*/  BRA `(.L_x_9) ;  /* 0xfffffec400e87947 */ /* 0x000fea000383ffff */
.L_x_14:
[----:B------:R-:W0:Y:S02]  /*13d80*/  SYNCS.PHASECHK.TRANS64.TRYWAIT P3, [UR10], R121 ;  /* 0x00000079ff0075a7 */ /* 0x000e24000806110a */
[----:B0-----:R-:W-:Y:S05]  /*13d90*/  @!P3 BRA `(.L_x_14) ;  /* 0xfffffffc00f8b947 */ /* 0x001fea000383ffff */
[----:B------:R-:W-:Y:S05]  /*13da0*/  BRA `(.L_x_24) ;  /* 0xffffff70008c7947 */ /* 0x000fea000383ffff */
.L_x_18:
[----:B------:R-:W0:Y:S02]  /*13db0*/  SYNCS.PHASECHK.TRANS64.TRYWAIT P1, [UR10], R0 ;  /* 0x00000000ff0075a7 */ /* 0x000e24000802110a */
[----:B0-----:R-:W-:Y:S05]  /*13dc0*/  @!P1 BRA `(.L_x_18) ;  /* 0xfffffffc00f89947 */ /* 0x001fea000383ffff */
[----:B------:R-:W-:Y:S05]  /*13dd0*/  BRA `(.L_x_17) ;  /* 0xffffffb400247947 */ /* 0x000fea000383ffff */
        .weak           $__internal_0_$__cuda_sm10x_tcgen05_guardrail_trap_col_being_dealloced_not_returned_by_alloc
        .type           $__internal_0_$__cuda_sm10x_tcgen05_guardrail_trap_col_being_dealloced_not_returned_by_alloc,@function
        .size           $__internal_0_$__cuda_sm10x_tcgen05_guardrail_trap_col_being_dealloced_not_returned_by_alloc,($__internal_1_$__cuda_sm10x_tcgen05_guardrail_trap_phase_invalid_during_alloc - $__internal_0_$__cuda_sm10x_tcgen05_guardrail_trap_col_being_dealloced_not_returned_by_alloc)
$__internal_0_$__cuda_sm10x_tcgen05_guardrail_trap_col_being_dealloced_not_returned_by_alloc:
[----:B------:R-:W-:Y:S05]  /*13de0*/  BPT.TRAP 0x1 ;  /* 0x000000040000795c */ /* 0x000fea0000300000 */
[----:B------:R-:W-:-:S04]  /*13df0*/  IMAD.MOV.U32 R3, RZ, RZ, 0x0 ;  /* 0x00000000ff037424 */ /* 0x000fc800078e00ff */
[----:B------:R-:W-:Y:S05]  /*13e00*/  RET.REL.NODEC R2 `(matmul_kernel) ;  /* 0xfffffec0027c7950 */ /* 0x000fea0003c3ffff */
        .weak           $__internal_1_$__cuda_sm10x_tcgen05_guardrail_trap_phase_invalid_during_alloc
        .type           $__internal_1_$__cuda_sm10x_tcgen05_guardrail_trap_phase_invalid_during_alloc,@function
        .size           $__internal_1_$__cuda_sm10x_tcgen05_guardrail_trap_phase_invalid_during_alloc,($__internal_2_$__cuda_sm10x_tcgen05_guardrail_trap_unallocated_columns_being_dealloced - $__internal_1_$__cuda_sm10x_tcgen05_guardrail_trap_phase_invalid_during_alloc)
$__internal_1_$__cuda_sm10x_tcgen05_guardrail_trap_phase_invalid_during_alloc:
[----:B------:R-:W-:Y:S05]  /*13e10*/  BPT.TRAP 0x1 ;  /* 0x000000040000795c */ /* 0x000fea0000300000 */
[----:B------:R-:W-:-:S04]  /*13e20*/  IMAD.MOV.U32 R3, RZ, RZ, 0x0 ;  /* 0x00000000ff037424 */ /* 0x000fc800078e00ff */
[----:B------:R-:W-:Y:S05]  /*13e30*/  RET.REL.NODEC R2 `(matmul_kernel) ;  /* 0xfffffec002707950 */ /* 0x000fea0003c3ffff */
        .weak           $__internal_2_$__cuda_sm10x_tcgen05_guardrail_trap_unallocated_columns_being_dealloced
        .type           $__internal_2_$__cuda_sm10x_tcgen05_guardrail_trap_unallocated_columns_being_dealloced,@function
        .size           $__internal_2_$__cuda_sm10x_tcgen05_guardrail_trap_unallocated_columns_being_dealloced,(.L_x_28 - $__internal_2_$__cuda_sm10x_tcgen05_guardrail_trap_unallocated_columns_being_dealloced)
$__internal_2_$__cuda_sm10x_tcgen05_guardrail_trap_unallocated_columns_being_dealloced:
[----:B------:R-:W-:Y:S05]  /*13e40*/  BPT.TRAP 0x1 ;  /* 0x000000040000795c */ /* 0x000fea0000300000 */
[----:B------:R-:W-:-:S04]  /*13e50*/  IMAD.MOV.U32 R3, RZ, RZ, 0x0 ;  /* 0x00000000ff037424 */ /* 0x000fc800078e00ff */
[----:B------:R-:W-:Y:S05]  /*13e60*/  RET.REL.NODEC R2 `(matmul_kernel) ;  /* 0xfffffec002647950 */ /* 0x000fea0003c3ffff */
.L_x_25:
[----:B------:R-:W-:-:S00]  /*13e70*/  BRA `(.L_x_25) ;  /* 0xfffffffc00fc7947 */ /* 0x000fc0000383ffff */
[----:B------:R-:W-:-:S00]  /*13e80*/  NOP ;  /* 0x0000000000007918 */ /* 0x000fc00000000000 */
[----:B------:R-:W-:-:S00]  /*13e90*/  NOP ;  /* 0x0000000000007918 */ /* 0x000fc00000000000 */
[----:B------:R-:W-:-:S00]  /*13ea0*/  NOP ;  /* 0x0000000000007918 */ /* 0x000fc00000000000 */
[----:B------:R-:W-:-:S00]  /*13eb0*/  NOP ;  /* 0x0000000000007918 */ /* 0x000fc00000000000 */
[----:B------:R-:W-:-:S00]  /*13ec0*/  NOP ;  /* 0x0000000000007918 */ /* 0x000fc00000000000 */
[----:B------:R-:W-:-:S00]  /*13ed0*/  NOP ;  /* 0x0000000000007918 */ /* 0x000fc00000000000 */
[----:B------:R-:W-:-:S00]  /*13ee0*/  NOP ;  /* 0x0000000000007918 */ /* 0x000fc00000000000 */
[----:B------:R-:W-:-:S00]  /*13ef0*/  NOP ;  /* 0x0000000000007918 */ /* 0x000fc00000000000 */
.L_x_28:


//--------------------- .nv.shared.matmul_kernel  --------------------------
	.section	.nv.shared.matmul_kernel,"aw",@nobits
	.sectionflags	@""
	.align	16
	.zero		1024


//--------------------- .nv.shared.reserved.0     --------------------------
	.section	.nv.shared.reserved.0,"aw",@nobits
	.align	8
	.weak		__nv_reservedSMEM_offset_0_alias
	.size		__nv_reservedSMEM_offset_0_alias, 0, 64
	.other		__nv_reservedSMEM_offset_0_alias,@"STO_CUDA_RESERVED_SHARED STV_DEFAULT"
__nv_reservedSMEM_offset_0_alias:
	.zero		0
.nv.shared.reserved.0:
	.zero		64
	.weak		__nv_reservedSMEM_allocation_phase
	.type		__nv_reservedSMEM_allocation_phase,@object
	.size		__nv_reservedSMEM_allocation_phase,(.L_0 - __nv_reservedSMEM_allocation_phase)
__nv_reservedSMEM_allocation_phase:
	.zero		1
.L_0:
	.zero		7
	.weak		__nv_reservedSMEM_devtool_atexit_pc
	.type		__nv_reservedSMEM_devtool_atexit_pc,@object
	.size		__nv_reservedSMEM_devtool_atexit_pc,(__nv_reservedSMEM_allocation_mask - __nv_reservedSMEM_devtool_atexit_pc)
__nv_reservedSMEM_devtool_atexit_pc:
	.zero		8
	.weak		__nv_reservedSMEM_allocation_mask
	.type		__nv_reservedSMEM_allocation_mask,@object
	.size		__nv_reservedSMEM_allocation_mask,(.L_2 - __nv_reservedSMEM_allocation_mask)
__nv_reservedSMEM_allocation_mask:
	.zero		4
.L_2:
	.zero		4
	.weak		__nv_reservedSMEM_tmem_allocation_pipeline_mbarrier
	.type		__nv_reservedSMEM_tmem_allocation_pipeline_mbarrier,@object
	.size		__nv_reservedSMEM_tmem_allocation_pipeline_mbarrier,(__nv_reservedSMEM_tmem_allocation_pipeline_mbarrier_parity - __nv_reservedSMEM_tmem_allocation_pipeline_mbarrier)
__nv_reservedSMEM_tmem_allocation_pipeline_mbarrier:
	.zero		8
	.weak		__nv_reservedSMEM_tmem_allocation_pipeline_mbarrier_parity
	.type		__nv_reservedSMEM_tmem_allocation_pipeline_mbarrier_parity,@object
	.size		__nv_reservedSMEM_tmem_allocation_pipeline_mbarrier_parity,(.L_4 - __nv_reservedSMEM_tmem_allocation_pipeline_mbarrier_parity)
__nv_reservedSMEM_tmem_allocation_pipeline_mbarrier_parity:
	.zero		4
.L_4:


//--------------------- .nv.constant0.matmul_kernel --------------------------
	.section	.nv.constant0.matmul_kernel,"a",@progbits
	.sectionflags	@""
	.align	4
.nv.constant0.matmul_kernel:
	.zero		976


//--------------------- SYMBOLS --------------------------

	.type		.nv.reservedSmem.offset0,@object
	.size		.nv.reservedSmem.offset0,0x4
	.type		.nv.reservedSmem.cap,@object
	.size		.nv.reservedSmem.cap,0x4
